// auto-generated by cutlass_sweep.epilogue — config: {"arch": "sm_90", "cluster_m": 2, "cluster_n": 1, "dtype": "e4m3", "fusion": "sigmoid", "tile_k": 64, "tile_m": 256, "tile_n": 256}
#include "cutlass/cutlass.h"
#include "cutlass/gemm/collective/collective_builder.hpp"
#include "cutlass/gemm/device/gemm_universal_adapter.h"
#include "cutlass/gemm/kernel/gemm_universal.hpp"
#include "cutlass/epilogue/collective/collective_builder.hpp"
#include "cutlass/epilogue/fusion/operations.hpp"
#include "cutlass/epilogue/thread/activation.h"

using Elem = cutlass::float_e4m3_t;
using Acc  = float;
using TileShape    = cute::Shape<cute::_256, cute::_256, cute::_64>;
using ClusterShape = cute::Shape<cute::_2, cute::_1, cute::_1>;
using FusionOp     = cutlass::epilogue::fusion::LinCombEltAct<cutlass::epilogue::thread::Sigmoid, Elem, Acc>;

using CollectiveEpilogue = typename cutlass::epilogue::collective::CollectiveBuilder<
    cutlass::arch::Sm90, cutlass::arch::OpClassTensorOp,
    TileShape, ClusterShape,
    cutlass::epilogue::collective::EpilogueTileAuto,
    Acc, Acc,
    Elem, cutlass::layout::RowMajor, 128 / cutlass::sizeof_bits<Elem>::value,
    Elem, cutlass::layout::RowMajor, 128 / cutlass::sizeof_bits<Elem>::value,
    cutlass::epilogue::TmaWarpSpecializedCooperative,
    FusionOp
  >::CollectiveOp;

using CollectiveMainloop = typename cutlass::gemm::collective::CollectiveBuilder<
    cutlass::arch::Sm90, cutlass::arch::OpClassTensorOp,
    Elem, cutlass::layout::RowMajor, 128 / cutlass::sizeof_bits<Elem>::value,
    Elem, cutlass::layout::ColumnMajor, 128 / cutlass::sizeof_bits<Elem>::value,
    Acc,
    TileShape, ClusterShape,
    cutlass::gemm::collective::StageCountAutoCarveout<
        static_cast<int>(sizeof(typename CollectiveEpilogue::SharedStorage))>,
    cutlass::gemm::KernelTmaWarpSpecializedCooperative
  >::CollectiveOp;

using GemmKernel = cutlass::gemm::kernel::GemmUniversal<
    cute::Shape<int,int,int,int>, CollectiveMainloop, CollectiveEpilogue>;
using Gemm = cutlass::gemm::device::GemmUniversalAdapter<GemmKernel>;

auto* _anchor = &cutlass::device_kernel<GemmKernel>;


// ===== COMPILED SASS (sm_90a) =====

	.target	sm_90a

	.elftype	@"ET_EXEC"


//--------------------- .note.nv.tkinfo           --------------------------
	.section	.note.nv.tkinfo,"",@"SHT_NOTE"
	.sectionflags	@"SHF_NOTE_NV_TKINFO"
	.tkinfo
        /*0018*/ 	.word	0x00000002
        /*0030*/ 	.string	""
        /*0030*/ 	.string	"ptxas"
        /*0030*/ 	.string	"Cuda compilation tools, release 13.0, V13.0.88"
        /*0030*/ 	.string	"Build cuda_13.0.r13.0/compiler.36424714_0"
        /*0030*/ 	.string	"-arch sm_90a -m 64 "



//--------------------- .note.nv.cuinfo           --------------------------
	.section	.note.nv.cuinfo,"",@"SHT_NOTE"
	.sectionflags	@"SHF_NOTE_NV_CUINFO"
        /*0018*/ 	.short	0x0002
        /*001a*/ 	.short	0x005a
        /*001c*/ 	.short	0x0082
	.zero		2


//--------------------- .nv.info                  --------------------------
	.section	.nv.info,"",@"SHT_CUDA_INFO"
	.align	4


	//----- nvinfo : EIATTR_REGCOUNT
	.align		4
        /*0000*/ 	.byte	0x04, 0x2f
        /*0002*/ 	.short	(.L_16 - .L_15)
	.align		4
.L_15:
        /*0004*/ 	.word	index@(_ZN7cutlass13device_kernelINS_4gemm6kernel13GemmUniversalIN4cute5tupleIJiiiiEEENS1_10collective13CollectiveMmaINS1_37MainloopSm90TmaGmmaWarpSpecializedFP8ILi6ENS5_IJNS4_1CILi2EEENSA_ILi1EEESC_EEENS1_35KernelTmaWarpSpecializedCooperativeEEENS5_IJNSA_ILi256EEESG_NSA_ILi64EEEEEENS_12float_e4m3_tENS5_IJlSC_lEEESJ_SK_NS4_8TiledMMAINS4_8MMA_AtomIJNS4_4SM904GMMA31MMA_64x256x32_F32E4M3E4M3_SS_TNILNSO_7ScaleInE1ELSQ_1EEEEEENS4_6LayoutISD_NS5_IJSC_NSA_ILi0EEESU_EEEEENS5_IJNS4_10UnderscoreESX_SX_EEEEENS4_13SM90_TMA_LOADENS4_14ComposedLayoutINS4_7SwizzleILi2ELi4ELi3EEENS4_18smem_ptr_flag_bitsILi8EEENST_INS5_IJNSA_ILi8EEESH_EEENS5_IJSH_SC_EEEEEEEvNS4_8identityENS4_23SM90_TMA_LOAD_MULTICASTES1A_vS1B_EENS_8epilogue10collective18CollectiveEpilogueINS1E_22Sm90TmaWarpSpecializedILi4ELi2ELi16ELb0ELb0EEEJSI_NS5_IJNSA_ILi128EEENSA_ILi32EEEEEESJ_SK_SJ_SK_NS1E_6fusion15FusionCallbacksIS1I_NS1M_13LinCombEltActINS1E_6thread7SigmoidESJ_fSJ_fLNS_15FloatRoundStyleE2EEESI_S1L_JEEES10_NS11_INS12_ILi1ELi4ELi3EEES15_NST_INS5_IJS16_S1K_EEENS5_IJS1K_SC_EEEEEEENS4_39AutoVectorizingCopyWithAssumedAlignmentILi128EEENS4_14SM90_TMA_STOREES1Y_S20_NS4_9Copy_AtomIJNS4_17SM90_U32x4_STSM_NENS_6half_tEEEEvEEEvvEEEEvNT_6ParamsE)
        /*0008*/ 	.word	0x000000a8


	//----- nvinfo : EIATTR_FRAME_SIZE
	.align		4
.L_16:
        /*000c*/ 	.byte	0x04, 0x11
        /*000e*/ 	.short	(.L_18 - .L_17)
	.align		4
.L_17:
        /*0010*/ 	.word	index@($__internal_0_$__cuda_sm20_rcp_rn_f32_slowpath)
        /*0014*/ 	.word	0x000008c0


	//----- nvinfo : EIATTR_FRAME_SIZE
	.align		4
.L_18:
        /*0018*/ 	.byte	0x04, 0x11
        /*001a*/ 	.short	(.L_20 - .L_19)
	.align		4
.L_19:
        /*001c*/ 	.word	index@(_ZN7cutlass13device_kernelINS_4gemm6kernel13GemmUniversalIN4cute5tupleIJiiiiEEENS1_10collective13CollectiveMmaINS1_37MainloopSm90TmaGmmaWarpSpecializedFP8ILi6ENS5_IJNS4_1CILi2EEENSA_ILi1EEESC_EEENS1_35KernelTmaWarpSpecializedCooperativeEEENS5_IJNSA_ILi256EEESG_NSA_ILi64EEEEEENS_12float_e4m3_tENS5_IJlSC_lEEESJ_SK_NS4_8TiledMMAINS4_8MMA_AtomIJNS4_4SM904GMMA31MMA_64x256x32_F32E4M3E4M3_SS_TNILNSO_7ScaleInE1ELSQ_1EEEEEENS4_6LayoutISD_NS5_IJSC_NSA_ILi0EEESU_EEEEENS5_IJNS4_10UnderscoreESX_SX_EEEEENS4_13SM90_TMA_LOADENS4_14ComposedLayoutINS4_7SwizzleILi2ELi4ELi3EEENS4_18smem_ptr_flag_bitsILi8EEENST_INS5_IJNSA_ILi8EEESH_EEENS5_IJSH_SC_EEEEEEEvNS4_8identityENS4_23SM90_TMA_LOAD_MULTICASTES1A_vS1B_EENS_8epilogue10collective18CollectiveEpilogueINS1E_22Sm90TmaWarpSpecializedILi4ELi2ELi16ELb0ELb0EEEJSI_NS5_IJNSA_ILi128EEENSA_ILi32EEEEEESJ_SK_SJ_SK_NS1E_6fusion15FusionCallbacksIS1I_NS1M_13LinCombEltActINS1E_6thread7SigmoidESJ_fSJ_fLNS_15FloatRoundStyleE2EEESI_S1L_JEEES10_NS11_INS12_ILi1ELi4ELi3EEES15_NST_INS5_IJS16_S1K_EEENS5_IJS1K_SC_EEEEEEENS4_39AutoVectorizingCopyWithAssumedAlignmentILi128EEENS4_14SM90_TMA_STOREES1Y_S20_NS4_9Copy_AtomIJNS4_17SM90_U32x4_STSM_NENS_6half_tEEEEvEEEvvEEEEvNT_6ParamsE)
        /*0020*/ 	.word	0x000008c0


	//----- nvinfo : EIATTR_MIN_STACK_SIZE
	.align		4
.L_20:
        /*0024*/ 	.byte	0x04, 0x12
        /*0026*/ 	.short	(.L_22 - .L_21)
	.align		4
.L_21:
        /*0028*/ 	.word	index@(_ZN7cutlass13device_kernelINS_4gemm6kernel13GemmUniversalIN4cute5tupleIJiiiiEEENS1_10collective13CollectiveMmaINS1_37MainloopSm90TmaGmmaWarpSpecializedFP8ILi6ENS5_IJNS4_1CILi2EEENSA_ILi1EEESC_EEENS1_35KernelTmaWarpSpecializedCooperativeEEENS5_IJNSA_ILi256EEESG_NSA_ILi64EEEEEENS_12float_e4m3_tENS5_IJlSC_lEEESJ_SK_NS4_8TiledMMAINS4_8MMA_AtomIJNS4_4SM904GMMA31MMA_64x256x32_F32E4M3E4M3_SS_TNILNSO_7ScaleInE1ELSQ_1EEEEEENS4_6LayoutISD_NS5_IJSC_NSA_ILi0EEESU_EEEEENS5_IJNS4_10UnderscoreESX_SX_EEEEENS4_13SM90_TMA_LOADENS4_14ComposedLayoutINS4_7SwizzleILi2ELi4ELi3EEENS4_18smem_ptr_flag_bitsILi8EEENST_INS5_IJNSA_ILi8EEESH_EEENS5_IJSH_SC_EEEEEEEvNS4_8identityENS4_23SM90_TMA_LOAD_MULTICASTES1A_vS1B_EENS_8epilogue10collective18CollectiveEpilogueINS1E_22Sm90TmaWarpSpecializedILi4ELi2ELi16ELb0ELb0EEEJSI_NS5_IJNSA_ILi128EEENSA_ILi32EEEEEESJ_SK_SJ_SK_NS1E_6fusion15FusionCallbacksIS1I_NS1M_13LinCombEltActINS1E_6thread7SigmoidESJ_fSJ_fLNS_15FloatRoundStyleE2EEESI_S1L_JEEES10_NS11_INS12_ILi1ELi4ELi3EEES15_NST_INS5_IJS16_S1K_EEENS5_IJS1K_SC_EEEEEEENS4_39AutoVectorizingCopyWithAssumedAlignmentILi128EEENS4_14SM90_TMA_STOREES1Y_S20_NS4_9Copy_AtomIJNS4_17SM90_U32x4_STSM_NENS_6half_tEEEEvEEEvvEEEEvNT_6ParamsE)
        /*002c*/ 	.word	0x000008c0
.L_22:


//--------------------- .nv.compat                --------------------------
	.section	.nv.compat,"",@"SHT_CUDA_COMPAT_INFO"
	.align	4
        /*0000*/ 	.byte	0x02, 0x09, 0x01, 0x00, 0x02, 0x02, 0x04, 0x00, 0x02, 0x05, 0x05, 0x00, 0x03, 0x07, 0x01, 0x01
        /*0010*/ 	.byte	0x02, 0x03, 0x01, 0x00, 0x02, 0x06, 0x01, 0x00, 0x04, 0x0b, 0x08, 0x00, 0x00, 0x00, 0x00, 0x00
        /*0020*/ 	.byte	0x00, 0x00, 0x00, 0x00


//--------------------- .nv.info._ZN7cutlass13device_kernelINS_4gemm6kernel13GemmUniversalIN4cute5tupleIJiiiiEEENS1_10collective13CollectiveMmaINS1_37MainloopSm90TmaGmmaWarpSpecializedFP8ILi6ENS5_IJNS4_1CILi2EEENSA_ILi1EEESC_EEENS1_35KernelTmaWarpSpecializedCooperativeEEENS5_IJNSA_ILi256EEESG_NSA_ILi64EEEEEENS_12float_e4m3_tENS5_IJlSC_lEEESJ_SK_NS4_8TiledMMAINS4_8MMA_AtomIJNS4_4SM904GMMA31MMA_64x256x32_F32E4M3E4M3_SS_TNILNSO_7ScaleInE1ELSQ_1EEEEEENS4_6LayoutISD_NS5_IJSC_NSA_ILi0EEESU_EEEEENS5_IJNS4_10UnderscoreESX_SX_EEEEENS4_13SM90_TMA_LOADENS4_14ComposedLayoutINS4_7SwizzleILi2ELi4ELi3EEENS4_18smem_ptr_flag_bitsILi8EEENST_INS5_IJNSA_ILi8EEESH_EEENS5_IJSH_SC_EEEEEEEvNS4_8identityENS4_23SM90_TMA_LOAD_MULTICASTES1A_vS1B_EENS_8epilogue10collective18CollectiveEpilogueINS1E_22Sm90TmaWarpSpecializedILi4ELi2ELi16ELb0ELb0EEEJSI_NS5_IJNSA_ILi128EEENSA_ILi32EEEEEESJ_SK_SJ_SK_NS1E_6fusion15FusionCallbacksIS1I_NS1M_13LinCombEltActINS1E_6thread7SigmoidESJ_fSJ_fLNS_15FloatRoundStyleE2EEESI_S1L_JEEES10_NS11_INS12_ILi1ELi4ELi3EEES15_NST_INS5_IJS16_S1K_EEENS5_IJS1K_SC_EEEEEEENS4_39AutoVectorizingCopyWithAssumedAlignmentILi128EEENS4_14SM90_TMA_STOREES1Y_S20_NS4_9Copy_AtomIJNS4_17SM90_U32x4_STSM_NENS_6half_tEEEEvEEEvvEEEEvNT_6ParamsE --------------------------
	.section	.nv.info._ZN7cutlass13device_kernelINS_4gemm6kernel13GemmUniversalIN4cute5tupleIJiiiiEEENS1_10collective13CollectiveMmaINS1_37MainloopSm90TmaGmmaWarpSpecializedFP8ILi6ENS5_IJNS4_1CILi2EEENSA_ILi1EEESC_EEENS1_35KernelTmaWarpSpecializedCooperativeEEENS5_IJNSA_ILi256EEESG_NSA_ILi64EEEEEENS_12float_e4m3_tENS5_IJlSC_lEEESJ_SK_NS4_8TiledMMAINS4_8MMA_AtomIJNS4_4SM904GMMA31MMA_64x256x32_F32E4M3E4M3_SS_TNILNSO_7ScaleInE1ELSQ_1EEEEEENS4_6LayoutISD_NS5_IJSC_NSA_ILi0EEESU_EEEEENS5_IJNS4_10UnderscoreESX_SX_EEEEENS4_13SM90_TMA_LOADENS4_14ComposedLayoutINS4_7SwizzleILi2ELi4ELi3EEENS4_18smem_ptr_flag_bitsILi8EEENST_INS5_IJNSA_ILi8EEESH_EEENS5_IJSH_SC_EEEEEEEvNS4_8identityENS4_23SM90_TMA_LOAD_MULTICASTES1A_vS1B_EENS_8epilogue10collective18CollectiveEpilogueINS1E_22Sm90TmaWarpSpecializedILi4ELi2ELi16ELb0ELb0EEEJSI_NS5_IJNSA_ILi128EEENSA_ILi32EEEEEESJ_SK_SJ_SK_NS1E_6fusion15FusionCallbacksIS1I_NS1M_13LinCombEltActINS1E_6thread7SigmoidESJ_fSJ_fLNS_15FloatRoundStyleE2EEESI_S1L_JEEES10_NS11_INS12_ILi1ELi4ELi3EEES15_NST_INS5_IJS16_S1K_EEENS5_IJS1K_SC_EEEEEEENS4_39AutoVectorizingCopyWithAssumedAlignmentILi128EEENS4_14SM90_TMA_STOREES1Y_S20_NS4_9Copy_AtomIJNS4_17SM90_U32x4_STSM_NENS_6half_tEEEEvEEEvvEEEEvNT_6ParamsE,"",@"SHT_CUDA_INFO"
	.sectionflags	@""
	.align	4


	//----- nvinfo : EIATTR_CUDA_API_VERSION
	.align		4
        /*0000*/ 	.byte	0x04, 0x37
        /*0002*/ 	.short	(.L_24 - .L_23)
.L_23:
        /*0004*/ 	.word	0x00000082


	//----- nvinfo : EIATTR_KPARAM_INFO
	.align		4
.L_24:
        /*0008*/ 	.byte	0x04, 0x17
        /*000a*/ 	.short	(.L_26 - .L_25)
.L_25:
        /*000c*/ 	.word	0x00000000
        /*0010*/ 	.short	0x0000
        /*0012*/ 	.short	0x0070
        /*0014*/ 	.byte	0x00, 0xf0, 0x01, 0x1c


	//----- nvinfo : EIATTR_SPARSE_MMA_MASK
	.align		4
.L_26:
        /*0018*/ 	.byte	0x03, 0x50
        /*001a*/ 	.short	0x0000


	//----- nvinfo : EIATTR_MAXREG_COUNT
	.align		4
        /*001c*/ 	.byte	0x03, 0x1b
        /*001e*/ 	.short	0x00a8


	//----- nvinfo : EIATTR_NUM_BARRIERS
	.align		4
        /*0020*/ 	.byte	0x02, 0x4c
        /*0022*/ 	.byte	0x02
	.zero		1


	//----- nvinfo : EIATTR_EXTERNS
	.align		4
        /*0024*/ 	.byte	0x04, 0x0f
        /*0026*/ 	.short	(.L_28 - .L_27)


	//   ....[0]....
	.align		4
.L_27:
        /*0028*/ 	.word	index@(__assertfail)


	//----- nvinfo : EIATTR_ANNOTATIONS
	.align		4
.L_28:
        /*002c*/ 	.byte	0x04, 0x55
        /*002e*/ 	.short	(.L_30 - .L_29)


	//   ....[0]....
.L_29:
        /*0030*/ 	.word	0x00000001
        /*0034*/ 	.byte	0x00, 0x0c, 0x00, 0x00, 0x01, 0x00, 0x00, 0x00, 0x00, 0x0d, 0x00, 0x00, 0x01, 0x00, 0x00, 0x00
        /* <DEDUP_REMOVED lines=1540> */
        /*6084*/ 	.byte	0xf0, 0x69, 0x03, 0x00


	//----- nvinfo : EIATTR_MERCURY_ISA_VERSION
	.align		4
.L_30:
        /*6088*/ 	.byte	0x03, 0x5f
        /*608a*/ 	.short	0x0101


	//----- nvinfo : EIATTR_INT_WARP_WIDE_INSTR_OFFSETS
	.align		4
        /*608c*/ 	.byte	0x04, 0x31
        /*608e*/ 	.short	(.L_32 - .L_31)


	//   ....[0]....
.L_31:
        /*6090*/ 	.word	0x00000a70


	//   ....[1]....
        /*6094*/ 	.word	0x00000a80


	//   ....[2]....
        /*6098*/ 	.word	0x00000be0


	//   ....[3]....
        /*609c*/ 	.word	0x0000d7f0


	//----- nvinfo : EIATTR_COOP_GROUP_MASK_REGIDS
	.align		4
.L_32:
        /*60a0*/ 	.byte	0x04, 0x29
        /*60a2*/ 	.short	(.L_34 - .L_33)


	//   ....[0]....
.L_33:
        /*60a4*/ 	.word	0xffffffff


	//   ....[1]....
        /*60a8*/ 	.word	0xffffffff


	//   ....[2]....
        /*60ac*/ 	.word	0xffffffff


	//   ....[3]....
        /*60b0*/ 	.word	0xffffffff


	//   ....[4]....
        /*60b4*/ 	.word	0xffffffff


	//   ....[5]....
        /*60b8*/ 	.word	0xffffffff


	//   ....[6]....
        /*60bc*/ 	.word	0xffffffff


	//----- nvinfo : EIATTR_COOP_GROUP_INSTR_OFFSETS
	.align		4
.L_34:
        /*60c0*/ 	.byte	0x04, 0x28
        /*60c2*/ 	.short	(.L_36 - .L_35)


	//   ....[0]....
.L_35:
        /*60c4*/ 	.word	0x00000060


	//   ....[1]....
        /*60c8*/ 	.word	0x00000090


	//   ....[2]....
        /*60cc*/ 	.word	0x000004e0


	//   ....[3]....
        /*60d0*/ 	.word	0x00000710


	//   ....[4]....
        /*60d4*/ 	.word	0x000008c0


	//   ....[5]....
        /*60d8*/ 	.word	0x00000d90


	//   ....[6]....
        /*60dc*/ 	.word	0x00003030


	//----- nvinfo : EIATTR_REG_RECONFIG
	.align		4
.L_36:
        /*60e0*/ 	.byte	0x01, 0x54
	.zero		2


	//----- nvinfo : EIATTR_SYSCALL_OFFSETS
	.align		4
        /*60e4*/ 	.byte	0x04, 0x46
        /*60e6*/ 	.short	(.L_38 - .L_37)


	//   ....[0]....
.L_37:
        /*60e8*/ 	.word	0x00011720


	//   ....[1]....
        /*60ec*/ 	.word	0x00011860


	//----- nvinfo : EIATTR_MBARRIER_INSTR_OFFSETS
	.align		4
.L_38:
        /*60f0*/ 	.byte	0x04, 0x39
        /*60f2*/ 	.short	(.L_40 - .L_39)


	//   ....[0]....
.L_39:
        /*60f4*/ 	.word	0x00000640
        /*60f8*/ 	.word	0x000000ff
        /*60fc*/ 	.word	0x00000000
        /*6100*/ 	.short	0x0100
        /*6102*/ 	.byte	0x08
	.zero		1


	//   ....[1]....
        /*6104*/ 	.word	0x00000650
        /*6108*/ 	.word	0x000000ff
        /*610c*/ 	.word	0x00000030
        /*6110*/ 	.short	0x0100
        /*6112*/ 	.byte	0x08
	.zero		1


	//   ....[2]....
        /*6114*/ 	.word	0x00000660
        /*6118*/ 	.word	0x000000ff
        /*611c*/ 	.word	0x00000008
        /*6120*/ 	.short	0x0100
        /*6122*/ 	.byte	0x08
	.zero		1


	//   ....[3]....
        /*6124*/ 	.word	0x00000670
        /*6128*/ 	.word	0x000000ff
        /*612c*/ 	.word	0x00000038
        /*6130*/ 	.short	0x0100
        /*6132*/ 	.byte	0x08
	.zero		1


	//   ....[4]....
        /*6134*/ 	.word	0x00000680
        /*6138*/ 	.word	0x000000ff
        /*613c*/ 	.word	0x00000010
        /*6140*/ 	.short	0x0100
        /*6142*/ 	.byte	0x08
	.zero		1


	//   ....[5]....
        /*6144*/ 	.word	0x00000690
        /*6148*/ 	.word	0x000000ff
        /*614c*/ 	.word	0x00000040
        /*6150*/ 	.short	0x0100
        /*6152*/ 	.byte	0x08
	.zero		1


	//   ....[6]....
        /*6154*/ 	.word	0x000006a0
        /*6158*/ 	.word	0x000000ff
        /*615c*/ 	.word	0x00000018
        /*6160*/ 	.short	0x0100
        /*6162*/ 	.byte	0x08
	.zero		1


	//   ....[7]....
        /*6164*/ 	.word	0x000006b0
        /*6168*/ 	.word	0x000000ff
        /*616c*/ 	.word	0x00000048
        /*6170*/ 	.short	0x0100
        /*6172*/ 	.byte	0x08
	.zero		1


	//   ....[8]....
        /*6174*/ 	.word	0x000006c0
        /*6178*/ 	.word	0x000000ff
        /*617c*/ 	.word	0x00000020
        /*6180*/ 	.short	0x0100
        /*6182*/ 	.byte	0x08
	.zero		1


	//   ....[9]....
        /*6184*/ 	.word	0x000006d0
        /*6188*/ 	.word	0x000000ff
        /*618c*/ 	.word	0x00000050
        /*6190*/ 	.short	0x0100
        /*6192*/ 	.byte	0x08
	.zero		1


	//   ....[10]....
        /*6194*/ 	.word	0x000006e0
        /*6198*/ 	.word	0x000000ff
        /*619c*/ 	.word	0x00000028
        /*61a0*/ 	.short	0x0100
        /*61a2*/ 	.byte	0x08
	.zero		1


	//   ....[11]....
        /*61a4*/ 	.word	0x000006f0
        /*61a8*/ 	.word	0x000000ff
        /*61ac*/ 	.word	0x00000058
        /*61b0*/ 	.short	0x0100
        /*61b2*/ 	.byte	0x08
	.zero		1


	//   ....[12]....
        /*61b4*/ 	.word	0x00000820
        /*61b8*/ 	.word	0x000000ff
        /*61bc*/ 	.word	0x00000060
        /*61c0*/ 	.short	0x0100
        /*61c2*/ 	.byte	0x08
	.zero		1


	//   ....[13]....
        /*61c4*/ 	.word	0x00000830
        /*61c8*/ 	.word	0x000000ff
        /*61cc*/ 	.word	0x00000080
        /*61d0*/ 	.short	0x0100
        /*61d2*/ 	.byte	0x08
	.zero		1


	//   ....[14]....
        /*61d4*/ 	.word	0x00000840
        /*61d8*/ 	.word	0x000000ff
        /*61dc*/ 	.word	0x00000068
        /*61e0*/ 	.short	0x0100
        /*61e2*/ 	.byte	0x08
	.zero		1


	//   ....[15]....
        /*61e4*/ 	.word	0x00000850
        /*61e8*/ 	.word	0x000000ff
        /*61ec*/ 	.word	0x00000088
        /*61f0*/ 	.short	0x0100
        /*61f2*/ 	.byte	0x08
	.zero		1


	//   ....[16]....
        /*61f4*/ 	.word	0x00000860
        /*61f8*/ 	.word	0x000000ff
        /*61fc*/ 	.word	0x00000070
        /*6200*/ 	.short	0x0100
        /*6202*/ 	.byte	0x08
	.zero		1


	//   ....[17]....
        /*6204*/ 	.word	0x00000870
        /*6208*/ 	.word	0x000000ff
        /*620c*/ 	.word	0x00000090
        /*6210*/ 	.short	0x0100
        /*6212*/ 	.byte	0x08
	.zero		1


	//   ....[18]....
        /*6214*/ 	.word	0x00000880
        /*6218*/ 	.word	0x000000ff
        /*621c*/ 	.word	0x00000078
        /*6220*/ 	.short	0x0100
        /*6222*/ 	.byte	0x08
	.zero		1


	//   ....[19]....
        /*6224*/ 	.word	0x00000890
        /*6228*/ 	.word	0x000000ff
        /*622c*/ 	.word	0x00000098
        /*6230*/ 	.short	0x0100
        /*6232*/ 	.byte	0x08
	.zero		1


	//   ....[20]....
        /*6234*/ 	.word	0x00000c70
        /*6238*/ 	.word	0x000000ff
        /*623c*/ 	.word	0x000000a0
        /*6240*/ 	.short	0x0100
        /*6242*/ 	.byte	0x06
	.zero		1


	//   ....[21]....
        /*6244*/ 	.word	0x00000d10
        /*6248*/ 	.word	0x000000ff
        /*624c*/ 	.word	0x000000a8
        /*6250*/ 	.short	0x0100
        /*6252*/ 	.byte	0x06
	.zero		1


	//   ....[22]....
        /*6254*/ 	.word	0x00003420
        /*6258*/ 	.word	0x000000ff
        /*625c*/ 	.word	0x00000000
        /*6260*/ 	.short	0x010a
        /*6262*/ 	.byte	0x04
	.zero		1


	//   ....[23]....
        /*6264*/ 	.word	0x00003460
        /*6268*/ 	.word	0x000000ff
        /*626c*/ 	.word	0x00000000
        /*6270*/ 	.short	0x010a
        /*6272*/ 	.byte	0x04
	.zero		1


	//   ....[24]....
        /*6274*/ 	.word	0x00007a20
        /*6278*/ 	.word	0x000000ff
        /*627c*/ 	.word	0x00000000
        /*6280*/ 	.short	0x010a
        /*6282*/ 	.byte	0x06
	.zero		1


	//   ....[25]....
        /*6284*/ 	.word	0x00007a60
        /*6288*/ 	.word	0x000000ff
        /*628c*/ 	.word	0x00000000
        /*6290*/ 	.short	0x010a
        /*6292*/ 	.byte	0x06
	.zero		1


	//   ....[26]....
        /*6294*/ 	.word	0x0000d850
        /*6298*/ 	.word	0x00000004
        /*629c*/ 	.word	0x00000000
        /*62a0*/ 	.short	0x0101
        /*62a2*/ 	.byte	0x3f
	.zero		1


	//   ....[27]....
        /*62a4*/ 	.word	0x000114d0
        /*62a8*/ 	.word	0x00000000
        /*62ac*/ 	.word	0x00000000
        /*62b0*/ 	.short	0x0101
        /*62b2*/ 	.byte	0x3f
	.zero		1


	//   ....[28]....
        /*62b4*/ 	.word	0x00011d30
        /*62b8*/ 	.word	0x00000004
        /*62bc*/ 	.word	0x00000060
        /*62c0*/ 	.short	0x010a
        /*62c2*/ 	.byte	0x3f
	.zero		1


	//   ....[29]....
        /*62c4*/ 	.word	0x00011fe0
        /*62c8*/ 	.word	0x00000004
        /*62cc*/ 	.word	0x00000000
        /*62d0*/ 	.short	0x0101
        /*62d2*/ 	.byte	0x3f
	.zero		1


	//   ....[30]....
        /*62d4*/ 	.word	0x00013e20
        /*62d8*/ 	.word	0x00000004
        /*62dc*/ 	.word	0x00000060
        /*62e0*/ 	.short	0x010a
        /*62e2*/ 	.byte	0x3f
	.zero		1


	//   ....[31]....
        /*62e4*/ 	.word	0x000140a0
        /*62e8*/ 	.word	0x00000004
        /*62ec*/ 	.word	0x00000000
        /*62f0*/ 	.short	0x0101
        /*62f2*/ 	.byte	0x3f
	.zero		1


	//   ....[32]....
        /*62f4*/ 	.word	0x00015f80
        /*62f8*/ 	.word	0x00000004
        /*62fc*/ 	.word	0x00000060
        /*6300*/ 	.short	0x010a
        /*6302*/ 	.byte	0x3f
	.zero		1


	//   ....[33]....
        /*6304*/ 	.word	0x00016240
        /*6308*/ 	.word	0x00000004
        /*630c*/ 	.word	0x00000000
        /*6310*/ 	.short	0x0101
        /*6312*/ 	.byte	0x3f
	.zero		1


	//   ....[34]....
        /*6314*/ 	.word	0x00017fe0
        /*6318*/ 	.word	0x00000004
        /*631c*/ 	.word	0x00000060
        /*6320*/ 	.short	0x010a
        /*6322*/ 	.byte	0x3f
	.zero		1


	//   ....[35]....
        /*6324*/ 	.word	0x000182a0
        /*6328*/ 	.word	0x00000004
        /*632c*/ 	.word	0x00000000
        /*6330*/ 	.short	0x0101
        /*6332*/ 	.byte	0x3f
	.zero		1


	//   ....[36]....
        /*6334*/ 	.word	0x0001a170
        /*6338*/ 	.word	0x00000004
        /*633c*/ 	.word	0x00000060
        /*6340*/ 	.short	0x010a
        /*6342*/ 	.byte	0x3f
	.zero		1


	//   ....[37]....
        /*6344*/ 	.word	0x0001a450
        /*6348*/ 	.word	0x00000004
        /*634c*/ 	.word	0x00000000
        /*6350*/ 	.short	0x0101
        /*6352*/ 	.byte	0x3f
	.zero		1


	//   ....[38]....
        /*6354*/ 	.word	0x0001c200
        /*6358*/ 	.word	0x00000004
        /*635c*/ 	.word	0x00000060
        /*6360*/ 	.short	0x010a
        /*6362*/ 	.byte	0x3f
	.zero		1


	//   ....[39]....
        /*6364*/ 	.word	0x0001c4e0
        /*6368*/ 	.word	0x00000004
        /*636c*/ 	.word	0x00000000
        /*6370*/ 	.short	0x0101
        /*6372*/ 	.byte	0x3f
	.zero		1


	//   ....[40]....
        /*6374*/ 	.word	0x0001e3a0
        /*6378*/ 	.word	0x00000004
        /*637c*/ 	.word	0x00000060
        /*6380*/ 	.short	0x010a
        /*6382*/ 	.byte	0x3f
	.zero		1


	//   ....[41]....
        /*6384*/ 	.word	0x0001e680
        /*6388*/ 	.word	0x00000004
        /*638c*/ 	.word	0x00000000
        /*6390*/ 	.short	0x0101
        /*6392*/ 	.byte	0x3f
	.zero		1


	//   ....[42]....
        /*6394*/ 	.word	0x00020440
        /*6398*/ 	.word	0x00000004
        /*639c*/ 	.word	0x00000060
        /*63a0*/ 	.short	0x010a
        /*63a2*/ 	.byte	0x3f
	.zero		1


	//   ....[43]....
        /*63a4*/ 	.word	0x00020720
        /*63a8*/ 	.word	0x00000004
        /*63ac*/ 	.word	0x00000000
        /*63b0*/ 	.short	0x0101
        /*63b2*/ 	.byte	0x3f
	.zero		1


	//   ....[44]....
        /*63b4*/ 	.word	0x000225e0
        /*63b8*/ 	.word	0x00000004
        /*63bc*/ 	.word	0x00000060
        /*63c0*/ 	.short	0x010a
        /*63c2*/ 	.byte	0x3f
	.zero		1


	//   ....[45]....
        /*63c4*/ 	.word	0x000228c0
        /*63c8*/ 	.word	0x00000004
        /*63cc*/ 	.word	0x00000000
        /*63d0*/ 	.short	0x0101
        /*63d2*/ 	.byte	0x3f
	.zero		1


	//   ....[46]....
        /*63d4*/ 	.word	0x00024680
        /*63d8*/ 	.word	0x00000004
        /*63dc*/ 	.word	0x00000060
        /*63e0*/ 	.short	0x010a
        /*63e2*/ 	.byte	0x3f
	.zero		1


	//   ....[47]....
        /*63e4*/ 	.word	0x00024960
        /*63e8*/ 	.word	0x00000004
        /*63ec*/ 	.word	0x00000000
        /*63f0*/ 	.short	0x0101
        /*63f2*/ 	.byte	0x3f
	.zero		1


	//   ....[48]....
        /*63f4*/ 	.word	0x00026820
        /*63f8*/ 	.word	0x00000004
        /*63fc*/ 	.word	0x00000060
        /*6400*/ 	.short	0x010a
        /*6402*/ 	.byte	0x3f
	.zero		1


	//   ....[49]....
        /*6404*/ 	.word	0x00026b00
        /*6408*/ 	.word	0x00000004
        /*640c*/ 	.word	0x00000000
        /*6410*/ 	.short	0x0101
        /*6412*/ 	.byte	0x3f
	.zero		1


	//   ....[50]....
        /*6414*/ 	.word	0x00028940
        /*6418*/ 	.word	0x00000004
        /*641c*/ 	.word	0x00000060
        /*6420*/ 	.short	0x010a
        /*6422*/ 	.byte	0x3f
	.zero		1


	//   ....[51]....
        /*6424*/ 	.word	0x00028c20
        /*6428*/ 	.word	0x00000004
        /*642c*/ 	.word	0x00000000
        /*6430*/ 	.short	0x0101
        /*6432*/ 	.byte	0x3f
	.zero		1


	//   ....[52]....
        /*6434*/ 	.word	0x0002aae0
        /*6438*/ 	.word	0x00000004
        /*643c*/ 	.word	0x00000060
        /*6440*/ 	.short	0x010a
        /*6442*/ 	.byte	0x3f
	.zero		1


	//   ....[53]....
        /*6444*/ 	.word	0x0002adc0
        /*6448*/ 	.word	0x00000004
        /*644c*/ 	.word	0x00000000
        /*6450*/ 	.short	0x0101
        /*6452*/ 	.byte	0x3f
	.zero		1


	//   ....[54]....
        /*6454*/ 	.word	0x0002cc80
        /*6458*/ 	.word	0x00000004
        /*645c*/ 	.word	0x00000060
        /*6460*/ 	.short	0x010a
        /*6462*/ 	.byte	0x3f
	.zero		1


	//   ....[55]....
        /*6464*/ 	.word	0x0002cf60
        /*6468*/ 	.word	0x00000004
        /*646c*/ 	.word	0x00000000
        /*6470*/ 	.short	0x0101
        /*6472*/ 	.byte	0x3f
	.zero		1


	//   ....[56]....
        /*6474*/ 	.word	0x0002ee20
        /*6478*/ 	.word	0x00000004
        /*647c*/ 	.word	0x00000060
        /*6480*/ 	.short	0x010a
        /*6482*/ 	.byte	0x3f
	.zero		1


	//   ....[57]....
        /*6484*/ 	.word	0x0002f100
        /*6488*/ 	.word	0x00000004
        /*648c*/ 	.word	0x00000000
        /*6490*/ 	.short	0x0101
        /*6492*/ 	.byte	0x3f
	.zero		1


	//   ....[58]....
        /*6494*/ 	.word	0x00030fc0
        /*6498*/ 	.word	0x00000005
        /*649c*/ 	.word	0x00000060
        /*64a0*/ 	.short	0x010a
        /*64a2*/ 	.byte	0x3f
	.zero		1


	//   ....[59]....
        /*64a4*/ 	.word	0x00031250
        /*64a8*/ 	.word	0x00000004
        /*64ac*/ 	.word	0x00000000
        /*64b0*/ 	.short	0x0101
        /*64b2*/ 	.byte	0x3f
	.zero		1


	//   ....[60]....
        /*64b4*/ 	.word	0x00033e60
        /*64b8*/ 	.word	0x000000ff
        /*64bc*/ 	.word	0x000000a8
        /*64c0*/ 	.short	0x010a
        /*64c2*/ 	.byte	0x04
	.zero		1


	//   ....[61]....
        /*64c4*/ 	.word	0x00034280
        /*64c8*/ 	.word	0x000000ff
        /*64cc*/ 	.word	0x00000080
        /*64d0*/ 	.short	0x010a
        /*64d2*/ 	.byte	0x0d
	.zero		1


	//   ....[62]....
        /*64d4*/ 	.word	0x00034370
        /*64d8*/ 	.word	0x000000ff
        /*64dc*/ 	.word	0x00000060
        /*64e0*/ 	.short	0x010b
        /*64e2*/ 	.byte	0x0d
	.zero		1


	//   ....[63]....
        /*64e4*/ 	.word	0x000343d0
        /*64e8*/ 	.word	0x000000ff
        /*64ec*/ 	.word	0x00000000
        /*64f0*/ 	.short	0x0101
        /*64f2*/ 	.byte	0x1e
	.zero		1


	//   ....[64]....
        /*64f4*/ 	.word	0x00034400
        /*64f8*/ 	.word	0x000000ff
        /*64fc*/ 	.word	0x00000088
        /*6500*/ 	.short	0x010a
        /*6502*/ 	.byte	0x0d
	.zero		1


	//   ....[65]....
        /*6504*/ 	.word	0x00034510
        /*6508*/ 	.word	0x000000ff
        /*650c*/ 	.word	0x00000068
        /*6510*/ 	.short	0x010b
        /*6512*/ 	.byte	0x0d
	.zero		1


	//   ....[66]....
        /*6514*/ 	.word	0x00034580
        /*6518*/ 	.word	0x000000ff
        /*651c*/ 	.word	0x00000000
        /*6520*/ 	.short	0x0101
        /*6522*/ 	.byte	0x1d
	.zero		1


	//   ....[67]....
        /*6524*/ 	.word	0x000345b0
        /*6528*/ 	.word	0x000000ff
        /*652c*/ 	.word	0x00000090
        /*6530*/ 	.short	0x010a
        /*6532*/ 	.byte	0x0d
	.zero		1


	//   ....[68]....
        /*6534*/ 	.word	0x000346b0
        /*6538*/ 	.word	0x000000ff
        /*653c*/ 	.word	0x00000070
        /*6540*/ 	.short	0x010b
        /*6542*/ 	.byte	0x0d
	.zero		1


	//   ....[69]....
        /*6544*/ 	.word	0x00034710
        /*6548*/ 	.word	0x000000ff
        /*654c*/ 	.word	0x00000000
        /*6550*/ 	.short	0x0101
        /*6552*/ 	.byte	0x16
	.zero		1


	//   ....[70]....
        /*6554*/ 	.word	0x00034740
        /*6558*/ 	.word	0x000000ff
        /*655c*/ 	.word	0x00000098
        /*6560*/ 	.short	0x010a
        /*6562*/ 	.byte	0x0d
	.zero		1


	//   ....[71]....
        /*6564*/ 	.word	0x00034840
        /*6568*/ 	.word	0x000000ff
        /*656c*/ 	.word	0x00000078
        /*6570*/ 	.short	0x010b
        /*6572*/ 	.byte	0x0d
	.zero		1


	//   ....[72]....
        /*6574*/ 	.word	0x000348b0
        /*6578*/ 	.word	0x000000ff
        /*657c*/ 	.word	0x00000000
        /*6580*/ 	.short	0x0101
        /*6582*/ 	.byte	0x17
	.zero		1


	//   ....[73]....
        /*6584*/ 	.word	0x000348f0
        /*6588*/ 	.word	0x000000ff
        /*658c*/ 	.word	0x00000080
        /*6590*/ 	.short	0x010a
        /*6592*/ 	.byte	0x0d
	.zero		1


	//   ....[74]....
        /*6594*/ 	.word	0x000349e0
        /*6598*/ 	.word	0x000000ff
        /*659c*/ 	.word	0x00000060
        /*65a0*/ 	.short	0x010b
        /*65a2*/ 	.byte	0x0d
	.zero		1


	//   ....[75]....
        /*65a4*/ 	.word	0x00034a20
        /*65a8*/ 	.word	0x000000ff
        /*65ac*/ 	.word	0x00000000
        /*65b0*/ 	.short	0x0101
        /*65b2*/ 	.byte	0x1e
	.zero		1


	//   ....[76]....
        /*65b4*/ 	.word	0x00034a50
        /*65b8*/ 	.word	0x000000ff
        /*65bc*/ 	.word	0x00000088
        /*65c0*/ 	.short	0x010a
        /*65c2*/ 	.byte	0x0d
	.zero		1


	//   ....[77]....
        /*65c4*/ 	.word	0x00034b50
        /*65c8*/ 	.word	0x000000ff
        /*65cc*/ 	.word	0x00000068
        /*65d0*/ 	.short	0x010b
        /*65d2*/ 	.byte	0x0d
	.zero		1


	//   ....[78]....
        /*65d4*/ 	.word	0x00034b90
        /*65d8*/ 	.word	0x000000ff
        /*65dc*/ 	.word	0x00000000
        /*65e0*/ 	.short	0x0101
        /*65e2*/ 	.byte	0x1d
	.zero		1


	//   ....[79]....
        /*65e4*/ 	.word	0x00034bd0
        /*65e8*/ 	.word	0x000000ff
        /*65ec*/ 	.word	0x00000090
        /*65f0*/ 	.short	0x010a
        /*65f2*/ 	.byte	0x0d
	.zero		1


	//   ....[80]....
        /*65f4*/ 	.word	0x00034cc0
        /*65f8*/ 	.word	0x000000ff
        /*65fc*/ 	.word	0x00000070
        /*6600*/ 	.short	0x010b
        /*6602*/ 	.byte	0x0d
	.zero		1


	//   ....[81]....
        /*6604*/ 	.word	0x00034d00
        /*6608*/ 	.word	0x000000ff
        /*660c*/ 	.word	0x00000000
        /*6610*/ 	.short	0x0101
        /*6612*/ 	.byte	0x16
	.zero		1


	//   ....[82]....
        /*6614*/ 	.word	0x00034d30
        /*6618*/ 	.word	0x000000ff
        /*661c*/ 	.word	0x00000098
        /*6620*/ 	.short	0x010a
        /*6622*/ 	.byte	0x0d
	.zero		1


	//   ....[83]....
        /*6624*/ 	.word	0x00034e30
        /*6628*/ 	.word	0x000000ff
        /*662c*/ 	.word	0x00000078
        /*6630*/ 	.short	0x010b
        /*6632*/ 	.byte	0x0d
	.zero		1


	//   ....[84]....
        /*6634*/ 	.word	0x00034e70
        /*6638*/ 	.word	0x000000ff
        /*663c*/ 	.word	0x00000000
        /*6640*/ 	.short	0x0101
        /*6642*/ 	.byte	0x17
	.zero		1


	//   ....[85]....
        /*6644*/ 	.word	0x00034eb0
        /*6648*/ 	.word	0x000000ff
        /*664c*/ 	.word	0x00000080
        /*6650*/ 	.short	0x010a
        /*6652*/ 	.byte	0x0d
	.zero		1


	//   ....[86]....
        /*6654*/ 	.word	0x00034fb0
        /*6658*/ 	.word	0x000000ff
        /*665c*/ 	.word	0x00000060
        /*6660*/ 	.short	0x010b
        /*6662*/ 	.byte	0x0d
	.zero		1


	//   ....[87]....
        /*6664*/ 	.word	0x00034ff0
        /*6668*/ 	.word	0x000000ff
        /*666c*/ 	.word	0x00000000
        /*6670*/ 	.short	0x0101
        /*6672*/ 	.byte	0x1e
	.zero		1


	//   ....[88]....
        /*6674*/ 	.word	0x00035020
        /*6678*/ 	.word	0x000000ff
        /*667c*/ 	.word	0x00000088
        /*6680*/ 	.short	0x010a
        /*6682*/ 	.byte	0x0d
	.zero		1


	//   ....[89]....
        /*6684*/ 	.word	0x00035120
        /*6688*/ 	.word	0x000000ff
        /*668c*/ 	.word	0x00000068
        /*6690*/ 	.short	0x010b
        /*6692*/ 	.byte	0x0d
	.zero		1


	//   ....[90]....
        /*6694*/ 	.word	0x00035160
        /*6698*/ 	.word	0x000000ff
        /*669c*/ 	.word	0x00000000
        /*66a0*/ 	.short	0x0101
        /*66a2*/ 	.byte	0x1d
	.zero		1


	//   ....[91]....
        /*66a4*/ 	.word	0x000351a0
        /*66a8*/ 	.word	0x000000ff
        /*66ac*/ 	.word	0x00000090
        /*66b0*/ 	.short	0x010a
        /*66b2*/ 	.byte	0x0d
	.zero		1


	//   ....[92]....
        /*66b4*/ 	.word	0x000352a0
        /*66b8*/ 	.word	0x000000ff
        /*66bc*/ 	.word	0x00000070
        /*66c0*/ 	.short	0x010b
        /*66c2*/ 	.byte	0x0d
	.zero		1


	//   ....[93]....
        /*66c4*/ 	.word	0x000352e0
        /*66c8*/ 	.word	0x000000ff
        /*66cc*/ 	.word	0x00000000
        /*66d0*/ 	.short	0x0101
        /*66d2*/ 	.byte	0x16
	.zero		1


	//   ....[94]....
        /*66d4*/ 	.word	0x00035310
        /*66d8*/ 	.word	0x000000ff
        /*66dc*/ 	.word	0x00000098
        /*66e0*/ 	.short	0x010a
        /*66e2*/ 	.byte	0x0d
	.zero		1


	//   ....[95]....
        /*66e4*/ 	.word	0x00035410
        /*66e8*/ 	.word	0x000000ff
        /*66ec*/ 	.word	0x00000078
        /*66f0*/ 	.short	0x010b
        /*66f2*/ 	.byte	0x0d
	.zero		1


	//   ....[96]....
        /*66f4*/ 	.word	0x00035450
        /*66f8*/ 	.word	0x000000ff
        /*66fc*/ 	.word	0x00000000
        /*6700*/ 	.short	0x0101
        /*6702*/ 	.byte	0x17
	.zero		1


	//   ....[97]....
        /*6704*/ 	.word	0x00035490
        /*6708*/ 	.word	0x000000ff
        /*670c*/ 	.word	0x00000080
        /*6710*/ 	.short	0x010a
        /*6712*/ 	.byte	0x0d
	.zero		1


	//   ....[98]....
        /*6714*/ 	.word	0x00035590
        /*6718*/ 	.word	0x000000ff
        /*671c*/ 	.word	0x00000060
        /*6720*/ 	.short	0x010b
        /*6722*/ 	.byte	0x0d
	.zero		1


	//   ....[99]....
        /*6724*/ 	.word	0x000355d0
        /*6728*/ 	.word	0x000000ff
        /*672c*/ 	.word	0x00000000
        /*6730*/ 	.short	0x0101
        /*6732*/ 	.byte	0x1e
	.zero		1


	//   ....[100]....
        /*6734*/ 	.word	0x00035600
        /*6738*/ 	.word	0x000000ff
        /*673c*/ 	.word	0x00000088
        /*6740*/ 	.short	0x010a
        /*6742*/ 	.byte	0x0d
	.zero		1


	//   ....[101]....
        /*6744*/ 	.word	0x00035700
        /*6748*/ 	.word	0x000000ff
        /*674c*/ 	.word	0x00000068
        /*6750*/ 	.short	0x010b
        /*6752*/ 	.byte	0x0d
	.zero		1


	//   ....[102]....
        /*6754*/ 	.word	0x00035740
        /*6758*/ 	.word	0x000000ff
        /*675c*/ 	.word	0x00000000
        /*6760*/ 	.short	0x0101
        /*6762*/ 	.byte	0x1d
	.zero		1


	//   ....[103]....
        /*6764*/ 	.word	0x00035780
        /*6768*/ 	.word	0x000000ff
        /*676c*/ 	.word	0x00000090
        /*6770*/ 	.short	0x010a
        /*6772*/ 	.byte	0x0d
	.zero		1


	//   ....[104]....
        /*6774*/ 	.word	0x00035880
        /*6778*/ 	.word	0x000000ff
        /*677c*/ 	.word	0x00000070
        /*6780*/ 	.short	0x010b
        /*6782*/ 	.byte	0x0d
	.zero		1


	//   ....[105]....
        /*6784*/ 	.word	0x000358c0
        /*6788*/ 	.word	0x000000ff
        /*678c*/ 	.word	0x00000000
        /*6790*/ 	.short	0x0101
        /*6792*/ 	.byte	0x16
	.zero		1


	//   ....[106]....
        /*6794*/ 	.word	0x000358f0
        /*6798*/ 	.word	0x000000ff
        /*679c*/ 	.word	0x00000098
        /*67a0*/ 	.short	0x010a
        /*67a2*/ 	.byte	0x0d
	.zero		1


	//   ....[107]....
        /*67a4*/ 	.word	0x000359f0
        /*67a8*/ 	.word	0x000000ff
        /*67ac*/ 	.word	0x00000078
        /*67b0*/ 	.short	0x010b
        /*67b2*/ 	.byte	0x0d
	.zero		1


	//   ....[108]....
        /*67b4*/ 	.word	0x00035a40
        /*67b8*/ 	.word	0x000000ff
        /*67bc*/ 	.word	0x00000000
        /*67c0*/ 	.short	0x0101
        /*67c2*/ 	.byte	0x17
	.zero		1


	//   ....[109]....
        /*67c4*/ 	.word	0x00036160
        /*67c8*/ 	.word	0x00000000
        /*67cc*/ 	.word	0x00000080
        /*67d0*/ 	.short	0x010a
        /*67d2*/ 	.byte	0x3f
	.zero		1


	//   ....[110]....
        /*67d4*/ 	.word	0x000361a0
        /*67d8*/ 	.word	0x00000000
        /*67dc*/ 	.word	0x00000088
        /*67e0*/ 	.short	0x010a
        /*67e2*/ 	.byte	0x3f
	.zero		1


	//   ....[111]....
        /*67e4*/ 	.word	0x000361e0
        /*67e8*/ 	.word	0x00000000
        /*67ec*/ 	.word	0x00000090
        /*67f0*/ 	.short	0x010a
        /*67f2*/ 	.byte	0x3f
	.zero		1


	//   ....[112]....
        /*67f4*/ 	.word	0x00036240
        /*67f8*/ 	.word	0x00000000
        /*67fc*/ 	.word	0x00000098
        /*6800*/ 	.short	0x010a
        /*6802*/ 	.byte	0x3f
	.zero		1


	//   ....[113]....
        /*6804*/ 	.word	0x00036590
        /*6808*/ 	.word	0x0000000c
        /*680c*/ 	.word	0x00000030
        /*6810*/ 	.short	0x010a
        /*6812*/ 	.byte	0x3f
	.zero		1


	//   ....[114]....
        /*6814*/ 	.word	0x000368f0
        /*6818*/ 	.word	0x00000002
        /*681c*/ 	.word	0x000000a8
        /*6820*/ 	.short	0x0101
        /*6822*/ 	.byte	0x3f
	.zero		1


	//   ....[115]....
        /*6824*/ 	.word	0x000370c0
        /*6828*/ 	.word	0x00000004
        /*682c*/ 	.word	0x00000000
        /*6830*/ 	.short	0x010a
        /*6832*/ 	.byte	0x3f
	.zero		1


	//   ....[116]....
        /*6834*/ 	.word	0x00037150
        /*6838*/ 	.word	0x00000003
        /*683c*/ 	.word	0x00000000
        /*6840*/ 	.short	0x010a
        /*6842*/ 	.byte	0x3f
	.zero		1


	//   ....[117]....
        /*6844*/ 	.word	0x000371e0
        /*6848*/ 	.word	0x00000003
        /*684c*/ 	.word	0x00000000
        /*6850*/ 	.short	0x010a
        /*6852*/ 	.byte	0x3f
	.zero		1


	//   ....[118]....
        /*6854*/ 	.word	0x00037270
        /*6858*/ 	.word	0x00000003
        /*685c*/ 	.word	0x00000000
        /*6860*/ 	.short	0x010a
        /*6862*/ 	.byte	0x3f
	.zero		1


	//   ....[119]....
        /*6864*/ 	.word	0x00037300
        /*6868*/ 	.word	0x00000003
        /*686c*/ 	.word	0x00000000
        /*6870*/ 	.short	0x010a
        /*6872*/ 	.byte	0x3f
	.zero		1


	//   ....[120]....
        /*6874*/ 	.word	0x00037390
        /*6878*/ 	.word	0x00000003
        /*687c*/ 	.word	0x00000000
        /*6880*/ 	.short	0x010a
        /*6882*/ 	.byte	0x3f
	.zero		1


	//   ....[121]....
        /*6884*/ 	.word	0x00037400
        /*6888*/ 	.word	0x00000003
        /*688c*/ 	.word	0x00000000
        /*6890*/ 	.short	0x010a
        /*6892*/ 	.byte	0x3f
	.zero		1


	//   ....[122]....
        /*6894*/ 	.word	0x00037460
        /*6898*/ 	.word	0x00000006
        /*689c*/ 	.word	0x00000000
        /*68a0*/ 	.short	0x010a
        /*68a2*/ 	.byte	0x3f
	.zero		1


	//   ....[123]....
        /*68a4*/ 	.word	0x000374b0
        /*68a8*/ 	.word	0x00000004
        /*68ac*/ 	.word	0x00000060
        /*68b0*/ 	.short	0x010a
        /*68b2*/ 	.byte	0x3f
	.zero		1


	//   ....[124]....
        /*68b4*/ 	.word	0x00037500
        /*68b8*/ 	.word	0x00000004
        /*68bc*/ 	.word	0x00000060
        /*68c0*/ 	.short	0x010a
        /*68c2*/ 	.byte	0x3f
	.zero		1


	//   ....[125]....
        /*68c4*/ 	.word	0x00037550
        /*68c8*/ 	.word	0x00000004
        /*68cc*/ 	.word	0x00000060
        /*68d0*/ 	.short	0x010a
        /*68d2*/ 	.byte	0x3f
	.zero		1


	//   ....[126]....
        /*68d4*/ 	.word	0x000375a0
        /*68d8*/ 	.word	0x00000004
        /*68dc*/ 	.word	0x00000060
        /*68e0*/ 	.short	0x010a
        /*68e2*/ 	.byte	0x3f
	.zero		1


	//   ....[127]....
        /*68e4*/ 	.word	0x000375f0
        /*68e8*/ 	.word	0x00000004
        /*68ec*/ 	.word	0x00000060
        /*68f0*/ 	.short	0x010a
        /*68f2*/ 	.byte	0x3f
	.zero		1


	//   ....[128]....
        /*68f4*/ 	.word	0x00037640
        /*68f8*/ 	.word	0x00000004
        /*68fc*/ 	.word	0x00000060
        /*6900*/ 	.short	0x010a
        /*6902*/ 	.byte	0x3f
	.zero		1


	//   ....[129]....
        /*6904*/ 	.word	0x00037690
        /*6908*/ 	.word	0x00000004
        /*690c*/ 	.word	0x00000060
        /*6910*/ 	.short	0x010a
        /*6912*/ 	.byte	0x3f
	.zero		1


	//   ....[130]....
        /*6914*/ 	.word	0x000376e0
        /*6918*/ 	.word	0x00000004
        /*691c*/ 	.word	0x00000060
        /*6920*/ 	.short	0x010a
        /*6922*/ 	.byte	0x3f
	.zero		1


	//   ....[131]....
        /*6924*/ 	.word	0x00037730
        /*6928*/ 	.word	0x00000004
        /*692c*/ 	.word	0x00000060
        /*6930*/ 	.short	0x010a
        /*6932*/ 	.byte	0x3f
	.zero		1


	//   ....[132]....
        /*6934*/ 	.word	0x00037780
        /*6938*/ 	.word	0x00000004
        /*693c*/ 	.word	0x00000060
        /*6940*/ 	.short	0x010a
        /*6942*/ 	.byte	0x3f
	.zero		1


	//   ....[133]....
        /*6944*/ 	.word	0x000377d0
        /*6948*/ 	.word	0x00000004
        /*694c*/ 	.word	0x00000060
        /*6950*/ 	.short	0x010a
        /*6952*/ 	.byte	0x3f
	.zero		1


	//   ....[134]....
        /*6954*/ 	.word	0x00037820
        /*6958*/ 	.word	0x00000004
        /*695c*/ 	.word	0x00000060
        /*6960*/ 	.short	0x010a
        /*6962*/ 	.byte	0x3f
	.zero		1


	//   ....[135]....
        /*6964*/ 	.word	0x00037870
        /*6968*/ 	.word	0x00000004
        /*696c*/ 	.word	0x00000060
        /*6970*/ 	.short	0x010a
        /*6972*/ 	.byte	0x3f
	.zero		1


	//   ....[136]....
        /*6974*/ 	.word	0x000378c0
        /*6978*/ 	.word	0x00000004
        /*697c*/ 	.word	0x00000060
        /*6980*/ 	.short	0x010a
        /*6982*/ 	.byte	0x3f
	.zero		1


	//   ....[137]....
        /*6984*/ 	.word	0x00037910
        /*6988*/ 	.word	0x00000004
        /*698c*/ 	.word	0x00000060
        /*6990*/ 	.short	0x010a
        /*6992*/ 	.byte	0x3f
	.zero		1


	//   ....[138]....
        /*6994*/ 	.word	0x00037960
        /*6998*/ 	.word	0x00000005
        /*699c*/ 	.word	0x00000060
        /*69a0*/ 	.short	0x010a
        /*69a2*/ 	.byte	0x3f
	.zero		1


	//   ....[139]....
        /*69a4*/ 	.word	0x000379c0
        /*69a8*/ 	.word	0x00000005
        /*69ac*/ 	.word	0x000000a8
        /*69b0*/ 	.short	0x010a
        /*69b2*/ 	.byte	0x3f
	.zero		1


	//   ....[140]....
        /*69b4*/ 	.word	0x00037a20
        /*69b8*/ 	.word	0x00000003
        /*69bc*/ 	.word	0x00000080
        /*69c0*/ 	.short	0x010a
        /*69c2*/ 	.byte	0x3f
	.zero		1


	//   ....[141]....
        /*69c4*/ 	.word	0x00037a80
        /*69c8*/ 	.word	0x00000003
        /*69cc*/ 	.word	0x00000088
        /*69d0*/ 	.short	0x010a
        /*69d2*/ 	.byte	0x3f
	.zero		1


	//   ....[142]....
        /*69d4*/ 	.word	0x00037ae0
        /*69d8*/ 	.word	0x00000003
        /*69dc*/ 	.word	0x00000090
        /*69e0*/ 	.short	0x010a
        /*69e2*/ 	.byte	0x3f
	.zero		1


	//   ....[143]....
        /*69e4*/ 	.word	0x00037b40
        /*69e8*/ 	.word	0x00000003
        /*69ec*/ 	.word	0x00000098
        /*69f0*/ 	.short	0x010a
        /*69f2*/ 	.byte	0x3f
	.zero		1


	//   ....[144]....
        /*69f4*/ 	.word	0x00037ba0
        /*69f8*/ 	.word	0x00000004
        /*69fc*/ 	.word	0x00000080
        /*6a00*/ 	.short	0x010a
        /*6a02*/ 	.byte	0x3f
	.zero		1


	//   ....[145]....
        /*6a04*/ 	.word	0x00037c00
        /*6a08*/ 	.word	0x00000004
        /*6a0c*/ 	.word	0x00000088
        /*6a10*/ 	.short	0x010a
        /*6a12*/ 	.byte	0x3f
	.zero		1


	//   ....[146]....
        /*6a14*/ 	.word	0x00037c60
        /*6a18*/ 	.word	0x00000004
        /*6a1c*/ 	.word	0x00000090
        /*6a20*/ 	.short	0x010a
        /*6a22*/ 	.byte	0x3f
	.zero		1


	//   ....[147]....
        /*6a24*/ 	.word	0x00037cc0
        /*6a28*/ 	.word	0x00000004
        /*6a2c*/ 	.word	0x00000098
        /*6a30*/ 	.short	0x010a
        /*6a32*/ 	.byte	0x3f
	.zero		1


	//   ....[148]....
        /*6a34*/ 	.word	0x00037d20
        /*6a38*/ 	.word	0x00000005
        /*6a3c*/ 	.word	0x00000080
        /*6a40*/ 	.short	0x010a
        /*6a42*/ 	.byte	0x3f
	.zero		1


	//   ....[149]....
        /*6a44*/ 	.word	0x00037d80
        /*6a48*/ 	.word	0x00000005
        /*6a4c*/ 	.word	0x00000088
        /*6a50*/ 	.short	0x010a
        /*6a52*/ 	.byte	0x3f
	.zero		1


	//   ....[150]....
        /*6a54*/ 	.word	0x00037de0
        /*6a58*/ 	.word	0x00000005
        /*6a5c*/ 	.word	0x00000090
        /*6a60*/ 	.short	0x010a
        /*6a62*/ 	.byte	0x3f
	.zero		1


	//   ....[151]....
        /*6a64*/ 	.word	0x00037e40
        /*6a68*/ 	.word	0x00000005
        /*6a6c*/ 	.word	0x00000098
        /*6a70*/ 	.short	0x010a
        /*6a72*/ 	.byte	0x3f
	.zero		1


	//   ....[152]....
        /*6a74*/ 	.word	0x00037ea0
        /*6a78*/ 	.word	0x00000002
        /*6a7c*/ 	.word	0x00000080
        /*6a80*/ 	.short	0x010a
        /*6a82*/ 	.byte	0x3f
	.zero		1


	//   ....[153]....
        /*6a84*/ 	.word	0x00037f00
        /*6a88*/ 	.word	0x00000002
        /*6a8c*/ 	.word	0x00000088
        /*6a90*/ 	.short	0x010a
        /*6a92*/ 	.byte	0x3f
	.zero		1


	//   ....[154]....
        /*6a94*/ 	.word	0x00037f60
        /*6a98*/ 	.word	0x00000002
        /*6a9c*/ 	.word	0x00000090
        /*6aa0*/ 	.short	0x010a
        /*6aa2*/ 	.byte	0x3f
	.zero		1


	//   ....[155]....
        /*6aa4*/ 	.word	0x00037fc0
        /*6aa8*/ 	.word	0x00000002
        /*6aac*/ 	.word	0x00000098
        /*6ab0*/ 	.short	0x010a
        /*6ab2*/ 	.byte	0x3f
	.zero		1


	//   ....[156]....
        /*6ab4*/ 	.word	0x00038010
        /*6ab8*/ 	.word	0x00000000
        /*6abc*/ 	.word	0x00000080
        /*6ac0*/ 	.short	0x010a
        /*6ac2*/ 	.byte	0x3f
	.zero		1


	//   ....[157]....
        /*6ac4*/ 	.word	0x00038060
        /*6ac8*/ 	.word	0x00000000
        /*6acc*/ 	.word	0x00000088
        /*6ad0*/ 	.short	0x010a
        /*6ad2*/ 	.byte	0x3f
	.zero		1


	//   ....[158]....
        /*6ad4*/ 	.word	0x000380b0
        /*6ad8*/ 	.word	0x00000000
        /*6adc*/ 	.word	0x00000090
        /*6ae0*/ 	.short	0x010a
        /*6ae2*/ 	.byte	0x3f
	.zero		1


	//   ....[159]....
        /*6ae4*/ 	.word	0x00038180
        /*6ae8*/ 	.word	0x0000000c
        /*6aec*/ 	.word	0x00000030
        /*6af0*/ 	.short	0x010a
        /*6af2*/ 	.byte	0x3f
	.zero		1


	//   ....[160]....
        /*6af4*/ 	.word	0x00038250
        /*6af8*/ 	.word	0x00000004
        /*6afc*/ 	.word	0x00000000
        /*6b00*/ 	.short	0x010a
        /*6b02*/ 	.byte	0x3f
	.zero		1


	//   ....[161]....
        /*6b04*/ 	.word	0x000382a0
        /*6b08*/ 	.word	0x00000003
        /*6b0c*/ 	.word	0x00000000
        /*6b10*/ 	.short	0x010a
        /*6b12*/ 	.byte	0x3f
	.zero		1


	//   ....[162]....
        /*6b14*/ 	.word	0x000382f0
        /*6b18*/ 	.word	0x00000003
        /*6b1c*/ 	.word	0x00000000
        /*6b20*/ 	.short	0x010a
        /*6b22*/ 	.byte	0x3f
	.zero		1


	//   ....[163]....
        /*6b24*/ 	.word	0x00038340
        /*6b28*/ 	.word	0x00000003
        /*6b2c*/ 	.word	0x00000000
        /*6b30*/ 	.short	0x010a
        /*6b32*/ 	.byte	0x3f
	.zero		1


	//   ....[164]....
        /*6b34*/ 	.word	0x00038390
        /*6b38*/ 	.word	0x00000003
        /*6b3c*/ 	.word	0x00000000
        /*6b40*/ 	.short	0x010a
        /*6b42*/ 	.byte	0x3f
	.zero		1


	//----- nvinfo : EIATTR_NUM_MBARRIERS
	.align		4
.L_40:
        /*6b44*/ 	.byte	0x03, 0x38
        /*6b46*/ 	.short	0x0016


	//----- nvinfo : EIATTR_EXIT_INSTR_OFFSETS
	.align		4
        /*6b48*/ 	.byte	0x04, 0x1c
        /*6b4a*/ 	.short	(.L_42 - .L_41)


	//   ....[0]....
.L_41:
        /*6b4c*/ 	.word	0x00000fb0


	//   ....[1]....
        /*6b50*/ 	.word	0x00001760


	//   ....[2]....
        /*6b54*/ 	.word	0x000337c0


	//   ....[3]....
        /*6b58*/ 	.word	0x00033d80


	//   ....[4]....
        /*6b5c*/ 	.word	0x00033df0


	//   ....[5]....
        /*6b60*/ 	.word	0x00036290


	//   ....[6]....
        /*6b64*/ 	.word	0x000373e0


	//----- nvinfo : EIATTR_MAX_THREADS
	.align		4
.L_42:
        /*6b68*/ 	.byte	0x04, 0x05
        /*6b6a*/ 	.short	(.L_44 - .L_43)
.L_43:
        /*6b6c*/ 	.word	0x00000180
        /*6b70*/ 	.word	0x00000001
        /*6b74*/ 	.word	0x00000001


	//----- nvinfo : EIATTR_CRS_STACK_SIZE
	.align		4
.L_44:
        /*6b78*/ 	.byte	0x04, 0x1e
        /*6b7a*/ 	.short	(.L_46 - .L_45)
.L_45:
        /*6b7c*/ 	.word	0x00000000


	//----- nvinfo : EIATTR_CBANK_PARAM_SIZE
	.align		4
.L_46:
        /*6b80*/ 	.byte	0x03, 0x19
        /*6b82*/ 	.short	0x0770


	//----- nvinfo : EIATTR_PARAM_CBANK
	.align		4
        /*6b84*/ 	.byte	0x04, 0x0a
        /*6b86*/ 	.short	(.L_48 - .L_47)
	.align		4
.L_47:
        /*6b88*/ 	.word	index@(.nv.constant0._ZN7cutlass13device_kernelINS_4gemm6kernel13GemmUniversalIN4cute5tupleIJiiiiEEENS1_10collective13CollectiveMmaINS1_37MainloopSm90TmaGmmaWarpSpecializedFP8ILi6ENS5_IJNS4_1CILi2EEENSA_ILi1EEESC_EEENS1_35KernelTmaWarpSpecializedCooperativeEEENS5_IJNSA_ILi256EEESG_NSA_ILi64EEEEEENS_12float_e4m3_tENS5_IJlSC_lEEESJ_SK_NS4_8TiledMMAINS4_8MMA_AtomIJNS4_4SM904GMMA31MMA_64x256x32_F32E4M3E4M3_SS_TNILNSO_7ScaleInE1ELSQ_1EEEEEENS4_6LayoutISD_NS5_IJSC_NSA_ILi0EEESU_EEEEENS5_IJNS4_10UnderscoreESX_SX_EEEEENS4_13SM90_TMA_LOADENS4_14ComposedLayoutINS4_7SwizzleILi2ELi4ELi3EEENS4_18smem_ptr_flag_bitsILi8EEENST_INS5_IJNSA_ILi8EEESH_EEENS5_IJSH_SC_EEEEEEEvNS4_8identityENS4_23SM90_TMA_LOAD_MULTICASTES1A_vS1B_EENS_8epilogue10collective18CollectiveEpilogueINS1E_22Sm90TmaWarpSpecializedILi4ELi2ELi16ELb0ELb0EEEJSI_NS5_IJNSA_ILi128EEENSA_ILi32EEEEEESJ_SK_SJ_SK_NS1E_6fusion15FusionCallbacksIS1I_NS1M_13LinCombEltActINS1E_6thread7SigmoidESJ_fSJ_fLNS_15FloatRoundStyleE2EEESI_S1L_JEEES10_NS11_INS12_ILi1ELi4ELi3EEES15_NST_INS5_IJS16_S1K_EEENS5_IJS1K_SC_EEEEEEENS4_39AutoVectorizingCopyWithAssumedAlignmentILi128EEENS4_14SM90_TMA_STOREES1Y_S20_NS4_9Copy_AtomIJNS4_17SM90_U32x4_STSM_NENS_6half_tEEEEvEEEvvEEEEvNT_6ParamsE)
        /*6b8c*/ 	.short	0x0210
        /*6b8e*/ 	.short	0x0770


	//----- nvinfo : EIATTR_SW_WAR
	.align		4
.L_48:
        /*6b90*/ 	.byte	0x04, 0x36
        /*6b92*/ 	.short	(.L_50 - .L_49)
.L_49:
        /*6b94*/ 	.word	0x00000008
.L_50:


//--------------------- .nv.callgraph             --------------------------
	.section	.nv.callgraph,"",@"SHT_CUDA_CALLGRAPH"
	.align	4
	.sectionentsize	8
	.align		4
        /*0000*/ 	.word	0x00000000
	.align		4
        /*0004*/ 	.word	0xffffffff
	.align		4
        /*0008*/ 	.word	index@(_ZN7cutlass13device_kernelINS_4gemm6kernel13GemmUniversalIN4cute5tupleIJiiiiEEENS1_10collective13CollectiveMmaINS1_37MainloopSm90TmaGmmaWarpSpecializedFP8ILi6ENS5_IJNS4_1CILi2EEENSA_ILi1EEESC_EEENS1_35KernelTmaWarpSpecializedCooperativeEEENS5_IJNSA_ILi256EEESG_NSA_ILi64EEEEEENS_12float_e4m3_tENS5_IJlSC_lEEESJ_SK_NS4_8TiledMMAINS4_8MMA_AtomIJNS4_4SM904GMMA31MMA_64x256x32_F32E4M3E4M3_SS_TNILNSO_7ScaleInE1ELSQ_1EEEEEENS4_6LayoutISD_NS5_IJSC_NSA_ILi0EEESU_EEEEENS5_IJNS4_10UnderscoreESX_SX_EEEEENS4_13SM90_TMA_LOADENS4_14ComposedLayoutINS4_7SwizzleILi2ELi4ELi3EEENS4_18smem_ptr_flag_bitsILi8EEENST_INS5_IJNSA_ILi8EEESH_EEENS5_IJSH_SC_EEEEEEEvNS4_8identityENS4_23SM90_TMA_LOAD_MULTICASTES1A_vS1B_EENS_8epilogue10collective18CollectiveEpilogueINS1E_22Sm90TmaWarpSpecializedILi4ELi2ELi16ELb0ELb0EEEJSI_NS5_IJNSA_ILi128EEENSA_ILi32EEEEEESJ_SK_SJ_SK_NS1E_6fusion15FusionCallbacksIS1I_NS1M_13LinCombEltActINS1E_6thread7SigmoidESJ_fSJ_fLNS_15FloatRoundStyleE2EEESI_S1L_JEEES10_NS11_INS12_ILi1ELi4ELi3EEES15_NST_INS5_IJS16_S1K_EEENS5_IJS1K_SC_EEEEEEENS4_39AutoVectorizingCopyWithAssumedAlignmentILi128EEENS4_14SM90_TMA_STOREES1Y_S20_NS4_9Copy_AtomIJNS4_17SM90_U32x4_STSM_NENS_6half_tEEEEvEEEvvEEEEvNT_6ParamsE)
	.align		4
        /*000c*/ 	.word	index@(__assertfail)
	.align		4
        /*0010*/ 	.word	0x00000000
	.align		4
        /*0014*/ 	.word	0xfffffffe
	.align		4
        /*0018*/ 	.word	0x00000000
	.align		4
        /*001c*/ 	.word	0xfffffffd
	.align		4
        /*0020*/ 	.word	0x00000000
	.align		4
        /*0024*/ 	.word	0xfffffffc


//--------------------- .nv.constant4             --------------------------
	.section	.nv.constant4,"a",@progbits
	.align	8
	.align		8
.nv.constant4:
        /*0000*/ 	.dword	__assertfail
	.align		8
        /*0008*/ 	.dword	__unnamed_1
	.align		8
        /*0010*/ 	.dword	__unnamed_2
	.align		8
        /*0018*/ 	.dword	_ZN39_INTERNAL_139c0bf5_4_k_cu_b2277814_31494cuda3std3__45__cpo5beginE
	.align		8
        /*0020*/ 	.dword	_ZN39_INTERNAL_139c0bf5_4_k_cu_b2277814_31494cuda3std3__45__cpo3endE
	.align		8
        /*0028*/ 	.dword	_ZN39_INTERNAL_139c0bf5_4_k_cu_b2277814_31494cuda3std3__45__cpo6cbeginE
	.align		8
        /*0030*/ 	.dword	_ZN39_INTERNAL_139c0bf5_4_k_cu_b2277814_31494cuda3std3__45__cpo4cendE
	.align		8
        /*0038*/ 	.dword	_ZN39_INTERNAL_139c0bf5_4_k_cu_b2277814_31494cuda3std3__441_GLOBAL__N__139c0bf5_4_k_cu_b2277814_31496ignoreE
	.align		8
        /*0040*/ 	.dword	_ZN39_INTERNAL_139c0bf5_4_k_cu_b2277814_31494cuda3std3__419piecewise_constructE
	.align		8
        /*0048*/ 	.dword	_ZN39_INTERNAL_139c0bf5_4_k_cu_b2277814_31494cuda3std3__48in_placeE
	.align		8
        /*0050*/ 	.dword	_ZN39_INTERNAL_139c0bf5_4_k_cu_b2277814_31494cuda3std6ranges3__45__cpo4swapE
	.align		8
        /*0058*/ 	.dword	_ZN39_INTERNAL_139c0bf5_4_k_cu_b2277814_31494cuda3std6ranges3__45__cpo9iter_moveE
	.align		8
        /*0060*/ 	.dword	_ZN39_INTERNAL_139c0bf5_4_k_cu_b2277814_31494cute7productE
	.align		8
        /*0068*/ 	.dword	_ZN39_INTERNAL_139c0bf5_4_k_cu_b2277814_31494cute1_E
	.align		8
        /*0070*/ 	.dword	$str$24
	.align		8
        /*0078*/ 	.dword	$str$25


//--------------------- .text._ZN7cutlass13device_kernelINS_4gemm6kernel13GemmUniversalIN4cute5tupleIJiiiiEEENS1_10collective13CollectiveMmaINS1_37MainloopSm90TmaGmmaWarpSpecializedFP8ILi6ENS5_IJNS4_1CILi2EEENSA_ILi1EEESC_EEENS1_35KernelTmaWarpSpecializedCooperativeEEENS5_IJNSA_ILi256EEESG_NSA_ILi64EEEEEENS_12float_e4m3_tENS5_IJlSC_lEEESJ_SK_NS4_8TiledMMAINS4_8MMA_AtomIJNS4_4SM904GMMA31MMA_64x256x32_F32E4M3E4M3_SS_TNILNSO_7ScaleInE1ELSQ_1EEEEEENS4_6LayoutISD_NS5_IJSC_NSA_ILi0EEESU_EEEEENS5_IJNS4_10UnderscoreESX_SX_EEEEENS4_13SM90_TMA_LOADENS4_14ComposedLayoutINS4_7SwizzleILi2ELi4ELi3EEENS4_18smem_ptr_flag_bitsILi8EEENST_INS5_IJNSA_ILi8EEESH_EEENS5_IJSH_SC_EEEEEEEvNS4_8identityENS4_23SM90_TMA_LOAD_MULTICASTES1A_vS1B_EENS_8epilogue10collective18CollectiveEpilogueINS1E_22Sm90TmaWarpSpecializedILi4ELi2ELi16ELb0ELb0EEEJSI_NS5_IJNSA_ILi128EEENSA_ILi32EEEEEESJ_SK_SJ_SK_NS1E_6fusion15FusionCallbacksIS1I_NS1M_13LinCombEltActINS1E_6thread7SigmoidESJ_fSJ_fLNS_15FloatRoundStyleE2EEESI_S1L_JEEES10_NS11_INS12_ILi1ELi4ELi3EEES15_NST_INS5_IJS16_S1K_EEENS5_IJS1K_SC_EEEEEEENS4_39AutoVectorizingCopyWithAssumedAlignmentILi128EEENS4_14SM90_TMA_STOREES1Y_S20_NS4_9Copy_AtomIJNS4_17SM90_U32x4_STSM_NENS_6half_tEEEEvEEEvvEEEEvNT_6ParamsE --------------------------
	.section	.text._ZN7cutlass13device_kernelINS_4gemm6kernel13GemmUniversalIN4cute5tupleIJiiiiEEENS1_10collective13CollectiveMmaINS1_37MainloopSm90TmaGmmaWarpSpecializedFP8ILi6ENS5_IJNS4_1CILi2EEENSA_ILi1EEESC_EEENS1_35KernelTmaWarpSpecializedCooperativeEEENS5_IJNSA_ILi256EEESG_NSA_ILi64EEEEEENS_12float_e4m3_tENS5_IJlSC_lEEESJ_SK_NS4_8TiledMMAINS4_8MMA_AtomIJNS4_4SM904GMMA31MMA_64x256x32_F32E4M3E4M3_SS_TNILNSO_7ScaleInE1ELSQ_1EEEEEENS4_6LayoutISD_NS5_IJSC_NSA_ILi0EEESU_EEEEENS5_IJNS4_10UnderscoreESX_SX_EEEEENS4_13SM90_TMA_LOADENS4_14ComposedLayoutINS4_7SwizzleILi2ELi4ELi3EEENS4_18smem_ptr_flag_bitsILi8EEENST_INS5_IJNSA_ILi8EEESH_EEENS5_IJSH_SC_EEEEEEEvNS4_8identityENS4_23SM90_TMA_LOAD_MULTICASTES1A_vS1B_EENS_8epilogue10collective18CollectiveEpilogueINS1E_22Sm90TmaWarpSpecializedILi4ELi2ELi16ELb0ELb0EEEJSI_NS5_IJNSA_ILi128EEENSA_ILi32EEEEEESJ_SK_SJ_SK_NS1E_6fusion15FusionCallbacksIS1I_NS1M_13LinCombEltActINS1E_6thread7SigmoidESJ_fSJ_fLNS_15FloatRoundStyleE2EEESI_S1L_JEEES10_NS11_INS12_ILi1ELi4ELi3EEES15_NST_INS5_IJS16_S1K_EEENS5_IJS1K_SC_EEEEEEENS4_39AutoVectorizingCopyWithAssumedAlignmentILi128EEENS4_14SM90_TMA_STOREES1Y_S20_NS4_9Copy_AtomIJNS4_17SM90_U32x4_STSM_NENS_6half_tEEEEvEEEvvEEEEvNT_6ParamsE,"ax",@progbits
	.align	128
.text._ZN7cutlass13device_kernelINS_4gemm6kernel13GemmUniversalIN4cute5tupleIJiiiiEEENS1_10collective13CollectiveMmaINS1_37MainloopSm90TmaGmmaWarpSpecializedFP8ILi6ENS5_IJNS4_1CILi2EEENSA_ILi1EEESC_EEENS1_35KernelTmaWarpSpecializedCooperativeEEENS5_IJNSA_ILi256EEESG_NSA_ILi64EEEEEENS_12float_e4m3_tENS5_IJlSC_lEEESJ_SK_NS4_8TiledMMAINS4_8MMA_AtomIJNS4_4SM904GMMA31MMA_64x256x32_F32E4M3E4M3_SS_TNILNSO_7ScaleInE1ELSQ_1EEEEEENS4_6LayoutISD_NS5_IJSC_NSA_ILi0EEESU_EEEEENS5_IJNS4_10UnderscoreESX_SX_EEEEENS4_13SM90_TMA_LOADENS4_14ComposedLayoutINS4_7SwizzleILi2ELi4ELi3EEENS4_18smem_ptr_flag_bitsILi8EEENST_INS5_IJNSA_ILi8EEESH_EEENS5_IJSH_SC_EEEEEEEvNS4_8identityENS4_23SM90_TMA_LOAD_MULTICASTES1A_vS1B_EENS_8epilogue10collective18CollectiveEpilogueINS1E_22Sm90TmaWarpSpecializedILi4ELi2ELi16ELb0ELb0EEEJSI_NS5_IJNSA_ILi128EEENSA_ILi32EEEEEESJ_SK_SJ_SK_NS1E_6fusion15FusionCallbacksIS1I_NS1M_13LinCombEltActINS1E_6thread7SigmoidESJ_fSJ_fLNS_15FloatRoundStyleE2EEESI_S1L_JEEES10_NS11_INS12_ILi1ELi4ELi3EEES15_NST_INS5_IJS16_S1K_EEENS5_IJS1K_SC_EEEEEEENS4_39AutoVectorizingCopyWithAssumedAlignmentILi128EEENS4_14SM90_TMA_STOREES1Y_S20_NS4_9Copy_AtomIJNS4_17SM90_U32x4_STSM_NENS_6half_tEEEEvEEEvvEEEEvNT_6ParamsE:
        .type           _ZN7cutlass13device_kernelINS_4gemm6kernel13GemmUniversalIN4cute5tupleIJiiiiEEENS1_10collective13CollectiveMmaINS1_37MainloopSm90TmaGmmaWarpSpecializedFP8ILi6ENS5_IJNS4_1CILi2EEENSA_ILi1EEESC_EEENS1_35KernelTmaWarpSpecializedCooperativeEEENS5_IJNSA_ILi256EEESG_NSA_ILi64EEEEEENS_12float_e4m3_tENS5_IJlSC_lEEESJ_SK_NS4_8TiledMMAINS4_8MMA_AtomIJNS4_4SM904GMMA31MMA_64x256x32_F32E4M3E4M3_SS_TNILNSO_7ScaleInE1ELSQ_1EEEEEENS4_6LayoutISD_NS5_IJSC_NSA_ILi0EEESU_EEEEENS5_IJNS4_10UnderscoreESX_SX_EEEEENS4_13SM90_TMA_LOADENS4_14ComposedLayoutINS4_7SwizzleILi2ELi4ELi3EEENS4_18smem_ptr_flag_bitsILi8EEENST_INS5_IJNSA_ILi8EEESH_EEENS5_IJSH_SC_EEEEEEEvNS4_8identityENS4_23SM90_TMA_LOAD_MULTICASTES1A_vS1B_EENS_8epilogue10collective18CollectiveEpilogueINS1E_22Sm90TmaWarpSpecializedILi4ELi2ELi16ELb0ELb0EEEJSI_NS5_IJNSA_ILi128EEENSA_ILi32EEEEEESJ_SK_SJ_SK_NS1E_6fusion15FusionCallbacksIS1I_NS1M_13LinCombEltActINS1E_6thread7SigmoidESJ_fSJ_fLNS_15FloatRoundStyleE2EEESI_S1L_JEEES10_NS11_INS12_ILi1ELi4ELi3EEES15_NST_INS5_IJS16_S1K_EEENS5_IJS1K_SC_EEEEEEENS4_39AutoVectorizingCopyWithAssumedAlignmentILi128EEENS4_14SM90_TMA_STOREES1Y_S20_NS4_9Copy_AtomIJNS4_17SM90_U32x4_STSM_NENS_6half_tEEEEvEEEvvEEEEvNT_6ParamsE,@function
        .size           _ZN7cutlass13device_kernelINS_4gemm6kernel13GemmUniversalIN4cute5tupleIJiiiiEEENS1_10collective13CollectiveMmaINS1_37MainloopSm90TmaGmmaWarpSpecializedFP8ILi6ENS5_IJNS4_1CILi2EEENSA_ILi1EEESC_EEENS1_35KernelTmaWarpSpecializedCooperativeEEENS5_IJNSA_ILi256EEESG_NSA_ILi64EEEEEENS_12float_e4m3_tENS5_IJlSC_lEEESJ_SK_NS4_8TiledMMAINS4_8MMA_AtomIJNS4_4SM904GMMA31MMA_64x256x32_F32E4M3E4M3_SS_TNILNSO_7ScaleInE1ELSQ_1EEEEEENS4_6LayoutISD_NS5_IJSC_NSA_ILi0EEESU_EEEEENS5_IJNS4_10UnderscoreESX_SX_EEEEENS4_13SM90_TMA_LOADENS4_14ComposedLayoutINS4_7SwizzleILi2ELi4ELi3EEENS4_18smem_ptr_flag_bitsILi8EEENST_INS5_IJNSA_ILi8EEESH_EEENS5_IJSH_SC_EEEEEEEvNS4_8identityENS4_23SM90_TMA_LOAD_MULTICASTES1A_vS1B_EENS_8epilogue10collective18CollectiveEpilogueINS1E_22Sm90TmaWarpSpecializedILi4ELi2ELi16ELb0ELb0EEEJSI_NS5_IJNSA_ILi128EEENSA_ILi32EEEEEESJ_SK_SJ_SK_NS1E_6fusion15FusionCallbacksIS1I_NS1M_13LinCombEltActINS1E_6thread7SigmoidESJ_fSJ_fLNS_15FloatRoundStyleE2EEESI_S1L_JEEES10_NS11_INS12_ILi1ELi4ELi3EEES15_NST_INS5_IJS16_S1K_EEENS5_IJS1K_SC_EEEEEEENS4_39AutoVectorizingCopyWithAssumedAlignmentILi128EEENS4_14SM90_TMA_STOREES1Y_S20_NS4_9Copy_AtomIJNS4_17SM90_U32x4_STSM_NENS_6half_tEEEEvEEEvvEEEEvNT_6ParamsE,(.L_x_1197 - _ZN7cutlass13device_kernelINS_4gemm6kernel13GemmUniversalIN4cute5tupleIJiiiiEEENS1_10collective13CollectiveMmaINS1_37MainloopSm90TmaGmmaWarpSpecializedFP8ILi6ENS5_IJNS4_1CILi2EEENSA_ILi1EEESC_EEENS1_35KernelTmaWarpSpecializedCooperativeEEENS5_IJNSA_ILi256EEESG_NSA_ILi64EEEEEENS_12float_e4m3_tENS5_IJlSC_lEEESJ_SK_NS4_8TiledMMAINS4_8MMA_AtomIJNS4_4SM904GMMA31MMA_64x256x32_F32E4M3E4M3_SS_TNILNSO_7ScaleInE1ELSQ_1EEEEEENS4_6LayoutISD_NS5_IJSC_NSA_ILi0EEESU_EEEEENS5_IJNS4_10UnderscoreESX_SX_EEEEENS4_13SM90_TMA_LOADENS4_14ComposedLayoutINS4_7SwizzleILi2ELi4ELi3EEENS4_18smem_ptr_flag_bitsILi8EEENST_INS5_IJNSA_ILi8EEESH_EEENS5_IJSH_SC_EEEEEEEvNS4_8identityENS4_23SM90_TMA_LOAD_MULTICASTES1A_vS1B_EENS_8epilogue10collective18CollectiveEpilogueINS1E_22Sm90TmaWarpSpecializedILi4ELi2ELi16ELb0ELb0EEEJSI_NS5_IJNSA_ILi128EEENSA_ILi32EEEEEESJ_SK_SJ_SK_NS1E_6fusion15FusionCallbacksIS1I_NS1M_13LinCombEltActINS1E_6thread7SigmoidESJ_fSJ_fLNS_15FloatRoundStyleE2EEESI_S1L_JEEES10_NS11_INS12_ILi1ELi4ELi3EEES15_NST_INS5_IJS16_S1K_EEENS5_IJS1K_SC_EEEEEEENS4_39AutoVectorizingCopyWithAssumedAlignmentILi128EEENS4_14SM90_TMA_STOREES1Y_S20_NS4_9Copy_AtomIJNS4_17SM90_U32x4_STSM_NENS_6half_tEEEEvEEEvvEEEEvNT_6ParamsE)
        .other          _ZN7cutlass13device_kernelINS_4gemm6kernel13GemmUniversalIN4cute5tupleIJiiiiEEENS1_10collective13CollectiveMmaINS1_37MainloopSm90TmaGmmaWarpSpecializedFP8ILi6ENS5_IJNS4_1CILi2EEENSA_ILi1EEESC_EEENS1_35KernelTmaWarpSpecializedCooperativeEEENS5_IJNSA_ILi256EEESG_NSA_ILi64EEEEEENS_12float_e4m3_tENS5_IJlSC_lEEESJ_SK_NS4_8TiledMMAINS4_8MMA_AtomIJNS4_4SM904GMMA31MMA_64x256x32_F32E4M3E4M3_SS_TNILNSO_7ScaleInE1ELSQ_1EEEEEENS4_6LayoutISD_NS5_IJSC_NSA_ILi0EEESU_EEEEENS5_IJNS4_10UnderscoreESX_SX_EEEEENS4_13SM90_TMA_LOADENS4_14ComposedLayoutINS4_7SwizzleILi2ELi4ELi3EEENS4_18smem_ptr_flag_bitsILi8EEENST_INS5_IJNSA_ILi8EEESH_EEENS5_IJSH_SC_EEEEEEEvNS4_8identityENS4_23SM90_TMA_LOAD_MULTICASTES1A_vS1B_EENS_8epilogue10collective18CollectiveEpilogueINS1E_22Sm90TmaWarpSpecializedILi4ELi2ELi16ELb0ELb0EEEJSI_NS5_IJNSA_ILi128EEENSA_ILi32EEEEEESJ_SK_SJ_SK_NS1E_6fusion15FusionCallbacksIS1I_NS1M_13LinCombEltActINS1E_6thread7SigmoidESJ_fSJ_fLNS_15FloatRoundStyleE2EEESI_S1L_JEEES10_NS11_INS12_ILi1ELi4ELi3EEES15_NST_INS5_IJS16_S1K_EEENS5_IJS1K_SC_EEEEEEENS4_39AutoVectorizingCopyWithAssumedAlignmentILi128EEENS4_14SM90_TMA_STOREES1Y_S20_NS4_9Copy_AtomIJNS4_17SM90_U32x4_STSM_NENS_6half_tEEEEvEEEvvEEEEvNT_6ParamsE,@"STO_CUDA_ENTRY STV_DEFAULT"
_ZN7cutlass13device_kernelINS_4gemm6kernel13GemmUniversalIN4cute5tupleIJiiiiEEENS1_10collective13CollectiveMmaINS1_37MainloopSm90TmaGmmaWarpSpecializedFP8ILi6ENS5_IJNS4_1CILi2EEENSA_ILi1EEESC_EEENS1_35KernelTmaWarpSpecializedCooperativeEEENS5_IJNSA_ILi256EEESG_NSA_ILi64EEEEEENS_12float_e4m3_tENS5_IJlSC_lEEESJ_SK_NS4_8TiledMMAINS4_8MMA_AtomIJNS4_4SM904GMMA31MMA_64x256x32_F32E4M3E4M3_SS_TNILNSO_7ScaleInE1ELSQ_1EEEEEENS4_6LayoutISD_NS5_IJSC_NSA_ILi0EEESU_EEEEENS5_IJNS4_10UnderscoreESX_SX_EEEEENS4_13SM90_TMA_LOADENS4_14ComposedLayoutINS4_7SwizzleILi2ELi4ELi3EEENS4_18smem_ptr_flag_bitsILi8EEENST_INS5_IJNSA_ILi8EEESH_EEENS5_IJSH_SC_EEEEEEEvNS4_8identityENS4_23SM90_TMA_LOAD_MULTICASTES1A_vS1B_EENS_8epilogue10collective18CollectiveEpilogueINS1E_22Sm90TmaWarpSpecializedILi4ELi2ELi16ELb0ELb0EEEJSI_NS5_IJNSA_ILi128EEENSA_ILi32EEEEEESJ_SK_SJ_SK_NS1E_6fusion15FusionCallbacksIS1I_NS1M_13LinCombEltActINS1E_6thread7SigmoidESJ_fSJ_fLNS_15FloatRoundStyleE2EEESI_S1L_JEEES10_NS11_INS12_ILi1ELi4ELi3EEES15_NST_INS5_IJS16_S1K_EEENS5_IJS1K_SC_EEEEEEENS4_39AutoVectorizingCopyWithAssumedAlignmentILi128EEENS4_14SM90_TMA_STOREES1Y_S20_NS4_9Copy_AtomIJNS4_17SM90_U32x4_STSM_NENS_6half_tEEEEvEEEvvEEEEvNT_6ParamsE:
[----:B------:R-:W1:Y:S02]  /*0000*/  LDC R1, c[0x0][0x28] ;  /* 0x00000a00ff017b82 */ /* 0x000e640000000800 */
[----:B-1----:R-:W-:Y:S01]  /*0010*/  IADD3 R1, R1, -0x8c0, RZ ;  /* 0xfffff74001017810 */ /* 0x002fe20007ffe0ff */
[----:B------:R-:W1:Y:S01]  /*0020*/  S2R R5, SR_TID.X ;  /* 0x0000000000057919 */ /* 0x000e620000002100 */
[----:B------:R-:W-:Y:S01]  /*0030*/  ELECT P0, URZ, PT ;  /* 0x00000000003f782f */ /* 0x000fe20003800000 */
[----:B------:R-:W-:Y:S01]  /*0040*/  BSSY B0, `(.L_x_0) ;  /* 0x000001a000007945 */ /* 0x000fe20003800000 */
[----:B-1----:R-:W-:-:S05]  /*0050*/  SHF.R.U32.HI R0, RZ, 0x5, R5 ;  /* 0x00000005ff007819 */ /* 0x002fca0000011605 */
[----:B------:R-:W1:Y:S02]  /*0060*/  SHFL.IDX PT, R2, R0, RZ, 0x1f ;  /* 0x00001fff00027589 */ /* 0x000e6400000e0000 */
[----:B-1----:R-:W-:Y:S02]  /*0070*/  R2UR UR46, R2 ;  /* 0x00000000022e72ca */ /* 0x002fe400000e0000 */
[----:B------:R-:W-:-:S06]  /*0080*/  SHF.R.U32.HI R2, RZ, 0x7, R5 ;  /* 0x00000007ff027819 */ /* 0x000fcc0000011605 */
[----:B------:R-:W1:Y:S05]  /*0090*/  SHFL.IDX PT, R2, R2, RZ, 0x1f ;  /* 0x00001fff02027589 */ /* 0x000e6a00000e0000 */
[----:B------:R-:W-:Y:S02]  /*00a0*/  USHF.R.S32.HI UR4, URZ, 0x1f, UR46 ;  /* 0x0000001f3f047899 */ /* 0x000fe4000801142e */
[----:B------:R-:W-:Y:S02]  /*00b0*/  ISETP.NE.OR P0, PT, RZ, UR46, !P0 ;  /* 0x0000002eff007c0c */ /* 0x000fe4000c705670 */
[----:B------:R-:W-:-:S04]  /*00c0*/  ULEA.HI UR4, UR4, UR46, URZ, 0x2 ;  /* 0x0000002e04047291 */ /* 0x000fc8000f8f103f */
[----:B------:R-:W-:-:S04]  /*00d0*/  ULOP3.LUT UR4, UR4, 0xfffffffc, URZ, 0xc0, !UPT ;  /* 0xfffffffc04047892 */ /* 0x000fc8000f8ec03f */
[----:B------:R-:W-:-:S03]  /*00e0*/  UIADD3 UR46, UR46, -UR4, URZ ;  /* 0x800000042e2e7290 */ /* 0x000fc6000fffe03f */
[----:B------:R-:W-:Y:S09]  /*00f0*/  @P0 BRA `(.L_x_1) ;  /* 0x0000000000380947 */ /* 0x000ff20003800000 */
[----:B------:R-:W-:Y:S02]  /*0100*/  ULDC.64 UR4, c[0x0][0x198] ;  /* 0x0000660000047ab9 */ /* 0x000fe40000000a00 */
[----:B------:R-:W-:Y:S02]  /*0110*/  UIADD3 UR6, UP0, UR4, 0xf0, URZ ;  /* 0x000000f004067890 */ /* 0x000fe4000ff1e03f */
[----:B------:R-:W-:Y:S02]  /*0120*/  UIADD3 UR8, UP1, UR4, 0x1f0, URZ ;  /* 0x000001f004087890 */ /* 0x000fe4000ff3e03f */
[----:B------:R-:W-:Y:S02]  /*0130*/  UIADD3 UR10, UP2, UR4, 0x3f0, URZ ;  /* 0x000003f0040a7890 */ /* 0x000fe4000ff5e03f */
[----:B------:R-:W-:Y:S02]  /*0140*/  UIADD3 UR4, UP3, UR4, 0x4f0, URZ ;  /* 0x000004f004047890 */ /* 0x000fe4000ff7e03f */
[----:B------:R-:W-:-:S02]  /*0150*/  UIADD3.X UR7, URZ, UR5, URZ, UP0, !UPT ;  /* 0x000000053f077290 */ /* 0x000fc400087fe43f */
[----:B------:R-:W-:Y:S02]  /*0160*/  UIADD3.X UR9, URZ, UR5, URZ, UP1, !UPT ;  /* 0x000000053f097290 */ /* 0x000fe40008ffe43f */
[----:B------:R-:W-:Y:S02]  /*0170*/  UIADD3.X UR11, URZ, UR5, URZ, UP2, !UPT ;  /* 0x000000053f0b7290 */ /* 0x000fe400097fe43f */
[----:B------:R-:W-:-:S03]  /*0180*/  UIADD3.X UR5, URZ, UR5, URZ, UP3, !UPT ;  /* 0x000000053f057290 */ /* 0x000fc60009ffe43f */
[----:B------:R2:W-:Y:S02]  /*0190*/  UTMACCTL.PF [UR6] ;  /* 0x00000000060079b9 */ /* 0x0005e40008040000 */
[----:B------:R2:W-:Y:S02]  /*01a0*/  UTMACCTL.PF [UR8] ;  /* 0x00000000080079b9 */ /* 0x0005e40008040000 */
[----:B------:R2:W-:Y:S02]  /*01b0*/  UTMACCTL.PF [UR10] ;  /* 0x000000000a0079b9 */ /* 0x0005e40008040000 */
[----:B------:R2:W-:Y:S02]  /*01c0*/  UTMACCTL.PF [UR4] ;  /* 0x00000000040079b9 */ /* 0x0005e40008040000 */
[----:B--2---:R-:W-:Y:S01]  /*01d0*/  NOP ;  /* 0x0000000000007918 */ /* 0x004fe20000000000 */
.L_x_1:
[----:B------:R-:W-:Y:S05]  /*01e0*/  BSYNC B0 ;  /* 0x0000000000007941 */ /* 0x000fea0003800000 */
.L_x_0:
[----:B------:R-:W-:Y:S01]  /*01f0*/  ULDC.64 UR8, c[0x0][0x590] ;  /* 0x0001640000087ab9 */ /* 0x000fe20000000a00 */
[----:B-1----:R-:W-:Y:S01]  /*0200*/  R2UR UR6, R2 ;  /* 0x00000000020672ca */ /* 0x002fe200000e0000 */
[----:B------:R-:W-:Y:S01]  /*0210*/  ULDC.64 UR4, c[0x0][0x588] ;  /* 0x0001620000047ab9 */ /* 0x000fe20000000a00 */
[----:B------:R-:W-:Y:S01]  /*0220*/  ISETP.NE.U32.AND P2, PT, RZ, UR8, PT ;  /* 0x00000008ff007c0c */ /* 0x000fe2000bf45070 */
[----:B------:R-:W-:Y:S01]  /*0230*/  ULDC.64 UR56, c[0x0][0x208] ;  /* 0x0000820000387ab9 */ /* 0x000fe20000000a00 */
[----:B------:R-:W-:Y:S02]  /*0240*/  PRMT R4, RZ, 0x7610, R4 ;  /* 0x00007610ff047816 */ /* 0x000fe40000000004 */
[----:B------:R-:W-:-:S13]  /*0250*/  ISETP.NE.AND.EX P1, PT, RZ, UR9, PT, P2 ;  /* 0x00000009ff007c0c */ /* 0x000fda000bf25320 */
[----:B------:R-:W-:Y:S05]  /*0260*/  @P1 BRA `(.L_x_2) ;  /* 0x0000000000441947 */ /* 0x000fea0003800000 */
[----:B------:R-:W-:Y:S02]  /*0270*/  ULDC.64 UR10, c[0x0][0x588] ;  /* 0x00016200000a7ab9 */ /* 0x000fe40000000a00 */
[----:B------:R-:W-:-:S04]  /*0280*/  ISETP.NE.U32.AND P0, PT, RZ, UR10, PT ;  /* 0x0000000aff007c0c */ /* 0x000fc8000bf05070 */
[----:B------:R-:W-:-:S13]  /*0290*/  ISETP.NE.AND.EX P0, PT, RZ, UR11, PT, P0 ;  /* 0x0000000bff007c0c */ /* 0x000fda000bf05300 */
[----:B------:R-:W-:Y:S05]  /*02a0*/  @!P0 BRA `(.L_x_3) ;  /* 0x00000000001c8947 */ /* 0x000fea0003800000 */
[----:B------:R-:W-:Y:S02]  /*02b0*/  MOV R2, UR4 ;  /* 0x0000000400027c02 */ /* 0x000fe40008000f00 */
[----:B------:R-:W-:-:S05]  /*02c0*/  MOV R3, UR5 ;  /* 0x0000000500037c02 */ /* 0x000fca0008000f00 */
[----:B------:R-:W2:Y:S01]  /*02d0*/  LDG.E R2, desc[UR56][R2.64] ;  /* 0x0000003802027981 */ /* 0x000ea2000c1e1900 */
[----:B------:R-:W-:Y:S02]  /*02e0*/  MOV R4, 0x1 ;  /* 0x0000000100047802 */ /* 0x000fe40000000f00 */
[----:B--2---:R-:W-:-:S13]  /*02f0*/  FSETP.NEU.AND P0, PT, R2, RZ, PT ;  /* 0x000000ff0200720b */ /* 0x004fda0003f0d000 */
[----:B------:R-:W-:Y:S01]  /*0300*/  VOTEU.ANY UP0, P0 ;  /* 0x00000000003f7886 */ /* 0x000fe20000000100 */
[----:B------:R-:W-:Y:S05]  /*0310*/  BRA `(.L_x_2) ;  /* 0x0000000000187947 */ /* 0x000fea0003800000 */
.L_x_3:
[----:B------:R-:W-:Y:S01]  /*0320*/  ULDC UR4, c[0x0][0x580] ;  /* 0x0001600000047ab9 */ /* 0x000fe20000000800 */
[----:B------:R-:W-:Y:S01]  /*0330*/  MOV R4, 0x1 ;  /* 0x0000000100047802 */ /* 0x000fe20000000f00 */
[----:B------:R-:W-:Y:S01]  /*0340*/  UMOV UR5, URZ ;  /* 0x0000003f00057c82 */ /* 0x000fe20008000000 */
[----:B------:R-:W-:Y:S01]  /*0350*/  FSETP.NEU.AND P0, PT, RZ, UR4, PT ;  /* 0x00000004ff007c0b */ /* 0x000fe2000bf0d000 */
[----:B------:R-:W-:-:S12]  /*0360*/  UMOV UR4, URZ ;  /* 0x0000003f00047c82 */ /* 0x000fd80008000000 */
[----:B------:R-:W-:-:S05]  /*0370*/  VOTEU.ANY UP0, P0 ;  /* 0x00000000003f7886 */ /* 0x000fca0000000100 */
.L_x_2:
[----:B------:R-:W-:Y:S01]  /*0380*/  ISETP.NE.U32.AND P0, PT, RZ, UR4, PT ;  /* 0x00000004ff007c0c */ /* 0x000fe2000bf05070 */
[----:B------:R-:W-:Y:S01]  /*0390*/  UPLOP3.LUT UP1, UPT, UPT, UPT, UPT, 0x40, 0x0 ;  /* 0x000000000000789c */ /* 0x000fe20003f2e870 */
[----:B------:R-:W-:Y:S02]  /*03a0*/  ISETP.NE.AND.EX P2, PT, RZ, UR9, PT, P2 ;  /* 0x00000009ff007c0c */ /* 0x000fe4000bf45320 */
[----:B------:R-:W-:Y:S01]  /*03b0*/  ISETP.NE.AND.EX P0, PT, RZ, UR5, PT, P0 ;  /* 0x00000005ff007c0c */ /* 0x000fe2000bf05300 */
[----:B------:R-:W-:-:S12]  /*03c0*/  UP2UR UR53, UPR, URZ, 0x2 ;  /* 0x000000023f357883 */ /* 0x000fd80008000000 */
[----:B------:R-:W-:Y:S05]  /*03d0*/  @P0 BRA P2, `(.L_x_4) ;  /* 0x0000000000400947 */ /* 0x000fea0001000000 */
[----:B------:R-:W-:-:S04]  /*03e0*/  ISETP.NE.U32.AND P0, PT, RZ, UR8, PT ;  /* 0x00000008ff007c0c */ /* 0x000fc8000bf05070 */
[----:B------:R-:W-:-:S13]  /*03f0*/  ISETP.NE.AND.EX P0, PT, RZ, UR9, PT, P0 ;  /* 0x00000009ff007c0c */ /* 0x000fda000bf05300 */
[----:B------:R-:W-:Y:S05]  /*0400*/  @!P0 BRA `(.L_x_5) ;  /* 0x00000000002c8947 */ /* 0x000fea0003800000 */
[----:B------:R-:W-:Y:S01]  /*0410*/  PRMT R2, R4, 0x9910, RZ ;  /* 0x0000991004027816 */ /* 0x000fe200000000ff */
[----:B------:R-:W-:Y:S02]  /*0420*/  UISETP.NE.U32.AND UP1, UPT, UR4, URZ, UPT ;  /* 0x0000003f0400728c */ /* 0x000fe4000bf25070 */
[----:B------:R-:W-:Y:S01]  /*0430*/  USEL UR4, URZ, 0xffffffff, UP0 ;  /* 0xffffffff3f047887 */ /* 0x000fe20008000000 */
[----:B------:R-:W-:Y:S01]  /*0440*/  R2UR UR7, R2 ;  /* 0x00000000020772ca */ /* 0x000fe200000e0000 */
[----:B------:R-:W-:-:S12]  /*0450*/  UISETP.NE.AND.EX UP0, UPT, UR5, URZ, UPT, UP1 ;  /* 0x0000003f0500728c */ /* 0x000fd8000bf05310 */
[----:B------:R-:W-:-:S11]  /*0460*/  UISETP.NE.AND UP2, UPT, UR7, URZ, UPT ;  /* 0x0000003f0700728c */ /* 0x000fd6000bf45270 */
[----:B------:R-:W-:-:S04]  /*0470*/  @!UP2 USEL UR4, URZ, 0xffffffff, UP0 ;  /* 0xffffffff3f04a887 */ /* 0x000fc80008000000 */
[----:B------:R-:W-:-:S04]  /*0480*/  ULOP3.LUT UR4, UR4, 0x1, URZ, 0xc0, !UPT ;  /* 0x0000000104047892 */ /* 0x000fc8000f8ec03f */
[----:B------:R-:W-:-:S04]  /*0490*/  UISETP.EQ.U32.AND UP0, UPT, UR4, 0x1, UPT ;  /* 0x000000010400788c */ /* 0x000fc8000bf02070 */
[----:B------:R-:W-:Y:S01]  /*04a0*/  UP2UR UR53, UPR, URZ, 0x1 ;  /* 0x000000013f357883 */ /* 0x000fe20008000000 */
[----:B------:R-:W-:Y:S11]  /*04b0*/  BRA `(.L_x_4) ;  /* 0x0000000000087947 */ /* 0x000ff60003800000 */
.L_x_5:
[----:B------:R-:W-:-:S04]  /*04c0*/  UPLOP3.LUT UP0, UPT, UPT, UPT, UP0, 0x40, 0x0 ;  /* 0x000000000000789c */ /* 0x000fc80003f0e800 */
[----:B------:R-:W-:-:S12]  /*04d0*/  UP2UR UR53, UPR, URZ, 0x1 ;  /* 0x000000013f357883 */ /* 0x000fd80008000000 */
.L_x_4:
[----:B------:R-:W1:Y:S01]  /*04e0*/  SHFL.IDX PT, R2, R0, RZ, 0x1f ;  /* 0x00001fff00027589 */ /* 0x000e6200000e0000 */
[----:B------:R-:W-:Y:S02]  /*04f0*/  UISETP.NE.AND UP0, UPT, UR46, URZ, UPT ;  /* 0x0000003f2e00728c */ /* 0x000fe4000bf05270 */
[----:B------:R-:W-:Y:S02]  /*0500*/  UISETP.NE.AND UP1, UPT, UR6, URZ, UPT ;  /* 0x0000003f0600728c */ /* 0x000fe4000bf25270 */
[----:B------:R-:W-:Y:S02]  /*0510*/  UP2UR UR47, UPR, URZ, 0x1 ;  /* 0x000000013f2f7883 */ /* 0x000fe40008000000 */
[----:B------:R-:W-:Y:S02]  /*0520*/  UISETP.EQ.OR UP0, UPT, UR46, 0x3, !UP0 ;  /* 0x000000032e00788c */ /* 0x000fe4000c702670 */
[----:B------:R-:W-:Y:S02]  /*0530*/  UIADD3 UR9, UR6, -0x1, URZ ;  /* 0xffffffff06097890 */ /* 0x000fe4000fffe03f */
[----:B------:R-:W-:Y:S01]  /*0540*/  UISETP.EQ.AND UP0, UPT, UR6, URZ, UP0 ;  /* 0x0000003f0600728c */ /* 0x000fe20008702270 */
[----:B-1----:R-:W-:-:S13]  /*0550*/  ISETP.NE.AND P0, PT, R2, RZ, PT ;  /* 0x000000ff0200720c */ /* 0x002fda0003f05270 */
[----:B------:R-:W-:Y:S05]  /*0560*/  @P0 BRA `(.L_x_6) ;  /* 0x0000000000680947 */ /* 0x000fea0003800000 */
[----:B------:R-:W1:Y:S01]  /*0570*/  S2UR UR8, SR_CgaCtaId ;  /* 0x00000000000879c3 */ /* 0x000e620000008800 */
[----:B------:R-:W-:Y:S01]  /*0580*/  UMOV UR4, 0x400 ;  /* 0x0000040000047882 */ /* 0x000fe20000000000 */
[----:B------:R-:W-:Y:S01]  /*0590*/  UMOV UR5, 0x1 ;  /* 0x0000000100057882 */ /* 0x000fe20000000000 */
[----:B------:R-:W-:Y:S01]  /*05a0*/  UMOV UR6, 0x4 ;  /* 0x0000000400067882 */ /* 0x000fe20000000000 */
[----:B------:R-:W-:Y:S01]  /*05b0*/  ELECT P0, URZ, PT ;  /* 0x00000000003f782f */ /* 0x000fe20003800000 */
[----:B------:R-:W-:-:S04]  /*05c0*/  UIADD3 UR6, -UR6, 0x100000, URZ ;  /* 0x0010000006067890 */ /* 0x000fc8000fffe13f */
[----:B------:R-:W-:Y:S02]  /*05d0*/  USHF.L.U32 UR7, UR6, 0xb, URZ ;  /* 0x0000000b06077899 */ /* 0x000fe4000800063f */
[----:B------:R-:W-:Y:S02]  /*05e0*/  USHF.L.U32 UR6, UR6, 0x1, URZ ;  /* 0x0000000106067899 */ /* 0x000fe4000800063f */
[----:B-1----:R-:W-:Y:S02]  /*05f0*/  ULEA UR8, UR8, UR4, 0x18 ;  /* 0x0000000408087291 */ /* 0x002fe4000f8ec03f */
[----:B------:R-:W-:-:S04]  /*0600*/  UIADD3 UR4, -UR5, 0x100000, URZ ;  /* 0x0010000005047890 */ /* 0x000fc8000fffe13f */
[----:B------:R-:W-:Y:S02]  /*0610*/  USHF.L.U32 UR5, UR4, 0xb, URZ ;  /* 0x0000000b04057899 */ /* 0x000fe4000800063f */
[----:B------:R-:W-:Y:S01]  /*0620*/  USHF.L.U32 UR4, UR4, 0x1, URZ ;  /* 0x0000000104047899 */ /* 0x000fe2000800063f */
[----:B------:R-:W1:Y:S11]  /*0630*/  FENCE.VIEW.ASYNC.S ;  /* 0x00000000000073c6 */ /* 0x000e760000000000 */
[----:B-1----:R1:W2:Y:S01]  /*0640*/  SYNCS.EXCH.64 URZ, [UR8], UR4 ;  /* 0x00000004083f75b2 */ /* 0x0022a20008000100 */
[----:B------:R1:W3:Y:S01]  /*0650*/  SYNCS.EXCH.64 URZ, [UR8+0x30], UR6 ;  /* 0x00003006083f75b2 */ /* 0x0002e20008000100 */
[----:B------:R1:W4:Y:S01]  /*0660*/  SYNCS.EXCH.64 URZ, [UR8+0x8], UR4 ;  /* 0x00000804083f75b2 */ /* 0x0003220008000100 */
[----:B------:R1:W1:Y:S01]  /*0670*/  SYNCS.EXCH.64 URZ, [UR8+0x38], UR6 ;  /* 0x00003806083f75b2 */ /* 0x0002620008000100 */
        /* <DEDUP_REMOVED lines=8> */
[----:B------:R-:W-:Y:S01]  /*0700*/  NOP ;  /* 0x0000000000007918 */ /* 0x000fe20000000000 */
.L_x_6:
[----:B------:R-:W5:Y:S01]  /*0710*/  SHFL.IDX PT, R3, R0, RZ, 0x1f ;  /* 0x00001fff00037589 */ /* 0x000f6200000e0000 */
[----:B------:R-:W-:Y:S01]  /*0720*/  NOP ;  /* 0x0000000000007918 */ /* 0x000fe20000000000 */
[----:B-----5:R-:W-:-:S13]  /*0730*/  ISETP.NE.AND P0, PT, R3, RZ, PT ;  /* 0x000000ff0300720c */ /* 0x020fda0003f05270 */
[----:B------:R-:W-:Y:S05]  /*0740*/  @P0 BRA `(.L_x_7) ;  /* 0x0000000000580947 */ /* 0x000fea0003800000 */
[----:B-1----:R-:W1:Y:S01]  /*0750*/  S2UR UR5, SR_CgaCtaId ;  /* 0x00000000000579c3 */ /* 0x002e620000008800 */
[----:B------:R-:W-:Y:S01]  /*0760*/  UMOV UR4, 0x400 ;  /* 0x0000040000047882 */ /* 0x000fe20000000000 */
[----:B------:R-:W-:Y:S01]  /*0770*/  UMOV UR6, 0x20 ;  /* 0x0000002000067882 */ /* 0x000fe20000000000 */
[----:B------:R-:W-:Y:S01]  /*0780*/  UMOV UR7, 0x100 ;  /* 0x0000010000077882 */ /* 0x000fe20000000000 */
[----:B------:R-:W-:Y:S01]  /*0790*/  ELECT P0, URZ, PT ;  /* 0x00000000003f782f */ /* 0x000fe20003800000 */
[----:B-1----:R-:W-:Y:S02]  /*07a0*/  ULEA UR8, UR5, UR4, 0x18 ;  /* 0x0000000405087291 */ /* 0x002fe4000f8ec03f */
[----:B------:R-:W-:-:S04]  /*07b0*/  UIADD3 UR4, -UR6, 0x100000, URZ ;  /* 0x0010000006047890 */ /* 0x000fc8000fffe13f */
[----:B------:R-:W-:Y:S02]  /*07c0*/  USHF.L.U32 UR5, UR4, 0xb, URZ ;  /* 0x0000000b04057899 */ /* 0x000fe4000800063f */
[----:B------:R-:W-:Y:S02]  /*07d0*/  USHF.L.U32 UR4, UR4, 0x1, URZ ;  /* 0x0000000104047899 */ /* 0x000fe4000800063f */
[----:B------:R-:W-:-:S04]  /*07e0*/  UIADD3 UR6, -UR7, 0x100000, URZ ;  /* 0x0010000007067890 */ /* 0x000fc8000fffe13f */
[----:B------:R-:W-:Y:S02]  /*07f0*/  USHF.L.U32 UR7, UR6, 0xb, URZ ;  /* 0x0000000b06077899 */ /* 0x000fe4000800063f */
[----:B------:R-:W-:Y:S01]  /*0800*/  USHF.L.U32 UR6, UR6, 0x1, URZ ;  /* 0x0000000106067899 */ /* 0x000fe2000800063f */
[----:B------:R-:W1:Y:S03]  /*0810*/  FENCE.VIEW.ASYNC.S ;  /* 0x00000000000073c6 */ /* 0x000e660000000000 */
[----:B-1----:R1:W1:Y:S08]  /*0820*/  SYNCS.EXCH.64 URZ, [UR8+0x60], UR4 ;  /* 0x00006004083f75b2 */ /* 0x0022700008000100 */
        /* <DEDUP_REMOVED lines=8> */
.L_x_7:
[----:B-1----:R-:W1:Y:S01]  /*08b0*/  S2UR UR8, SR_CTAID.X ;  /* 0x00000000000879c3 */ /* 0x002e620000002500 */
[----:B------:R-:W5:Y:S01]  /*08c0*/  SHFL.IDX PT, R0, R0, RZ, 0x1f ;  /* 0x00001fff00007589 */ /* 0x000f6200000e0000 */
[----:B------:R-:W-:Y:S02]  /*08d0*/  SHF.R.S32.HI R3, RZ, 0x1f, R5 ;  /* 0x0000001fff037819 */ /* 0x000fe40000011405 */
[----:B------:R-:W-:Y:S02]  /*08e0*/  ELECT P0, URZ, PT ;  /* 0x00000000003f782f */ /* 0x000fe40003800000 */
[----:B------:R-:W-:Y:S01]  /*08f0*/  SHF.R.S32.HI R9, RZ, 0x1f, R2 ;  /* 0x0000001fff097819 */ /* 0x000fe20000011402 */
[----:B------:R-:W2:Y:S01]  /*0900*/  S2R R6, SR_CTAID.Y ;  /* 0x0000000000067919 */ /* 0x000ea20000002600 */
[-C--:B------:R-:W-:Y:S01]  /*0910*/  LEA.HI R3, R3, R5.reuse, RZ, 0x7 ;  /* 0x0000000503037211 */ /* 0x080fe200078f38ff */
[----:B------:R-:W-:Y:S01]  /*0920*/  ULDC UR4, c[0x0][0x150] ;  /* 0x0000540000047ab9 */ /* 0x000fe20000000800 */
[----:B------:R-:W-:Y:S01]  /*0930*/  LEA.HI R9, R9, R2, RZ, 0x2 ;  /* 0x0000000209097211 */ /* 0x000fe200078f10ff */
[----:B------:R-:W3:Y:S01]  /*0940*/  LDC R11, c[0x0][0x148] ;  /* 0x00005200ff0b7b82 */ /* 0x000ee20000000800 */
[----:B------:R-:W-:Y:S01]  /*0950*/  LOP3.LUT R3, R3, 0xffffff80, RZ, 0xc0, !PT ;  /* 0xffffff8003037812 */ /* 0x000fe200078ec0ff */
[----:B------:R-:W-:Y:S01]  /*0960*/  NOP ;  /* 0x0000000000007918 */ /* 0x000fe20000000000 */
[----:B------:R-:W-:Y:S01]  /*0970*/  LOP3.LUT R9, R9, 0x3ffffffc, RZ, 0xc0, !PT ;  /* 0x3ffffffc09097812 */ /* 0x000fe200078ec0ff */
[----:B------:R-:W-:Y:S01]  /*0980*/  USEL UR45, URZ, 0x1, !UP0 ;  /* 0x000000013f2d7887 */ /* 0x000fe2000c000000 */
[----:B------:R-:W-:-:S02]  /*0990*/  IADD3 R3, -R3, R5, RZ ;  /* 0x0000000503037210 */ /* 0x000fc40007ffe1ff */
[----:B------:R-:W-:Y:S02]  /*09a0*/  IADD3 R2, R2, -R9, RZ ;  /* 0x8000000902027210 */ /* 0x000fe40007ffe0ff */
[----:B------:R-:W-:-:S04]  /*09b0*/  SHF.R.S32.HI R4, RZ, 0x1f, R3 ;  /* 0x0000001fff047819 */ /* 0x000fc80000011403 */
[----:B------:R-:W-:Y:S02]  /*09c0*/  LEA.HI R4, R4, R3, RZ, 0x3 ;  /* 0x0000000304047211 */ /* 0x000fe400078f18ff */
[----:B-1----:R-:W-:Y:S02]  /*09d0*/  I2FP.F32.U32 R8, UR8 ;  /* 0x0000000800087c45 */ /* 0x002fe40008201000 */
[----:B-----5:R-:W-:Y:S02]  /*09e0*/  ISETP.NE.OR P0, PT, R0, RZ, !P0 ;  /* 0x000000ff0000720c */ /* 0x020fe40004705670 */
[--C-:B------:R-:W-:Y:S01]  /*09f0*/  SHF.R.S32.HI R0, RZ, 0x3, R4.reuse ;  /* 0x00000003ff007819 */ /* 0x100fe20000011404 */
[----:B------:R-:W-:Y:S01]  /*0a00*/  FMUL R8, R8, UR4 ;  /* 0x0000000408087c20 */ /* 0x000fe20008400000 */
[----:B------:R-:W-:Y:S01]  /*0a10*/  SHF.R.S32.HI R5, RZ, 0x1f, R4 ;  /* 0x0000001fff057819 */ /* 0x000fe20000011404 */
[----:B------:R-:W-:Y:S01]  /*0a20*/  ULDC UR4, c[0x0][0x154] ;  /* 0x0000550000047ab9 */ /* 0x000fe20000000800 */
[----:B------:R-:W1:Y:S02]  /*0a30*/  LDC R4, c[0x0][0x144] ;  /* 0x00005100ff047b82 */ /* 0x000e640000000800 */
[----:B------:R-:W-:Y:S01]  /*0a40*/  LEA.HI R5, R5, R0, RZ, 0x2 ;  /* 0x0000000005057211 */ /* 0x000fe200078f10ff */
[----:B------:R-:W5:Y:S03]  /*0a50*/  F2I.U32.TRUNC.NTZ R8, R8 ;  /* 0x0000000800087305 */ /* 0x000f66000020f000 */
[----:B------:R-:W-:Y:S01]  /*0a60*/  LOP3.LUT R5, R5, 0xfffffffc, RZ, 0xc0, !PT ;  /* 0xfffffffc05057812 */ /* 0x000fe200078ec0ff */
[----:B------:R-:W-:Y:S01]  /*0a70*/  VOTEU.ALL UP2, P0 ;  /* 0x00000000003f7886 */ /* 0x000fe20000040000 */
[----:B------:R-:W-:-:S02]  /*0a80*/  VOTEU.ALL UP3, P0 ;  /* 0x00000000003f7886 */ /* 0x000fc40000060000 */
[----:B------:R-:W-:Y:S02]  /*0a90*/  IADD3 R5, R0, -R5, RZ ;  /* 0x8000000500057210 */ /* 0x000fe40007ffe0ff */
[----:B------:R-:W4:Y:S01]  /*0aa0*/  @!UP2 S2UR UR7, SR_CgaCtaId ;  /* 0x000000000007a9c3 */ /* 0x000f220000008800 */
[----:B------:R-:W-:Y:S01]  /*0ab0*/  @!UP2 UMOV UR6, 0x400 ;  /* 0x000004000006a882 */ /* 0x000fe20000000000 */
[----:B------:R-:W-:Y:S02]  /*0ac0*/  LEA R2, R2, R5, 0x2 ;  /* 0x0000000502027211 */ /* 0x000fe400078e10ff */
[----:B--2---:R-:W-:Y:S02]  /*0ad0*/  I2FP.F32.U32 R5, R6 ;  /* 0x0000000600057245 */ /* 0x004fe40000201000 */
[----:B------:R-:W-:Y:S02]  /*0ae0*/  LEA.HI R0, R2, R2, RZ, 0x1 ;  /* 0x0000000202007211 */ /* 0x000fe400078f08ff */
[----:B-----5:R-:W-:Y:S01]  /*0af0*/  IADD3 R9, -R8, RZ, RZ ;  /* 0x000000ff08097210 */ /* 0x020fe20007ffe1ff */
[----:B------:R-:W-:Y:S01]  /*0b00*/  FMUL R8, R5, UR4 ;  /* 0x0000000405087c20 */ /* 0x000fe20008400000 */
[----:B------:R-:W-:Y:S01]  /*0b10*/  LOP3.LUT R5, R0, 0xfffffffe, RZ, 0xc0, !PT ;  /* 0xfffffffe00057812 */ /* 0x000fe200078ec0ff */
[----:B------:R-:W-:-:S02]  /*0b20*/  UMOV UR4, 0x20 ;  /* 0x0000002000047882 */ /* 0x000fc40000000000 */
[----:B-1----:R-:W-:Y:S01]  /*0b30*/  IMAD R0, R4, R9, UR8 ;  /* 0x0000000804007e24 */ /* 0x002fe2000f8e0209 */
[----:B------:R-:W-:Y:S01]  /*0b40*/  IADD3 R5, R2, -R5, RZ ;  /* 0x8000000502057210 */ /* 0x000fe20007ffe0ff */
[----:B------:R-:W1:Y:S01]  /*0b50*/  F2I.U32.TRUNC.NTZ R8, R8 ;  /* 0x0000000800087305 */ /* 0x000e62000020f000 */
[----:B------:R-:W2:Y:S01]  /*0b60*/  LDC R4, c[0x0][0x140] ;  /* 0x00005000ff047b82 */ /* 0x000ea20000000800 */
[----:B------:R-:W-:-:S04]  /*0b70*/  @!UP2 UIADD3 UR4, -UR4, 0x100000, URZ ;  /* 0x001000000404a890 */ /* 0x000fc8000fffe13f */
[----:B------:R-:W-:Y:S02]  /*0b80*/  @!UP2 USHF.L.U32 UR5, UR4, 0xb, URZ ;  /* 0x0000000b0405a899 */ /* 0x000fe4000800063f */
[----:B------:R-:W-:Y:S01]  /*0b90*/  @!UP2 USHF.L.U32 UR4, UR4, 0x1, URZ ;  /* 0x000000010404a899 */ /* 0x000fe2000800063f */
[----:B------:R-:W-:Y:S02]  /*0ba0*/  ISETP.NE.AND P2, PT, R5, R0, PT ;  /* 0x000000000500720c */ /* 0x000fe40003f45270 */
[----:B------:R-:W-:-:S04]  /*0bb0*/  SHF.L.U32 R5, R2, 0x2, RZ ;  /* 0x0000000202057819 */ /* 0x000fc800000006ff */
[----:B------:R-:W-:Y:S01]  /*0bc0*/  LOP3.LUT R10, R2, 0xc, R5, 0x78, !PT ;  /* 0x0000000c020a7812 */ /* 0x000fe200078e7805 */
[----:B----4-:R-:W-:Y:S01]  /*0bd0*/  @!UP2 ULEA UR6, UR7, UR6, 0x18 ;  /* 0x000000060706a291 */ /* 0x010fe2000f8ec03f */
[----:B------:R-:W-:Y:S01]  /*0be0*/  VOTEU.ALL UP2, P0 ;  /* 0x00000000003f7886 */ /* 0x000fe20000040000 */
[----:B------:R-:W-:Y:S02]  /*0bf0*/  LOP3.LUT P0, RZ, R3, 0x7, RZ, 0xc0, !PT ;  /* 0x0000000703ff7812 */ /* 0x000fe4000780c0ff */
[----:B------:R4:W-:Y:S01]  /*0c00*/  STL [R1+0x4a8], R10 ;  /* 0x0004a80a01007387 */ /* 0x0009e20000100800 */
[----:B-1----:R-:W-:Y:S02]  /*0c10*/  IADD3 R12, -R8, RZ, RZ ;  /* 0x000000ff080c7210 */ /* 0x002fe40007ffe1ff */
[C---:B------:R-:W-:Y:S02]  /*0c20*/  @P2 LEA.HI R2, R10.reuse, R10, RZ, 0x1 ;  /* 0x0000000a0a022211 */ /* 0x040fe400078f08ff */
[----:B------:R-:W-:Y:S01]  /*0c30*/  ISETP.LT.U32.AND P0, PT, R10, 0x2, !P0 ;  /* 0x000000020a00780c */ /* 0x000fe20004701070 */
[----:B---3--:R-:W-:Y:S01]  /*0c40*/  IMAD R5, R11, R12, R6 ;  /* 0x0000000c0b057224 */ /* 0x008fe200078e0206 */
[----:B------:R-:W-:Y:S01]  /*0c50*/  @P2 SHF.R.S32.HI R2, RZ, 0x1, R2 ;  /* 0x00000001ff022819 */ /* 0x000fe20000011402 */
[----:B------:R-:W1:Y:S02]  /*0c60*/  FENCE.VIEW.ASYNC.S ;  /* 0x00000000000073c6 */ /* 0x000e640000000000 */
[----:B-1----:R4:W1:Y:S01]  /*0c70*/  @!UP2 SYNCS.EXCH.64 URZ, [UR6+0xa0], UR4 ;  /* 0x0000a004063fa5b2 */ /* 0x0028620008000100 */
[----:B------:R-:W-:Y:S01]  /*0c80*/  SEL R3, RZ, 0x1, !P0 ;  /* 0x00000001ff037807 */ /* 0x000fe20004000000 */
[----:B------:R-:W-:Y:S01]  /*0c90*/  UISETP.EQ.AND UP2, UPT, UR46, 0x2, !UP1 ;  /* 0x000000022e00788c */ /* 0x000fe2000cf42270 */
[----:B------:R-:W-:-:S02]  /*0ca0*/  @P2 ISETP.NE.AND P3, PT, R2, R5, PT ;  /* 0x000000050200220c */ /* 0x000fc40003f65270 */
[----:B------:R-:W-:Y:S01]  /*0cb0*/  MOV R2, 0x1 ;  /* 0x0000000100027802 */ /* 0x000fe20000000f00 */
[----:B------:R-:W-:Y:S01]  /*0cc0*/  USEL UR39, URZ, 0x1, !UP2 ;  /* 0x000000013f277887 */ /* 0x000fe2000d000000 */
[----:B------:R-:W-:Y:S02]  /*0cd0*/  @P2 SEL R2, RZ, 0x1, P3 ;  /* 0x00000001ff022807 */ /* 0x000fe40001800000 */
[----:B--2---:R-:W-:Y:S02]  /*0ce0*/  ISETP.EQ.U32.AND P4, PT, R4, 0x1, PT ;  /* 0x000000010400780c */ /* 0x004fe40003f82070 */
[----:B------:R-:W-:-:S05]  /*0cf0*/  LOP3.LUT R2, R2, R3, RZ, 0xc0, !PT ;  /* 0x0000000302027212 */ /* 0x000fca00078ec0ff */
[----:B------:R4:W-:Y:S01]  /*0d00*/  STL [R1+0x4a0], R2 ;  /* 0x0004a00201007387 */ /* 0x0009e20000100800 */
[----:B------:R4:W2:Y:S01]  /*0d10*/  @!UP3 SYNCS.EXCH.64 URZ, [UR6+0xa8], UR4 ;  /* 0x0000a804063fb5b2 */ /* 0x0008a20008000100 */
[----:B------:R-:W-:Y:S01]  /*0d20*/  UISETP.GE.U32.AND UP3, UPT, UR9, 0x2, UPT ;  /* 0x000000020900788c */ /* 0x000fe2000bf66070 */
[----:B------:R-:W-:-:S03]  /*0d30*/  NOP ;  /* 0x0000000000007918 */ /* 0x000fc60000000000 */
[----:B------:R-:W-:Y:S02]  /*0d40*/  USEL UR39, UR39, 0x2, UP3 ;  /* 0x0000000227277887 */ /* 0x000fe40009800000 */
[----:B------:R-:W-:Y:S01]  /*0d50*/  USEL UR45, UR45, 0x2, UP3 ;  /* 0x000000022d2d7887 */ /* 0x000fe20009800000 */
[----:B-1----:R-:W-:Y:S11]  /*0d60*/  @!P4 BRA `(.L_x_8) ;  /* 0x000000000008c947 */ /* 0x002ff60003800000 */
[----:B--2---:R-:W-:Y:S01]  /*0d70*/  UCGABAR_ARV ;  /* 0x00000000000079c7 */ /* 0x004fe20008000000 */
[----:B------:R-:W-:Y:S05]  /*0d80*/  BRA `(.L_x_9) ;  /* 0x0000000000047947 */ /* 0x000fea0003800000 */
.L_x_8:
[----:B--2---:R-:W-:Y:S01]  /*0d90*/  NOP ;  /* 0x0000000000007918 */ /* 0x004fe20000000000 */
.L_x_9:
[----:B----4-:R-:W1:Y:S01]  /*0da0*/  LDC R2, c[0x0][0x904] ;  /* 0x00024100ff027b82 */ /* 0x010e620000000800 */
[----:B------:R-:W-:Y:S02]  /*0db0*/  MOV R3, RZ ;  /* 0x000000ff00037202 */ /* 0x000fe40000000f00 */
[----:B-1----:R-:W-:Y:S02]  /*0dc0*/  ISETP.NE.AND P2, PT, R2, 0x1, PT ;  /* 0x000000010200780c */ /* 0x002fe40003f45270 */
[----:B------:R-:W-:-:S11]  /*0dd0*/  MOV R2, UR8 ;  /* 0x0000000800027c02 */ /* 0x000fd60008000f00 */
[----:B------:R-:W1:Y:S01]  /*0de0*/  @P2 LDC R5, c[0x0][0x10] ;  /* 0x00000400ff052b82 */ /* 0x000e620000000800 */
[----:B------:R-:W-:Y:S02]  /*0df0*/  @P2 MOV R7, RZ ;  /* 0x000000ff00072202 */ /* 0x000fe40000000f00 */
[----:B------:R-:W-:-:S05]  /*0e00*/  @P2 MOV R13, RZ ;  /* 0x000000ff000d2202 */ /* 0x000fca0000000f00 */
[----:B------:R-:W2:Y:S01]  /*0e10*/  @!P2 LDC R9, c[0x0][0xc] ;  /* 0x00000300ff09ab82 */ /* 0x000ea20000000800 */
[----:B------:R-:W-:Y:S01]  /*0e20*/  ULDC UR4, c[0x0][0xc] ;  /* 0x0000030000047ab9 */ /* 0x000fe20000000800 */
[----:B------:R-:W-:Y:S01]  /*0e30*/  ULDC UR5, c[0x0][0x10] ;  /* 0x0000040000057ab9 */ /* 0x000fe20000000800 */
[----:B------:R-:W-:Y:S01]  /*0e40*/  ULDC UR6, c[0x0][0x14] ;  /* 0x0000050000067ab9 */ /* 0x000fe20000000800 */
[----:B------:R-:W-:-:S04]  /*0e50*/  UIMAD.WIDE.U32 UR4, UR4, UR5, URZ ;  /* 0x00000005040472a5 */ /* 0x000fc8000f8e003f */
[----:B------:R-:W-:Y:S02]  /*0e60*/  UIMAD.WIDE.U32 UR54, UR4, UR6, URZ ;  /* 0x00000006043672a5 */ /* 0x000fe4000f8e003f */
[----:B------:R-:W-:-:S04]  /*0e70*/  UIMAD UR38, UR5, UR6, URZ ;  /* 0x00000006052672a4 */ /* 0x000fc8000f8e023f */
[----:B------:R-:W-:Y:S01]  /*0e80*/  UIADD3 UR38, UR55, UR38, URZ ;  /* 0x0000002637267290 */ /* 0x000fe2000fffe03f */
[----:B-1----:R-:W-:-:S03]  /*0e90*/  @P2 IMAD.WIDE.U32 R4, R5, UR8, R6 ;  /* 0x0000000805042c25 */ /* 0x002fc6000f8e0006 */
[----:B------:R-:W-:Y:S02]  /*0ea0*/  @P2 MOV R19, R4 ;  /* 0x0000000400132202 */ /* 0x000fe40000000f00 */
[----:B------:R-:W-:Y:S01]  /*0eb0*/  @P2 IADD3 R23, R5, R13, RZ ;  /* 0x0000000d05172210 */ /* 0x000fe20007ffe0ff */
[----:B--2---:R-:W-:-:S03]  /*0ec0*/  @!P2 IMAD.WIDE.U32 R2, R6, R9, R2 ;  /* 0x000000090602a225 */ /* 0x004fc600078e0002 */
[----:B------:R-:W-:Y:S02]  /*0ed0*/  @!P2 MOV R19, R2 ;  /* 0x000000020013a202 */ /* 0x000fe40000000f00 */
[----:B------:R-:W-:-:S03]  /*0ee0*/  @!P2 MOV R23, R3 ;  /* 0x000000030017a202 */ /* 0x000fc60000000f00 */
[----:B------:R1:W-:Y:S04]  /*0ef0*/  STL [R1+0x4ac], R19 ;  /* 0x0004ac1301007387 */ /* 0x0003e80000100800 */
[----:B------:R1:W-:Y:S01]  /*0f00*/  STL [R1+0x4b0], R23 ;  /* 0x0004b01701007387 */ /* 0x0003e20000100800 */
[----:B------:R-:W-:Y:S05]  /*0f10*/  @!P4 BRA `(.L_x_10) ;  /* 0x00000000000cc947 */ /* 0x000fea0003800000 */
[----:B------:R-:W-:Y:S01]  /*0f20*/  UCGABAR_WAIT ;  /* 0x0000000000007dc7 */ /* 0x000fe20008000000 */
[----:B------:R-:W-:Y:S01]  /*0f30*/  CCTL.IVALL ;  /* 0x00000000ff00798f */ /* 0x000fe20002000000 */
[----:B------:R-:W-:Y:S05]  /*0f40*/  BRA `(.L_x_11) ;  /* 0x0000000000047947 */ /* 0x000fea0003800000 */
.L_x_10:
[----:B------:R-:W-:Y:S06]  /*0f50*/  BAR.SYNC.DEFER_BLOCKING 0x0 ;  /* 0x0000000000007b1d */ /* 0x000fec0000010000 */
.L_x_11:
[----:B------:R-:W-:Y:S01]  /*0f60*/  PLOP3.LUT P0, PT, PT, PT, UP1, 0x80, 0x0 ;  /* 0x000000000000781c */ /* 0x000fe20003f0f018 */
[----:B------:R-:W2:-:S12]  /*0f70*/  S2UR UR37, SR_CgaCtaId ;  /* 0x00000000002579c3 */ /* 0x000e980000008800 */
[----:B------:R-:W-:Y:S05]  /*0f80*/  @!P0 BRA `(.L_x_12) ;  /* 0x0000032800108947 */ /* 0x000fea0003800000 */
[----:B------:R-:W-:-:S06]  /*0f90*/  UISETP.GT.U32.AND UP0, UPT, UR9, 0x1, UPT ;  /* 0x000000010900788c */ /* 0x000fcc000bf04070 */
[----:B------:R-:W-:-:S13]  /*0fa0*/  PLOP3.LUT P0, PT, PT, PT, UP0, 0x80, 0x0 ;  /* 0x000000000000781c */ /* 0x000fda0003f0f008 */
[----:B--2---:R-:W-:Y:S05]  /*0fb0*/  @P0 EXIT ;  /* 0x000000000000094d */ /* 0x004fea0003800000 */
[----:B------:R-:W-:Y:S01]  /*0fc0*/  PRMT R2, RZ, 0x7610, R2 ;  /* 0x00007610ff027816 */ /* 0x000fe20000000002 */
[----:B------:R-:W-:Y:S01]  /*0fd0*/  ULDC.64 UR4, c[0x0][0x8f8] ;  /* 0x00023e0000047ab9 */ /* 0x000fe20000000a00 */
[----:B------:R-:W-:Y:S01]  /*0fe0*/  UMOV UR41, 0xffffffff ;  /* 0xffffffff00297882 */ /* 0x000fe20000000000 */
[----:B------:R-:W-:Y:S01]  /*0ff0*/  ISETP.GE.U32.AND P0, PT, R19, UR4, PT ;  /* 0x0000000413007c0c */ /* 0x000fe2000bf06070 */
[----:B------:R-:W-:Y:S01]  /*1000*/  UMOV UR43, 0xffffffff ;  /* 0xffffffff002b7882 */ /* 0x000fe20000000000 */
[----:B------:R2:W-:Y:S01]  /*1010*/  STL.S16 [R1+0x4b8], R2 ;  /* 0x0004b80201007387 */ /* 0x0005e20000100600 */
[----:B------:R-:W-:Y:S02]  /*1020*/  MOV R5, 0xffffffff ;  /* 0xffffffff00057802 */ /* 0x000fe40000000f00 */
[----:B------:R-:W-:Y:S02]  /*1030*/  ISETP.GE.U32.AND.EX P0, PT, R23, UR5, PT, P0 ;  /* 0x0000000517007c0c */ /* 0x000fe4000bf06100 */
[----:B------:R-:W-:-:S11]  /*1040*/  PRMT R4, RZ, 0x7610, R4 ;  /* 0x00007610ff047816 */ /* 0x000fd60000000004 */
[----:B--2---:R-:W-:Y:S05]  /*1050*/  @P0 BRA `(.L_x_13) ;  /* 0x0000000400340947 */ /* 0x004fea0003800000 */
[----:B------:R-:W2:Y:S01]  /*1060*/  LDC.64 R14, c[0x0][0x8d0] ;  /* 0x00023400ff0e7b82 */ /* 0x000ea20000000a00 */
[----:B------:R-:W-:Y:S02]  /*1070*/  MOV R2, R19 ;  /* 0x0000001300027202 */ /* 0x000fe40000000f00 */
[----:B------:R-:W-:-:S05]  /*1080*/  MOV R3, R23 ;  /* 0x0000001700037202 */ /* 0x000fca0000000f00 */
[----:B------:R-:W3:Y:S08]  /*1090*/  LDC R10, c[0x0][0x8d8] ;  /* 0x00023600ff0a7b82 */ /* 0x000ef00000000800 */
[----:B------:R-:W4:Y:S01]  /*10a0*/  LDC.64 R16, c[0x0][0x8c8] ;  /* 0x00023200ff107b82 */ /* 0x000f220000000a00 */
[----:B--2---:R-:W-:-:S04]  /*10b0*/  ISETP.NE.U32.AND P0, PT, R14, RZ, PT ;  /* 0x000000ff0e00720c */ /* 0x004fc80003f05070 */
[----:B------:R-:W-:-:S13]  /*10c0*/  ISETP.NE.AND.EX P0, PT, R15, RZ, PT, P0 ;  /* 0x000000ff0f00720c */ /* 0x000fda0003f05300 */
[----:B---34-:R-:W-:Y:S05]  /*10d0*/  @!P0 BRA `(.L_x_14) ;  /* 0x0000000000288947 */ /* 0x018fea0003800000 */
[----:B------:R-:W2:Y:S02]  /*10e0*/  LDC R9, c[0x0][0x8dc] ;  /* 0x00023700ff097b82 */ /* 0x000ea40000000800 */
[----:B--2---:R-:W-:-:S04]  /*10f0*/  IADD3 R9, P0, R19, R9, RZ ;  /* 0x0000000913097210 */ /* 0x004fc80007f1e0ff */
[----:B------:R-:W-:-:S05]  /*1100*/  IADD3.X R13, RZ, R23, RZ, P0, !PT ;  /* 0x00000017ff0d7210 */ /* 0x000fca00007fe4ff */
[----:B------:R-:W-:-:S04]  /*1110*/  IMAD.WIDE.U32 R2, R13, R14, RZ ;  /* 0x0000000e0d027225 */ /* 0x000fc800078e00ff */
[----:B------:R-:W-:-:S04]  /*1120*/  IMAD.WIDE.U32 R4, P0, R9, R15, R2 ;  /* 0x0000000f09047225 */ /* 0x000fc80007800002 */
[----:B------:R-:W-:Y:S01]  /*1130*/  IMAD.WIDE.U32 R2, R9, R14, RZ ;  /* 0x0000000e09027225 */ /* 0x000fe200078e00ff */
[----:B------:R-:W-:Y:S02]  /*1140*/  IADD3.X R9, RZ, RZ, RZ, P0, !PT ;  /* 0x000000ffff097210 */ /* 0x000fe400007fe4ff */
[----:B------:R-:W-:Y:S02]  /*1150*/  MOV R8, R5 ;  /* 0x0000000500087202 */ /* 0x000fe40000000f00 */
[----:B------:R-:W-:-:S05]  /*1160*/  IADD3 RZ, P0, R3, R4, RZ ;  /* 0x0000000403ff7210 */ /* 0x000fca0007f1e0ff */
[----:B------:R-:W-:-:S08]  /*1170*/  IMAD.WIDE.U32.X R2, R13, R15, R8, P0 ;  /* 0x0000000f0d027225 */ /* 0x000fd000000e0408 */
.L_x_14:
[-CC-:B------:R-:W-:Y:S01]  /*1180*/  SHF.R.U64 R22, R2, R10.reuse, R3.reuse ;  /* 0x0000000a02167219 */ /* 0x180fe20000001203 */
[----:B------:R-:W2:Y:S01]  /*1190*/  LDC.64 R20, c[0x0][0x8e8] ;  /* 0x00023a00ff147b82 */ /* 0x000ea20000000a00 */
[----:B------:R-:W-:Y:S01]  /*11a0*/  SHF.R.U32.HI R2, RZ, R10, R3 ;  /* 0x0000000aff027219 */ /* 0x000fe20000011603 */
[----:B------:R-:W-:Y:S01]  /*11b0*/  IMAD R11, R11, R12, R6 ;  /* 0x0000000c0b0b7224 */ /* 0x000fe200078e0206 */
[----:B------:R-:W-:-:S04]  /*11c0*/  IADD3 R5, P0, RZ, -R22, RZ ;  /* 0x80000016ff057210 */ /* 0x000fc80007f1e0ff */
[----:B------:R-:W-:Y:S01]  /*11d0*/  IADD3.X R3, RZ, ~R2, RZ, P0, !PT ;  /* 0x80000002ff037210 */ /* 0x000fe200007fe4ff */
[----:B------:R-:W3:Y:S01]  /*11e0*/  LDC R8, c[0x0][0x8c0] ;  /* 0x00023000ff087b82 */ /* 0x000ee20000000800 */
[----:B------:R-:W-:-:S03]  /*11f0*/  MOV R2, R19 ;  /* 0x0000001300027202 */ /* 0x000fc60000000f00 */
[-C--:B------:R-:W-:Y:S01]  /*1200*/  IMAD R4, R3, R16.reuse, RZ ;  /* 0x0000001003047224 */ /* 0x080fe200078e02ff */
[----:B------:R-:W-:Y:S02]  /*1210*/  MOV R3, R23 ;  /* 0x0000001700037202 */ /* 0x000fe40000000f00 */
[----:B-1----:R-:W-:Y:S01]  /*1220*/  MOV R23, 0x1 ;  /* 0x0000000100177802 */ /* 0x002fe20000000f00 */
[----:B------:R-:W1:Y:S01]  /*1230*/  LDC R14, c[0x0][0x8b0] ;  /* 0x00022c00ff0e7b82 */ /* 0x000e620000000800 */
[----:B------:R-:W-:-:S04]  /*1240*/  IMAD.WIDE.U32 R2, R5, R16, R2 ;  /* 0x0000001005027225 */ /* 0x000fc800078e0002 */
[----:B------:R-:W-:-:S03]  /*1250*/  IMAD R5, R5, R17, R4 ;  /* 0x0000001105057224 */ /* 0x000fc600078e0204 */
[----:B------:R-:W4:Y:S01]  /*1260*/  LDC R18, c[0x0][0x900] ;  /* 0x00024000ff127b82 */ /* 0x000f220000000800 */
[----:B--2---:R-:W-:Y:S02]  /*1270*/  ISETP.NE.U32.AND P0, PT, R20, RZ, PT ;  /* 0x000000ff1400720c */ /* 0x004fe40003f05070 */
[----:B------:R-:W-:Y:S02]  /*1280*/  IADD3 R3, R3, R5, RZ ;  /* 0x0000000503037210 */ /* 0x000fe40007ffe0ff */
[----:B------:R-:W-:Y:S02]  /*1290*/  ISETP.NE.AND.EX P0, PT, R21, RZ, PT, P0 ;  /* 0x000000ff1500720c */ /* 0x000fe40003f05300 */
[----:B------:R-:W-:Y:S01]  /*12a0*/  MOV R5, 0xffffffff ;  /* 0xffffffff00057802 */ /* 0x000fe20000000f00 */
[----:B------:R-:W2:Y:S01]  /*12b0*/  LDC R13, c[0x0][0x8a8] ;  /* 0x00022a00ff0d7b82 */ /* 0x000ea20000000800 */
[-CC-:B---3--:R-:W-:Y:S02]  /*12c0*/  SHF.R.U64 R10, R2, R8.reuse, R3.reuse ;  /* 0x00000008020a7219 */ /* 0x188fe40000001203 */
[----:B------:R-:W-:-:S05]  /*12d0*/  SHF.R.U32.HI R3, RZ, R8, R3 ;  /* 0x00000008ff037219 */ /* 0x000fca0000011603 */
[----:B------:R-:W3:Y:S01]  /*12e0*/  LDC R15, c[0x0][0x8f0] ;  /* 0x00023c00ff0f7b82 */ /* 0x000ee20000000800 */
[-CC-:B-1----:R-:W-:Y:S02]  /*12f0*/  SHF.R.U64 R19, R10, R14.reuse, R3.reuse ;  /* 0x0000000e0a137219 */ /* 0x182fe40000001203 */
[----:B------:R-:W-:-:S05]  /*1300*/  SHF.R.U32.HI R3, RZ, R14, R3 ;  /* 0x0000000eff037219 */ /* 0x000fca0000011603 */
[----:B------:R-:W1:Y:S01]  /*1310*/  LDC R17, c[0x0][0x8e0] ;  /* 0x00023800ff117b82 */ /* 0x000e620000000800 */
[-C--:B----4-:R-:W-:Y:S02]  /*1320*/  SHF.L.U32 R2, R5, R18.reuse, RZ ;  /* 0x0000001205027219 */ /* 0x090fe400000006ff */
[--C-:B------:R-:W-:Y:S02]  /*1330*/  SHF.R.U64 R12, R19, R18, R3.reuse ;  /* 0x00000012130c7219 */ /* 0x100fe40000001203 */
[----:B------:R-:W-:Y:S02]  /*1340*/  LOP3.LUT R8, RZ, R2, RZ, 0x33, !PT ;  /* 0x00000002ff087212 */ /* 0x000fe400078e33ff */
[----:B------:R-:W-:Y:S01]  /*1350*/  SHF.R.U32.HI R3, RZ, R18, R3 ;  /* 0x00000012ff037219 */ /* 0x000fe20000011603 */
[----:B------:R-:W4:Y:S01]  /*1360*/  LDC R16, c[0x0][0x8b8] ;  /* 0x00022e00ff107b82 */ /* 0x000f220000000800 */
[----:B------:R-:W-:Y:S01]  /*1370*/  MOV R2, R12 ;  /* 0x0000000c00027202 */ /* 0x000fe20000000f00 */
[----:B------:R-:W-:Y:S06]  /*1380*/  @!P0 BRA `(.L_x_15) ;  /* 0x0000000000288947 */ /* 0x000fec0003800000 */
[----:B------:R-:W5:Y:S02]  /*1390*/  LDC R7, c[0x0][0x8f4] ;  /* 0x00023d00ff077b82 */ /* 0x000f640000000800 */
[----:B-----5:R-:W-:-:S04]  /*13a0*/  IADD3 R7, P0, R12, R7, RZ ;  /* 0x000000070c077210 */ /* 0x020fc80007f1e0ff */
        /* <DEDUP_REMOVED lines=8> */
.L_x_15:
[----:B---3--:R-:W-:Y:S02]  /*1430*/  SHF.R.U64 R4, R2, R15, R3 ;  /* 0x0000000f02047219 */ /* 0x008fe40000001203 */
[----:B------:R-:W-:Y:S02]  /*1440*/  SHF.L.U32 R2, R23, R18, RZ ;  /* 0x0000001217027219 */ /* 0x000fe400000006ff */
[----:B------:R-:W-:Y:S02]  /*1450*/  LOP3.LUT R3, R19, R8, RZ, 0xc0, !PT ;  /* 0x0000000813037212 */ /* 0x000fe400078ec0ff */
[----:B--2---:R-:W-:Y:S02]  /*1460*/  IADD3 R5, R13, -0x1, RZ ;  /* 0xffffffff0d057810 */ /* 0x004fe40007ffe0ff */
[----:B------:R-:W-:Y:S01]  /*1470*/  IADD3 R6, -R4, RZ, RZ ;  /* 0x000000ff04067210 */ /* 0x000fe20007ffe1ff */
[----:B------:R-:W-:Y:S01]  /*1480*/  IMAD R3, R2, R4, R3 ;  /* 0x0000000402037224 */ /* 0x000fe200078e0203 */
[----:B------:R-:W-:-:S02]  /*1490*/  SEL R0, R0, R11, !P2 ;  /* 0x0000000b00007207 */ /* 0x000fc40005000000 */
[----:B------:R-:W-:Y:S01]  /*14a0*/  LOP3.LUT R5, R10, R5, RZ, 0xc0, !PT ;  /* 0x000000050a057212 */ /* 0x000fe200078ec0ff */
[----:B-1----:R-:W-:Y:S01]  /*14b0*/  IMAD R2, R6, R17, R12 ;  /* 0x0000001106027224 */ /* 0x002fe200078e020c */
[----:B------:R-:W-:Y:S01]  /*14c0*/  R2UR UR43, R22 ;  /* 0x00000000162b72ca */ /* 0x000fe200000e0000 */
[----:B----4-:R-:W-:Y:S01]  /*14d0*/  IMAD R0, R3, R16, R0 ;  /* 0x0000001003007224 */ /* 0x010fe200078e0200 */
[----:B------:R-:W-:Y:S01]  /*14e0*/  MOV R4, 0x1 ;  /* 0x0000000100047802 */ /* 0x000fe20000000f00 */
[----:B------:R-:W-:-:S05]  /*14f0*/  IMAD R5, R2, R13, R5 ;  /* 0x0000000d02057224 */ /* 0x000fca00078e0205 */
[----:B------:R-:W-:Y:S02]  /*1500*/  SEL R2, R5, R0, !P2 ;  /* 0x0000000005027207 */ /* 0x000fe40005000000 */
[----:B------:R-:W-:Y:S02]  /*1510*/  SEL R5, R0, R5, !P2 ;  /* 0x0000000500057207 */ /* 0x000fe40005000000 */
[----:B------:R-:W-:-:S15]  /*1520*/  R2UR UR41, R2 ;  /* 0x00000000022972ca */ /* 0x000fde00000e0000 */
.L_x_13:
[----:B------:R-:W-:-:S08]  /*1530*/  NOP ;  /* 0x0000000000007918 */ /* 0x000fd00000000000 */
[----:B------:R-:W2:Y:S02]  /*1540*/  USETMAXREG.TRY_ALLOC.CTAPOOL UP0, 0xf0 ;  /* 0x000000f0000079c8 */ /* 0x000ea40008000600 */
[----:B--2---:R-:W-:-:S13]  /*1550*/  PLOP3.LUT P0, PT, PT, PT, UP0, 0x80, 0x0 ;  /* 0x000000000000781c */ /* 0x004fda0003f0f008 */
[----:B------:R-:W-:Y:S05]  /*1560*/  @!P0 BRA `(.L_x_13) ;  /* 0xfffffffc00f08947 */ /* 0x000fea000383ffff */
[----:B------:R-:W-:Y:S02]  /*1570*/  ULDC.64 UR4, c[0x0][0x590] ;  /* 0x0001640000047ab9 */ /* 0x000fe40000000a00 */
[----:B------:R-:W-:-:S04]  /*1580*/  ISETP.NE.U32.AND P0, PT, RZ, UR4, PT ;  /* 0x00000004ff007c0c */ /* 0x000fc8000bf05070 */
[----:B------:R-:W-:-:S13]  /*1590*/  ISETP.NE.AND.EX P0, PT, RZ, UR5, PT, P0 ;  /* 0x00000005ff007c0c */ /* 0x000fda000bf05300 */
[----:B------:R-:W-:Y:S05]  /*15a0*/  @P0 BRA `(.L_x_16) ;  /* 0x0000000000340947 */ /* 0x000fea0003800000 */
[----:B------:R-:W-:Y:S02]  /*15b0*/  ULDC.64 UR4, c[0x0][0x588] ;  /* 0x0001620000047ab9 */ /* 0x000fe40000000a00 */
[----:B------:R-:W-:-:S04]  /*15c0*/  ISETP.NE.U32.AND P0, PT, RZ, UR4, PT ;  /* 0x00000004ff007c0c */ /* 0x000fc8000bf05070 */
[----:B------:R-:W-:-:S13]  /*15d0*/  ISETP.NE.AND.EX P0, PT, RZ, UR5, PT, P0 ;  /* 0x00000005ff007c0c */ /* 0x000fda000bf05300 */
[----:B------:R-:W-:Y:S05]  /*15e0*/  @!P0 BRA `(.L_x_17) ;  /* 0x0000000000148947 */ /* 0x000fea0003800000 */
[----:B------:R-:W2:Y:S02]  /*15f0*/  LDC.64 R2, c[0x0][0x588] ;  /* 0x00016200ff027b82 */ /* 0x000ea40000000a00 */
[----:B--2---:R2:W5:Y:S01]  /*1600*/  LDG.E R2, desc[UR56][R2.64] ;  /* 0x0000003802027981 */ /* 0x004562000c1e1900 */
[----:B------:R-:W-:-:S05]  /*1610*/  MOV R0, 0x1 ;  /* 0x0000000100007802 */ /* 0x000fca0000000f00 */
[----:B------:R2:W-:Y:S01]  /*1620*/  STL.S16 [R1+0x4b8], R0 ;  /* 0x0004b80001007387 */ /* 0x0005e20000100600 */
[----:B------:R-:W-:Y:S05]  /*1630*/  BRA `(.L_x_16) ;  /* 0x0000000000107947 */ /* 0x000fea0003800000 */
.L_x_17:
[----:B------:R-:W-:Y:S01]  /*1640*/  MOV R0, 0x1 ;  /* 0x0000000100007802 */ /* 0x000fe20000000f00 */
[----:B------:R-:W-:Y:S02]  /*1650*/  ULDC UR4, c[0x0][0x580] ;  /* 0x0001600000047ab9 */ /* 0x000fe40000000800 */
[----:B------:R-:W-:Y:S02]  /*1660*/  MOV R2, UR4 ;  /* 0x0000000400027c02 */ /* 0x000fe40008000f00 */
[----:B------:R3:W-:Y:S05]  /*1670*/  STL.S16 [R1+0x4b8], R0 ;  /* 0x0004b80001007387 */ /* 0x0007ea0000100600 */
.L_x_16:
        /* <DEDUP_REMOVED lines=8> */
[----:B------:R-:W4:Y:S02]  /*1700*/  LDC.64 R16, c[0x0][0x5a8] ;  /* 0x00016a00ff107b82 */ /* 0x000f240000000a00 */
[----:B----4-:R4:W5:Y:S01]  /*1710*/  LDG.E R16, desc[UR56][R16.64] ;  /* 0x0000003810107981 */ /* 0x010962000c1e1900 */
[----:B------:R-:W-:Y:S05]  /*1720*/  BRA `(.L_x_18) ;  /* 0x0000000000087947 */ /* 0x000fea0003800000 */
.L_x_19:
[----:B------:R-:W-:Y:S02]  /*1730*/  ULDC UR4, c[0x0][0x5a0] ;  /* 0x0001680000047ab9 */ /* 0x000fe40000000800 */
[----:B------:R-:W-:-:S07]  /*1740*/  MOV R16, UR4 ;  /* 0x0000000400107c02 */ /* 0x000fce0008000f00 */
.L_x_18:
[----:B------:R-:W-:-:S13]  /*1750*/  LOP3.LUT P0, RZ, R4, 0xff, RZ, 0xc0, !PT ;  /* 0x000000ff04ff7812 */ /* 0x000fda000780c0ff */
[----:B------:R-:W-:Y:S05]  /*1760*/  @!P0 EXIT ;  /* 0x000000000000894d */ /* 0x000fea0003800000 */
[----:B------:R-:W2:Y:S01]  /*1770*/  S2R R6, SR_TID.X ;  /* 0x0000000000067919 */ /* 0x000ea20000002100 */
[----:B------:R-:W-:Y:S01]  /*1780*/  ULDC UR4, c[0x0][0x28c] ;  /* 0x0000a30000047ab9 */ /* 0x000fe20000000800 */
[----:B-1----:R-:W-:Y:S01]  /*1790*/  CS2R R18, SRZ ;  /* 0x0000000000127805 */ /* 0x002fe2000001ff00 */
[----:B------:R-:W-:Y:S02]  /*17a0*/  UIADD3 UR4, UR4, 0x3f, URZ ;  /* 0x0000003f04047890 */ /* 0x000fe4000fffe03f */
[----:B------:R-:W-:Y:S02]  /*17b0*/  ULOP3.LUT UR49, UR45, 0x1, URZ, 0xfc, !UPT ;  /* 0x000000012d317892 */ /* 0x000fe4000f8efc3f */
[----:B------:R-:W-:Y:S02]  /*17c0*/  USHF.R.S32.HI UR5, URZ, 0x1f, UR4 ;  /* 0x0000001f3f057899 */ /* 0x000fe40008011404 */
[----:B------:R-:W-:Y:S02]  /*17d0*/  ULOP3.LUT UR44, UR39, 0x1, URZ, 0xfc, !UPT ;  /* 0x00000001272c7892 */ /* 0x000fe4000f8efc3f */
[----:B------:R-:W-:Y:S01]  /*17e0*/  ULEA.HI UR5, UR5, UR4, URZ, 0x6 ;  /* 0x0000000405057291 */ /* 0x000fe2000f8f303f */
[----:B------:R-:W-:Y:S01]  /*17f0*/  ULDC.64 UR58, c[0x0][0x198] ;  /* 0x00006600003a7ab9 */ /* 0x000fe20000000a00 */
[----:B------:R-:W-:-:S02]  /*1800*/  UMOV UR36, URZ ;  /* 0x0000003f00247c82 */ /* 0x000fc40008000000 */
[----:B------:R-:W-:Y:S01]  /*1810*/  USHF.R.S32.HI UR50, URZ, 0x6, UR5 ;  /* 0x000000063f327899 */ /* 0x000fe20008011405 */
[----:B------:R-:W-:Y:S01]  /*1820*/  UMOV UR51, URZ ;  /* 0x0000003f00337c82 */ /* 0x000fe20008000000 */
[C---:B--23--:R-:W-:Y:S02]  /*1830*/  SHF.L.U32 R0, R6.reuse, 0x4, RZ ;  /* 0x0000000406007819 */ /* 0x04cfe400000006ff */
[----:B------:R-:W-:Y:S02]  /*1840*/  SHF.L.U32 R3, R6, 0x1, RZ ;  /* 0x0000000106037819 */ /* 0x000fe400000006ff */
[----:B------:R-:W-:Y:S02]  /*1850*/  LOP3.LUT R4, R0, 0xe00, RZ, 0xc0, !PT ;  /* 0x00000e0000047812 */ /* 0x000fe400078ec0ff */
[----:B------:R-:W-:Y:S02]  /*1860*/  SHF.L.U32 R0, R6, 0x3, RZ ;  /* 0x0000000306007819 */ /* 0x000fe400000006ff */
[----:B------:R-:W-:-:S02]  /*1870*/  LOP3.LUT R7, R4, 0x6, R3, 0xf8, !PT ;  /* 0x0000000604077812 */ /* 0x000fc400078ef803 */
[----:B------:R-:W-:Y:S02]  /*1880*/  LOP3.LUT R3, R0, 0x80, RZ, 0xc0, !PT ;  /* 0x0000008000037812 */ /* 0x000fe400078ec0ff */
[----:B------:R-:W-:Y:S02]  /*1890*/  LOP3.LUT R0, R7, 0x60, R0, 0xf8, !PT ;  /* 0x0000006007007812 */ /* 0x000fe400078ef800 */
[--C-:B------:R-:W-:Y:S02]  /*18a0*/  LOP3.LUT R3, R3, 0x10, R6.reuse, 0xf8, !PT ;  /* 0x0000001003037812 */ /* 0x100fe400078ef806 */
[----:B------:R-:W-:Y:S02]  /*18b0*/  SHF.R.U32.HI R4, RZ, 0x4, R6 ;  /* 0x00000004ff047819 */ /* 0x000fe40000011606 */
[----:B----4-:R-:W-:Y:S02]  /*18c0*/  LOP3.LUT R17, R0, R3, RZ, 0xfc, !PT ;  /* 0x0000000300117212 */ /* 0x010fe400078efcff */
[----:B------:R-:W-:-:S02]  /*18d0*/  LOP3.LUT P0, RZ, R4, 0x1, RZ, 0xc0, !PT ;  /* 0x0000000104ff7812 */ /* 0x000fc4000780c0ff */
[----:B------:R-:W-:-:S04]  /*18e0*/  MOV R3, 0x8 ;  /* 0x0000000800037802 */ /* 0x000fc80000000f00 */
[----:B------:R-:W-:-:S07]  /*18f0*/  SEL R0, R3, 0xfffffff8, !P0 ;  /* 0xfffffff803007807 */ /* 0x000fce0004000000 */
.L_x_999:
[----:B------:R-:W-:Y:S01]  /*1900*/  STL [R1+0x49c], RZ ;  /* 0x00049cff01007387 */ /* 0x000fe20000100800 */
[----:B------:R-:W1:Y:S01]  /*1910*/  S2UR UR9, SR_CgaCtaId ;  /* 0x00000000000979c3 */ /* 0x000e620000008800 */
[----:B------:R-:W-:Y:S01]  /*1920*/  UMOV UR48, 0x400 ;  /* 0x0000040000307882 */ /* 0x000fe20000000000 */
[----:B------:R-:W-:Y:S01]  /*1930*/  UMOV UR4, URZ ;  /* 0x0000003f00047c82 */ /* 0x000fe20008000000 */
[----:B------:R-:W-:Y:S01]  /*1940*/  STL [R1+0x498], RZ ;  /* 0x000498ff01007387 */ /* 0x000fe20000100800 */
[----:B------:R-:W-:Y:S01]  /*1950*/  UMOV UR8, URZ ;  /* 0x0000003f00087c82 */ /* 0x000fe20008000000 */
[----:B------:R-:W-:Y:S01]  /*1960*/  UMOV UR5, URZ ;  /* 0x0000003f00057c82 */ /* 0x000fe20008000000 */
[----:B------:R-:W-:Y:S01]  /*1970*/  UMOV UR10, UR51 ;  /* 0x00000033000a7c82 */ /* 0x000fe20008000000 */
[----:B------:R-:W-:Y:S01]  /*1980*/  STL [R1+0x494], RZ ;  /* 0x000494ff01007387 */ /* 0x000fe20000100800 */
[----:B------:R-:W2:Y:S01]  /*1990*/  LDC R3, c[0x0][0x28c] ;  /* 0x0000a300ff037b82 */ /* 0x000ea20000000800 */
[----:B------:R-:W-:-:S02]  /*19a0*/  CS2R R236, SRZ ;  /* 0x0000000000ec7805 */ /* 0x000fc4000001ff00 */
[----:B------:R-:W-:Y:S01]  /*19b0*/  CS2R R234, SRZ ;  /* 0x0000000000ea7805 */ /* 0x000fe2000001ff00 */
[----:B------:R-:W-:Y:S01]  /*19c0*/  STL [R1+0x490], RZ ;  /* 0x000490ff01007387 */ /* 0x000fe20000100800 */
[----:B------:R-:W-:Y:S02]  /*19d0*/  CS2R R232, SRZ ;  /* 0x0000000000e87805 */ /* 0x000fe4000001ff00 */
[----:B------:R-:W-:Y:S02]  /*19e0*/  CS2R R230, SRZ ;  /* 0x0000000000e67805 */ /* 0x000fe4000001ff00 */
[----:B------:R-:W-:Y:S01]  /*19f0*/  CS2R R228, SRZ ;  /* 0x0000000000e47805 */ /* 0x000fe2000001ff00 */
[----:B------:R-:W-:Y:S01]  /*1a00*/  STL [R1+0x48c], RZ ;  /* 0x00048cff01007387 */ /* 0x000fe20000100800 */
[----:B------:R-:W-:Y:S02]  /*1a10*/  CS2R R226, SRZ ;  /* 0x0000000000e27805 */ /* 0x000fe4000001ff00 */
[----:B------:R-:W-:-:S02]  /*1a20*/  CS2R R224, SRZ ;  /* 0x0000000000e07805 */ /* 0x000fc4000001ff00 */
[----:B------:R-:W-:Y:S01]  /*1a30*/  CS2R R222, SRZ ;  /* 0x0000000000de7805 */ /* 0x000fe2000001ff00 */
[----:B------:R-:W-:Y:S01]  /*1a40*/  STL [R1+0x488], RZ ;  /* 0x000488ff01007387 */ /* 0x000fe20000100800 */
[----:B------:R-:W-:Y:S02]  /*1a50*/  CS2R R220, SRZ ;  /* 0x0000000000dc7805 */ /* 0x000fe4000001ff00 */
[----:B------:R-:W-:Y:S02]  /*1a60*/  CS2R R218, SRZ ;  /* 0x0000000000da7805 */ /* 0x000fe4000001ff00 */
[----:B------:R-:W-:Y:S01]  /*1a70*/  CS2R R216, SRZ ;  /* 0x0000000000d87805 */ /* 0x000fe2000001ff00 */
[----:B------:R-:W-:Y:S01]  /*1a80*/  STL [R1+0x484], RZ ;  /* 0x000484ff01007387 */ /* 0x000fe20000100800 */
[----:B-1----:R-:W-:Y:S01]  /*1a90*/  ULEA UR48, UR9, UR48, 0x18 ;  /* 0x0000003009307291 */ /* 0x002fe2000f8ec03f */
[----:B------:R-:W-:Y:S02]  /*1aa0*/  CS2R R214, SRZ ;  /* 0x0000000000d67805 */ /* 0x000fe4000001ff00 */
[----:B------:R-:W-:Y:S01]  /*1ab0*/  CS2R R212, SRZ ;  /* 0x0000000000d47805 */ /* 0x000fe2000001ff00 */
[----:B------:R-:W-:Y:S01]  /*1ac0*/  STL [R1+0x480], RZ ;  /* 0x000480ff01007387 */ /* 0x000fe20000100800 */
[----:B------:R-:W-:-:S02]  /*1ad0*/  CS2R R210, SRZ ;  /* 0x0000000000d27805 */ /* 0x000fc4000001ff00 */
[----:B------:R-:W-:Y:S02]  /*1ae0*/  CS2R R208, SRZ ;  /* 0x0000000000d07805 */ /* 0x000fe4000001ff00 */
[----:B------:R-:W-:Y:S01]  /*1af0*/  CS2R R206, SRZ ;  /* 0x0000000000ce7805 */ /* 0x000fe2000001ff00 */
[----:B------:R-:W-:Y:S01]  /*1b00*/  STL [R1+0x47c], RZ ;  /* 0x00047cff01007387 */ /* 0x000fe20000100800 */
[----:B--2---:R-:W-:Y:S02]  /*1b10*/  ISETP.GE.AND P0, PT, R3, 0x1, PT ;  /* 0x000000010300780c */ /* 0x004fe40003f06270 */
[----:B------:R-:W-:Y:S02]  /*1b20*/  CS2R R204, SRZ ;  /* 0x0000000000cc7805 */ /* 0x000fe4000001ff00 */
[----:B------:R-:W-:Y:S01]  /*1b30*/  CS2R R202, SRZ ;  /* 0x0000000000ca7805 */ /* 0x000fe2000001ff00 */
[----:B------:R-:W-:Y:S01]  /*1b40*/  STL [R1+0x478], RZ ;  /* 0x000478ff01007387 */ /* 0x000fe20000100800 */
[----:B------:R-:W-:-:S02]  /*1b50*/  CS2R R200, SRZ ;  /* 0x0000000000c87805 */ /* 0x000fc4000001ff00 */
[----:B------:R-:W-:Y:S02]  /*1b60*/  CS2R R198, SRZ ;  /* 0x0000000000c67805 */ /* 0x000fe4000001ff00 */
[----:B------:R-:W-:Y:S01]  /*1b70*/  CS2R R196, SRZ ;  /* 0x0000000000c47805 */ /* 0x000fe2000001ff00 */
[----:B------:R-:W-:Y:S01]  /*1b80*/  STL [R1+0x474], RZ ;  /* 0x000474ff01007387 */ /* 0x000fe20000100800 */
[----:B------:R-:W-:Y:S02]  /*1b90*/  CS2R R194, SRZ ;  /* 0x0000000000c27805 */ /* 0x000fe4000001ff00 */
        /* <DEDUP_REMOVED lines=114> */
[----:B------:R-:W-:Y:S04]  /*22c0*/  STL [R1+0x400], RZ ;  /* 0x000400ff01007387 */ /* 0x000fe80000100800 */
        /* <DEDUP_REMOVED lines=128> */
[----:B------:R-:W-:Y:S04]  /*2ad0*/  STL [R1], RZ ;  /* 0x000000ff01007387 */ /* 0x000fe80000100800 */
        /* <DEDUP_REMOVED lines=39> */
[----:B------:R-:W-:Y:S01]  /*2d50*/  STL [R1+0xa0], RZ ;  /* 0x0000a0ff01007387 */ /* 0x000fe20000100800 */
[----:B------:R-:W1:Y:S03]  /*2d60*/  S2R R0, SR_TID.X ;  /* 0x0000000000007919 */ /* 0x000e660000002100 */
        /* <DEDUP_REMOVED lines=8> */
[----:B-1----:R-:W-:-:S03]  /*2df0*/  LOP3.LUT R0, R0, 0x80, RZ, 0xc0, !PT ;  /* 0x0000008000007812 */ /* 0x002fc600078ec0ff */
[----:B------:R-:W-:Y:S01]  /*2e00*/  STL [R1+0xc4], RZ ;  /* 0x0000c4ff01007387 */ /* 0x000fe20000100800 */
[----:B------:R-:W-:-:S03]  /*2e10*/  SHF.R.U32.HI R0, RZ, 0x7, R0 ;  /* 0x00000007ff007819 */ /* 0x000fc60000011600 */
        /* <DEDUP_REMOVED lines=33> */
[----:B------:R-:W1:Y:S04]  /*3030*/  SHFL.IDX PT, R0, R0, RZ, 0x1f ;  /* 0x00001fff00007589 */ /* 0x000e6800000e0000 */
[----:B------:R2:W-:Y:S04]  /*3040*/  STL [R1+0x14c], RZ ;  /* 0x00014cff01007387 */ /* 0x0005e80000100800 */
[----:B------:R2:W-:Y:S04]  /*3050*/  STL [R1+0x150], RZ ;  /* 0x000150ff01007387 */ /* 0x0005e80000100800 */
[----:B------:R2:W-:Y:S04]  /*3060*/  STL [R1+0x154], RZ ;  /* 0x000154ff01007387 */ /* 0x0005e80000100800 */
[----:B------:R2:W-:Y:S04]  /*3070*/  STL [R1+0x158], RZ ;  /* 0x000158ff01007387 */ /* 0x0005e80000100800 */
[----:B------:R2:W-:Y:S04]  /*3080*/  STL [R1+0x15c], RZ ;  /* 0x00015cff01007387 */ /* 0x0005e80000100800 */
[----:B------:R2:W-:Y:S01]  /*3090*/  STL [R1+0x160], RZ ;  /* 0x000160ff01007387 */ /* 0x0005e20000100800 */
[----:B-1----:R-:W-:-:S02]  /*30a0*/  R2UR UR6, R0 ;  /* 0x00000000000672ca */ /* 0x002fc400000e0000 */
[----:B------:R-:W-:Y:S01]  /*30b0*/  MOV R0, UR36 ;  /* 0x0000002400007c02 */ /* 0x000fe20008000f00 */
[----:B------:R2:W-:Y:S04]  /*30c0*/  STL [R1+0x164], RZ ;  /* 0x000164ff01007387 */ /* 0x0005e80000100800 */
[----:B------:R2:W-:Y:S04]  /*30d0*/  STL [R1+0x168], RZ ;  /* 0x000168ff01007387 */ /* 0x0005e80000100800 */
[----:B------:R2:W-:Y:S02]  /*30e0*/  STL [R1+0x16c], RZ ;  /* 0x00016cff01007387 */ /* 0x0005e40000100800 */
[----:B------:R-:W-:-:S02]  /*30f0*/  ULEA.HI UR7, UR6, UR6, URZ, 0x1 ;  /* 0x0000000606077291 */ /* 0x000fc4000f8f083f */
[----:B------:R2:W-:Y:S02]  /*3100*/  STL [R1+0x170], RZ ;  /* 0x000170ff01007387 */ /* 0x0005e40000100800 */
[----:B------:R-:W-:Y:S02]  /*3110*/  ULOP3.LUT UR7, UR7, 0xffffe, URZ, 0xc0, !UPT ;  /* 0x000ffffe07077892 */ /* 0x000fe4000f8ec03f */
[----:B------:R2:W-:Y:S02]  /*3120*/  STL [R1+0x174], RZ ;  /* 0x000174ff01007387 */ /* 0x0005e40000100800 */
[----:B------:R-:W-:Y:S02]  /*3130*/  UIADD3 UR7, UR6, -UR7, URZ ;  /* 0x8000000706077290 */ /* 0x000fe4000fffe03f */
[----:B------:R2:W-:Y:S02]  /*3140*/  STL [R1+0x178], RZ ;  /* 0x000178ff01007387 */ /* 0x0005e40000100800 */
[----:B------:R-:W-:-:S02]  /*3150*/  ULEA UR7, UR7, UR48, 0xc ;  /* 0x0000003007077291 */ /* 0x000fc4000f8e603f */
[----:B------:R2:W-:Y:S02]  /*3160*/  STL [R1+0x17c], RZ ;  /* 0x00017cff01007387 */ /* 0x0005e40000100800 */
[----:B------:R-:W-:Y:S02]  /*3170*/  UIADD3 UR7, UR7, 0x6200, URZ ;  /* 0x0000620007077890 */ /* 0x000fe4000fffe03f */
[----:B------:R2:W-:Y:S02]  /*3180*/  STL [R1+0x180], RZ ;  /* 0x000180ff01007387 */ /* 0x0005e40000100800 */
[----:B------:R-:W-:Y:S02]  /*3190*/  USHF.R.U32.HI UR7, URZ, 0x4, UR7 ;  /* 0x000000043f077899 */ /* 0x000fe40008011607 */
[----:B------:R2:W-:Y:S02]  /*31a0*/  STL [R1+0x184], RZ ;  /* 0x000184ff01007387 */ /* 0x0005e40000100800 */
[----:B------:R-:W-:-:S02]  /*31b0*/  ULOP3.LUT UR9, UR7, 0x3fff, URZ, 0xc0, !UPT ;  /* 0x00003fff07097892 */ /* 0x000fc4000f8ec03f */
[----:B------:R2:W-:Y:S04]  /*31c0*/  STL [R1+0x188], RZ ;  /* 0x000188ff01007387 */ /* 0x0005e80000100800 */
        /* <DEDUP_REMOVED lines=28> */
[----:B------:R2:W-:Y:S01]  /*3390*/  STL [R1+0x1fc], RZ ;  /* 0x0001fcff01007387 */ /* 0x0005e20000100800 */
[----:B------:R-:W-:Y:S05]  /*33a0*/  @!P0 BRA `(.L_x_20) ;  /* 0x0000004400608947 */ /* 0x000fea0003800000 */
[----:B------:R-:W-:-:S06]  /*33b0*/  UISETP.NE.AND UP0, UPT, UR49, 0x3, UPT ;  /* 0x000000033100788c */ /* 0x000fcc000bf05270 */
[----:B------:R-:W-:-:S13]  /*33c0*/  PLOP3.LUT P1, PT, PT, PT, UP0, 0x80, 0x0 ;  /* 0x000000000000781c */ /* 0x000fda0003f2f008 */
[----:B------:R-:W-:Y:S05]  /*33d0*/  @!P1 BRA `(.L_x_21) ;  /* 0x0000000000049947 */ /* 0x000fea0003800000 */
[----:B------:R-:W-:Y:S01]  /*33e0*/  BPT.TRAP 0x1 ;  /* 0x000000040000795c */ /* 0x000fe20000300000 */
.L_x_21:
[----:B------:R-:W-:Y:S01]  /*33f0*/  ULEA UR4, UR51, UR48, 0x3 ;  /* 0x0000003033047291 */ /* 0x000fe2000f8e183f */
[----:B------:R-:W-:-:S04]  /*3400*/  MOV R0, UR36 ;  /* 0x0000002400007c02 */ /* 0x000fc80008000f00 */
[----:B------:R-:W-:-:S04]  /*3410*/  SHF.L.U32 R0, R0, 0x1f, RZ ;  /* 0x0000001f00007819 */ /* 0x000fc800000006ff */
[----:B------:R1:W3:Y:S01]  /*3420*/  SYNCS.PHASECHK.TRANS64.TRYWAIT P0, [UR4], R0 ;  /* 0x00000000ff0075a7 */ /* 0x0002e20008000144 */
[----:B------:R-:W-:Y:S05]  /*3430*/  @!P1 BRA `(.L_x_22) ;  /* 0x0000000000049947 */ /* 0x000fea0003800000 */
[----:B------:R-:W-:Y:S01]  /*3440*/  BPT.TRAP 0x1 ;  /* 0x000000040000795c */ /* 0x000fe20000300000 */
.L_x_22:
[----:B---3--:R-:W-:Y:S05]  /*3450*/  @P0 BRA `(.L_x_23) ;  /* 0x0000000000080947 */ /* 0x008fea0003800000 */
[----:B------:R-:W3:Y:S02]  /*3460*/  SYNCS.PHASECHK.TRANS64.TRYWAIT P0, [UR4], R0 ;  /* 0x00000000ff0075a7 */ /* 0x000ee40008000144 */
[----:B---3--:R-:W-:Y:S05]  /*3470*/  @!P0 BRA `(.L_x_24) ;  /* 0x0000033c00dc8947 */ /* 0x008fea0003800000 */
.L_x_23:
[----:B------:R-:W-:Y:S01]  /*3480*/  UIADD3 UR4, UR48, 0x1e200, URZ ;  /* 0x0001e20030047890 */ /* 0x000fe2000fffe03f */
[----:B------:R-:W-:Y:S01]  /*3490*/  WARPGROUP.ARRIVE ;  /* 0x00000000000079c5 */ /* 0x000fe20000000000 */
[----:B------:R-:W-:Y:S02]  /*34a0*/  ULOP3.LUT UR10, UR9, 0x10000, URZ, 0xfc, !UPT ;  /* 0x00010000090a7892 */ /* 0x000fe4000f8efc3f */
[----:B------:R-:W-:Y:S02]  /*34b0*/  USHF.R.U32.HI UR4, URZ, 0x4, UR4 ;  /* 0x000000043f047899 */ /* 0x000fe40008011604 */
[----:B------:R-:W-:Y:S02]  /*34c0*/  ULEA UR10, UR51, UR10, 0xa ;  /* 0x0000000a330a7291 */ /* 0x000fe4000f8e503f */
[----:B------:R-:W-:Y:S01]  /*34d0*/  ULOP3.LUT UR4, UR4, 0x3fff, URZ, 0xc0, !UPT ;  /* 0x00003fff04047892 */ /* 0x000fe2000f8ec03f */
[----:B------:R-:W-:Y:S01]  /*34e0*/  UMOV UR5, 0x80000020 ;  /* 0x8000002000057882 */ /* 0x000fe20000000000 */
[----:B------:R-:W-:-:S02]  /*34f0*/  UMOV UR7, 0x80000020 ;  /* 0x8000002000077882 */ /* 0x000fc40000000000 */
[----:B------:R-:W-:Y:S01]  /*3500*/  ULOP3.LUT UR4, UR4, 0x10000, URZ, 0xfc, !UPT ;  /* 0x0001000004047892 */ /* 0x000fe2000f8efc3f */
[----:B------:R-:W-:-:S03]  /*3510*/  UMOV UR8, 0x2 ;  /* 0x0000000200087882 */ /* 0x000fc60000000000 */
[----:B------:R-:W-:-:S03]  /*3520*/  ULEA UR11, UR51, UR4, 0xa ;  /* 0x00000004330b7291 */ /* 0x000fc6000f8e503f */
[----:B------:R-:W-:-:S04]  /*3530*/  UMOV UR4, UR10 ;  /* 0x0000000a00047c82 */ /* 0x000fc80008000000 */
[----:B------:R-:W-:Y:S02]  /*3540*/  UMOV UR6, UR11 ;  /* 0x0000000b00067c82 */ /* 0x000fe40008000000 */
[----:B------:R-:W-:Y:S01]  /*3550*/  QGMMA.64x256x32.F32.E4M3.E4M3 R24, gdesc[UR4], RZ, !UPT, gsb0 ;  /* 0x03e00000041879f3 */ /* 0x000fe2000c0008ff */
[----:B------:R-:W-:Y:S01]  /*3560*/  UIADD3 UR4, UR10, 0x200, URZ ;  /* 0x000002000a047890 */ /* 0x000fe2000fffe03f */
[----:B------:R-:W-:Y:S01]  /*3570*/  UMOV UR5, 0x80000020 ;  /* 0x8000002000057882 */ /* 0x000fe20000000000 */
[----:B------:R-:W-:Y:S02]  /*3580*/  WARPGROUP.DEPBAR.LE gsb0, 0x0 ;  /* 0x00008000000079c5 */ /* 0x000fe40000010000 */
[----:B------:R-:W-:Y:S04]  /*3590*/  STL.64 [R1], R24 ;  /* 0x0000001801007387 */ /* 0x000fe80000100a00 */
[----:B------:R-:W-:Y:S04]  /*35a0*/  STL.64 [R1+0x8], R26 ;  /* 0x0000081a01007387 */ /* 0x000fe80000100a00 */
        /* <DEDUP_REMOVED lines=61> */
[----:B------:R4:W-:Y:S02]  /*3980*/  STL.64 [R1+0x1f8], R150 ;  /* 0x0001f89601007387 */ /* 0x0009e40000100a00 */
[----:B----4-:R-:W-:-:S06]  /*3990*/  WARPGROUP.ARRIVE ;  /* 0x00000000000079c5 */ /* 0x010fcc0000000000 */
[----:B------:R-:W-:Y:S03]  /*39a0*/  QGMMA.64x256x32.F32.E4M3.E4M3 R24, gdesc[UR4], RZ, !UPT, gsb0 ;  /* 0x03e00000041879f3 */ /* 0x000fe6000c0008ff */
[----:B------:R-:W-:Y:S02]  /*39b0*/  WARPGROUP.DEPBAR.LE gsb0, 0x0 ;  /* 0x00008000000079c5 */ /* 0x000fe40000010000 */
        /* <DEDUP_REMOVED lines=21> */
[----:B------:R4:W-:Y:S04]  /*3b10*/  STL.64 [R1+0x4c0], R108 ;  /* 0x0004c06c01007387 */ /* 0x0009e80000100a00 */
        /* <DEDUP_REMOVED lines=70> */
[----:B----4-:R-:W4:Y:S04]  /*3f80*/  LDL.LU.64 R108, [R1] ;  /* 0x00000000016c7983 */ /* 0x010f280000300a00 */
[----:B------:R-:W4:Y:S04]  /*3f90*/  LDL.LU.64 R110, [R1+0x8] ;  /* 0x00000800016e7983 */ /* 0x000f280000300a00 */
        /* <DEDUP_REMOVED lines=61> */
[----:B------:R-:W4:Y:S01]  /*4370*/  LDL.LU.64 R234, [R1+0x1f8] ;  /* 0x0001f80001ea7983 */ /* 0x000f220000300a00 */
[----:B------:R-:W-:-:S02]  /*4380*/  UIADD3 UR4, UR10, 0x2, URZ ;  /* 0x000000020a047890 */ /* 0x000fc4000fffe03f */
[----:B------:R-:W-:Y:S01]  /*4390*/  UIADD3 UR6, UR11, 0x2, URZ ;  /* 0x000000020b067890 */ /* 0x000fe2000fffe03f */
[----:B------:R-:W-:Y:S01]  /*43a0*/  STL [R1+0x384], RZ ;  /* 0x000384ff01007387 */ /* 0x000fe20000100800 */
[----:B------:R-:W-:Y:S01]  /*43b0*/  UMOV UR5, 0x80000020 ;  /* 0x8000002000057882 */ /* 0x000fe20000000000 */
[----:B------:R-:W-:Y:S02]  /*43c0*/  UMOV UR7, 0x80000020 ;  /* 0x8000002000077882 */ /* 0x000fe40000000000 */
        /* <DEDUP_REMOVED lines=25> */
[----:B----4-:R-:W-:-:S06]  /*4560*/  WARPGROUP.ARRIVE ;  /* 0x00000000000079c5 */ /* 0x010fcc0000000000 */
[----:B------:R-:W-:Y:S03]  /*4570*/  QGMMA.64x256x32.F32.E4M3.E4M3 R108, gdesc[UR4], R108, gsb0 ;  /* 0x03e00000046c79f3 */ /* 0x000fe6000800086c */
[----:B------:R-:W-:Y:S02]  /*4580*/  WARPGROUP.DEPBAR.LE gsb0, 0x0 ;  /* 0x00008000000079c5 */ /* 0x000fe40000010000 */
[----:B------:R-:W-:Y:S01]  /*4590*/  STL.64 [R1], R108 ;  /* 0x0000006c01007387 */ /* 0x000fe20000100a00 */
[----:B------:R-:W-:Y:S01]  /*45a0*/  UIADD3 UR4, UR10, 0x202, URZ ;  /* 0x000002020a047890 */ /* 0x000fe2000fffe03f */
[----:B------:R-:W-:Y:S02]  /*45b0*/  MOV R21, R221 ;  /* 0x000000dd00157202 */ /* 0x000fe40000000f00 */
[----:B------:R-:W-:Y:S01]  /*45c0*/  STL.64 [R1+0x8], R110 ;  /* 0x0000086e01007387 */ /* 0x000fe20000100a00 */
[----:B------:R-:W-:Y:S01]  /*45d0*/  UMOV UR5, 0x80000020 ;  /* 0x8000002000057882 */ /* 0x000fe20000000000 */
[----:B------:R-:W-:-:S02]  /*45e0*/  MOV R20, R222 ;  /* 0x000000de00147202 */ /* 0x000fc40000000f00 */
[----:B------:R-:W-:Y:S01]  /*45f0*/  STL.64 [R1+0x10], R112 ;  /* 0x0000107001007387 */ /* 0x000fe20000100a00 */
[----:B------:R-:W-:Y:S02]  /*4600*/  MOV R15, R223 ;  /* 0x000000df000f7202 */ /* 0x000fe40000000f00 */
[----:B------:R-:W-:Y:S02]  /*4610*/  CS2R R236, SRZ ;  /* 0x0000000000ec7805 */ /* 0x000fe4000001ff00 */
[----:B------:R-:W-:Y:S01]  /*4620*/  MOV R14, R224 ;  /* 0x000000e0000e7202 */ /* 0x000fe20000000f00 */
[----:B------:R-:W-:Y:S01]  /*4630*/  STL.64 [R1+0x18], R114 ;  /* 0x0000187201007387 */ /* 0x000fe20000100a00 */
[----:B------:R-:W-:Y:S02]  /*4640*/  MOV R13, R225 ;  /* 0x000000e1000d7202 */ /* 0x000fe40000000f00 */
[----:B------:R-:W-:Y:S02]  /*4650*/  CS2R R22, SRZ ;  /* 0x0000000000167805 */ /* 0x000fe4000001ff00 */
[----:B------:R-:W-:Y:S01]  /*4660*/  MOV R12, R226 ;  /* 0x000000e2000c7202 */ /* 0x000fe20000000f00 */
[----:B------:R-:W-:Y:S01]  /*4670*/  STL.64 [R1+0x20], R116 ;  /* 0x0000207401007387 */ /* 0x000fe20000100a00 */
[----:B------:R-:W-:-:S02]  /*4680*/  MOV R11, R227 ;  /* 0x000000e3000b7202 */ /* 0x000fc40000000f00 */
[----:B------:R-:W-:Y:S01]  /*4690*/  MOV R10, R228 ;  /* 0x000000e4000a7202 */ /* 0x000fe20000000f00 */
[----:B------:R-:W-:Y:S01]  /*46a0*/  STL.64 [R1+0x28], R118 ;  /* 0x0000287601007387 */ /* 0x000fe20000100a00 */
[----:B------:R-:W-:Y:S02]  /*46b0*/  MOV R9, R229 ;  /* 0x000000e500097202 */ /* 0x000fe40000000f00 */
[----:B------:R-:W-:Y:S01]  /*46c0*/  MOV R8, R230 ;  /* 0x000000e600087202 */ /* 0x000fe20000000f00 */
[----:B------:R-:W-:Y:S01]  /*46d0*/  STL.64 [R1+0x30], R120 ;  /* 0x0000307801007387 */ /* 0x000fe20000100a00 */
[----:B------:R-:W-:Y:S02]  /*46e0*/  MOV R7, R231 ;  /* 0x000000e700077202 */ /* 0x000fe40000000f00 */
[----:B------:R-:W-:Y:S01]  /*46f0*/  MOV R6, R232 ;  /* 0x000000e800067202 */ /* 0x000fe20000000f00 */
[----:B------:R-:W-:Y:S01]  /*4700*/  STL.64 [R1+0x38], R122 ;  /* 0x0000387a01007387 */ /* 0x000fe20000100a00 */
[----:B------:R-:W-:-:S02]  /*4710*/  MOV R4, R233 ;  /* 0x000000e900047202 */ /* 0x000fc40000000f00 */
[----:B---3--:R-:W-:Y:S01]  /*4720*/  MOV R3, R234 ;  /* 0x000000ea00037202 */ /* 0x008fe20000000f00 */
[----:B------:R-:W-:Y:S01]  /*4730*/  STL.64 [R1+0x40], R124 ;  /* 0x0000407c01007387 */ /* 0x000fe20000100a00 */
[----:B-1----:R-:W-:-:S03]  /*4740*/  MOV R0, R235 ;  /* 0x000000eb00007202 */ /* 0x002fc60000000f00 */
        /* <DEDUP_REMOVED lines=55> */
[----:B-1----:R-:W4:Y:S04]  /*4ac0*/  LDL.LU.64 R150, [R1+0x568] ;  /* 0x0005680001967983 */ /* 0x002f280000300a00 */
        /* <DEDUP_REMOVED lines=21> */
[----:B---3--:R-:W-:-:S02]  /*4c20*/  CS2R R234, SRZ ;  /* 0x0000000000ea7805 */ /* 0x008fc4000001ff00 */
[----:B------:R-:W-:Y:S02]  /*4c30*/  CS2R R232, SRZ ;  /* 0x0000000000e87805 */ /* 0x000fe4000001ff00 */
[----:B------:R-:W-:Y:S01]  /*4c40*/  CS2R R230, SRZ ;  /* 0x0000000000e67805 */ /* 0x000fe2000001ff00 */
[----:B------:R1:W-:Y:S01]  /*4c50*/  STL [R1+0x31c], RZ ;  /* 0x00031cff01007387 */ /* 0x0003e20000100800 */
[----:B------:R-:W-:Y:S02]  /*4c60*/  CS2R R228, SRZ ;  /* 0x0000000000e47805 */ /* 0x000fe4000001ff00 */
[----:B------:R-:W-:Y:S02]  /*4c70*/  CS2R R226, SRZ ;  /* 0x0000000000e27805 */ /* 0x000fe4000001ff00 */
[----:B------:R-:W-:Y:S01]  /*4c80*/  CS2R R224, SRZ ;  /* 0x0000000000e07805 */ /* 0x000fe2000001ff00 */
[----:B------:R1:W-:Y:S01]  /*4c90*/  STL [R1+0x318], RZ ;  /* 0x000318ff01007387 */ /* 0x0003e20000100800 */
[----:B------:R-:W-:-:S02]  /*4ca0*/  CS2R R222, SRZ ;  /* 0x0000000000de7805 */ /* 0x000fc4000001ff00 */
        /* <DEDUP_REMOVED lines=105> */
[----:B----4-:R-:W-:-:S06]  /*5340*/  WARPGROUP.ARRIVE ;  /* 0x00000000000079c5 */ /* 0x010fcc0000000000 */
[----:B------:R-:W-:Y:S01]  /*5350*/  QGMMA.64x256x32.F32.E4M3.E4M3 R24, gdesc[UR4], R24, gsb0 ;  /* 0x03e00000041879f3 */ /* 0x000fe20008000818 */
[----:B------:R-:W-:Y:S02]  /*5360*/  ULDC UR4, c[0x0][0x50c] ;  /* 0x0001430000047ab9 */ /* 0x000fe40000000800 */
[----:B------:R-:W-:-:S04]  /*5370*/  UISETP.NE.AND UP0, UPT, UR4, 0x2, UPT ;  /* 0x000000020400788c */ /* 0x000fc8000bf05270 */
[----:B------:R-:W-:-:S06]  /*5380*/  USEL UR4, URZ, 0x1, UP0 ;  /* 0x000000013f047887 */ /* 0x000fcc0008000000 */
[----:B------:R-:W-:Y:S01]  /*5390*/  ISETP.NE.AND P0, PT, RZ, UR4, PT ;  /* 0x00000004ff007c0c */ /* 0x000fe2000bf05270 */
[----:B------:R-:W-:-:S12]  /*53a0*/  WARPGROUP.DEPBAR.LE gsb0, 0x0 ;  /* 0x00008000000079c5 */ /* 0x000fd80000010000 */
[----:B-1----:R-:W-:Y:S05]  /*53b0*/  @!P0 BRA `(.L_x_25) ;  /* 0x0000002400408947 */ /* 0x002fea0003800000 */
[----:B------:R-:W3:Y:S04]  /*53c0*/  LDL R22, [R1] ;  /* 0x0000000001167983 */ /* 0x000ee80000100800 */
[----:B------:R-:W4:Y:S04]  /*53d0*/  LDL R23, [R1+0x4] ;  /* 0x0000040001177983 */ /* 0x000f280000100800 */
[----:B------:R-:W2:Y:S04]  /*53e0*/  LDL R152, [R1+0x8] ;  /* 0x0000080001987983 */ /* 0x000ea80000100800 */
        /* <DEDUP_REMOVED lines=83> */
[----:B------:R1:W-:Y:S04]  /*5920*/  STL [R1+0x524], R131 ;  /* 0x0005248301007387 */ /* 0x0003e80000100800 */
[----:B-1----:R-:W3:Y:S04]  /*5930*/  LDL R131, [R1+0x158] ;  /* 0x0001580001837983 */ /* 0x002ee80000100800 */
[----:B------:R1:W-:Y:S04]  /*5940*/  STL [R1+0x520], R132 ;  /* 0x0005208401007387 */ /* 0x0003e80000100800 */
[----:B-1----:R-:W4:Y:S04]  /*5950*/  LDL R132, [R1+0x15c] ;  /* 0x00015c0001847983 */ /* 0x002f280000100800 */
[----:B------:R1:W-:Y:S04]  /*5960*/  STL [R1+0x51c], R133 ;  /* 0x00051c8501007387 */ /* 0x0003e80000100800 */
[----:B-1----:R-:W2:Y:S04]  /*5970*/  LDL R133, [R1+0x160] ;  /* 0x0001600001857983 */ /* 0x002ea80000100800 */
[----:B------:R1:W-:Y:S04]  /*5980*/  STL [R1+0x518], R134 ;  /* 0x0005188601007387 */ /* 0x0003e80000100800 */
[----:B-1----:R-:W4:Y:S04]  /*5990*/  LDL R134, [R1+0x164] ;  /* 0x0001640001867983 */ /* 0x002f280000100800 */
        /* <DEDUP_REMOVED lines=40> */
[----:B-----5:R1:W-:Y:S04]  /*5c20*/  STL [R1+0x4c4], R16 ;  /* 0x0004c41001007387 */ /* 0x0203e80000100800 */
[----:B-1----:R-:W4:Y:S04]  /*5c30*/  LDL R16, [R1+0x1b8] ;  /* 0x0001b80001107983 */ /* 0x002f280000100800 */
[----:B------:R1:W-:Y:S04]  /*5c40*/  STL [R1+0x4c0], R5 ;  /* 0x0004c00501007387 */ /* 0x0003e80000100800 */
[----:B-1----:R-:W4:Y:S04]  /*5c50*/  LDL R5, [R1+0x1bc] ;  /* 0x0001bc0001057983 */ /* 0x002f280000100800 */
[----:B------:R1:W-:Y:S04]  /*5c60*/  STL [R1+0x4bc], R2 ;  /* 0x0004bc0201007387 */ /* 0x0003e80000100800 */
[----:B-1----:R-:W4:Y:S01]  /*5c70*/  LDL R2, [R1+0x1c0] ;  /* 0x0001c00001027983 */ /* 0x002f220000100800 */
[----:B--2---:R-:W-:-:S01]  /*5c80*/  FADD R133, RZ, R133 ;  /* 0x00000085ff857221 */ /* 0x004fc20000000000 */
[----:B---3--:R-:W-:Y:S01]  /*5c90*/  FADD R236, RZ, R131 ;  /* 0x00000083ffec7221 */ /* 0x008fe20000000000 */
[----:B----4-:R-:W-:-:S01]  /*5ca0*/  FADD R134, RZ, R134 ;  /* 0x00000086ff867221 */ /* 0x010fc20000000000 */
[----:B------:R-:W2:Y:S01]  /*5cb0*/  LDL.LU R131, [R1+0x524] ;  /* 0x0005240001837983 */ /* 0x000ea20000300800 */
[----:B------:R-:W-:-:S01]  /*5cc0*/  FADD R237, RZ, R132 ;  /* 0x00000084ffed7221 */ /* 0x000fc20000000000 */
[----:B------:R-:W-:Y:S01]  /*5cd0*/  FADD R135, RZ, R135 ;  /* 0x00000087ff877221 */ /* 0x000fe20000000000 */
[----:B------:R-:W-:-:S01]  /*5ce0*/  FADD R21, RZ, R21 ;  /* 0x00000015ff157221 */ /* 0x000fc20000000000 */
[----:B------:R-:W3:Y:S01]  /*5cf0*/  LDL.LU R132, [R1+0x520] ;  /* 0x0005200001847983 */ /* 0x000ee20000300800 */
[----:B------:R-:W-:-:S01]  /*5d00*/  FADD R136, RZ, R136 ;  /* 0x00000088ff887221 */ /* 0x000fc20000000000 */
[----:B------:R-:W-:Y:S01]  /*5d10*/  FADD R20, RZ, R20 ;  /* 0x00000014ff147221 */ /* 0x000fe20000000000 */
[----:B------:R-:W-:-:S01]  /*5d20*/  FADD R22, RZ, R22 ;  /* 0x00000016ff167221 */ /* 0x000fc20000000000 */
[----:B------:R1:W-:Y:S01]  /*5d30*/  STL [R1+0x200], R133 ;  /* 0x0002008501007387 */ /* 0x0003e20000100800 */
[----:B------:R-:W-:-:S01]  /*5d40*/  FADD R23, RZ, R23 ;  /* 0x00000017ff177221 */ /* 0x000fc20000000000 */
[----:B------:R-:W-:Y:S01]  /*5d50*/  FADD R152, RZ, R152 ;  /* 0x00000098ff987221 */ /* 0x000fe20000000000 */
[----:B------:R-:W-:-:S01]  /*5d60*/  FADD R153, RZ, R153 ;  /* 0x00000099ff997221 */ /* 0x000fc20000000000 */
[----:B------:R-:W-:Y:S01]  /*5d70*/  FADD R154, RZ, R154 ;  /* 0x0000009aff9a7221 */ /* 0x000fe20000000000 */
[----:B------:R-:W-:-:S01]  /*5d80*/  FADD R155, RZ, R155 ;  /* 0x0000009bff9b7221 */ /* 0x000fc20000000000 */
[----:B------:R-:W-:Y:S01]  /*5d90*/  FADD R156, RZ, R156 ;  /* 0x0000009cff9c7221 */ /* 0x000fe20000000000 */
[----:B------:R-:W-:-:S01]  /*5da0*/  FADD R157, RZ, R157 ;  /* 0x0000009dff9d7221 */ /* 0x000fc20000000000 */
[----:B------:R-:W-:Y:S01]  /*5db0*/  FADD R137, RZ, R137 ;  /* 0x00000089ff897221 */ /* 0x000fe20000000000 */
[----:B------:R-:W-:-:S01]  /*5dc0*/  FADD R158, RZ, R158 ;  /* 0x0000009eff9e7221 */ /* 0x000fc20000000000 */
[----:B-1----:R-:W4:Y:S01]  /*5dd0*/  LDL.LU R133, [R1+0x51c] ;  /* 0x00051c0001857983 */ /* 0x002f220000300800 */
        /* <DEDUP_REMOVED lines=97> */
[----:B-1----:R-:W4:Y:S04]  /*63f0*/  LDL.LU R140, [R1+0x500] ;  /* 0x00050000018c7983 */ /* 0x002f280000300800 */
[----:B------:R1:W-:Y:S01]  /*6400*/  STL [R1+0x220], R141 ;  /* 0x0002208d01007387 */ /* 0x0003e20000100800 */
[----:B------:R-:W-:-:S03]  /*6410*/  FADD R145, RZ, R145 ;  /* 0x00000091ff917221 */ /* 0x000fc60000000000 */
        /* <DEDUP_REMOVED lines=19> */
[----:B------:R1:W-:Y:S04]  /*6550*/  STL [R1+0x23c], R148 ;  /* 0x00023c9401007387 */ /* 0x0003e80000100800 */
[----:B-1----:R-:W4:Y:S04]  /*6560*/  LDL.LU R148, [R1+0x4e0] ;  /* 0x0004e00001947983 */ /* 0x002f280000300800 */
[----:B------:R1:W-:Y:S04]  /*6570*/  STL [R1+0x240], R149 ;  /* 0x0002409501007387 */ /* 0x0003e80000100800 */
[----:B-1----:R-:W4:Y:S04]  /*6580*/  LDL.LU R149, [R1+0x4dc] ;  /* 0x0004dc0001957983 */ /* 0x002f280000300800 */
[----:B------:R1:W-:Y:S04]  /*6590*/  STL [R1+0x244], R150 ;  /* 0x0002449601007387 */ /* 0x0003e80000100800 */
[----:B-1----:R-:W4:Y:S04]  /*65a0*/  LDL.LU R150, [R1+0x4d8] ;  /* 0x0004d80001967983 */ /* 0x002f280000300800 */
[----:B------:R1:W-:Y:S04]  /*65b0*/  STL [R1+0x248], R151 ;  /* 0x0002489701007387 */ /* 0x0003e80000100800 */
[----:B-1----:R-:W4:Y:S01]  /*65c0*/  LDL.LU R151, [R1+0x4d4] ;  /* 0x0004d40001977983 */ /* 0x002f220000300800 */
[----:B------:R-:W-:-:S01]  /*65d0*/  FADD R19, RZ, R19 ;  /* 0x00000013ff137221 */ /* 0x000fc20000000000 */
[----:B------:R-:W-:Y:S01]  /*65e0*/  FADD R18, RZ, R18 ;  /* 0x00000012ff127221 */ /* 0x000fe20000000000 */
[----:B------:R-:W-:-:S01]  /*65f0*/  FADD R17, RZ, R17 ;  /* 0x00000011ff117221 */ /* 0x000fc20000000000 */
[----:B------:R-:W-:-:S02]  /*6600*/  FADD R16, RZ, R16 ;  /* 0x00000010ff107221 */ /* 0x000fc40000000000 */
[----:B------:R1:W-:Y:S01]  /*6610*/  STL [R1+0x24c], R19 ;  /* 0x00024c1301007387 */ /* 0x0003e20000100800 */
[----:B------:R-:W-:-:S03]  /*6620*/  FADD R5, RZ, R5 ;  /* 0x00000005ff057221 */ /* 0x000fc60000000000 */
[----:B-1----:R1:W5:Y:S04]  /*6630*/  LDL.LU R19, [R1+0x4d0] ;  /* 0x0004d00001137983 */ /* 0x0023680000300800 */
[----:B------:R1:W-:Y:S01]  /*6640*/  STL [R1+0x250], R18 ;  /* 0x0002501201007387 */ /* 0x0003e20000100800 */
[----:B------:R-:W-:-:S03]  /*6650*/  FADD R2, RZ, R2 ;  /* 0x00000002ff027221 */ /* 0x000fc60000000000 */
[----:B-1----:R1:W5:Y:S04]  /*6660*/  LDL.LU R18, [R1+0x4cc] ;  /* 0x0004cc0001127983 */ /* 0x0023680000300800 */
[----:B------:R2:W-:Y:S04]  /*6670*/  STL [R1+0x254], R17 ;  /* 0x0002541101007387 */ /* 0x0005e80000100800 */
[----:B--2---:R1:W5:Y:S04]  /*6680*/  LDL.LU R17, [R1+0x4c8] ;  /* 0x0004c80001117983 */ /* 0x0043680000300800 */
[----:B------:R2:W-:Y:S04]  /*6690*/  STL [R1+0x258], R16 ;  /* 0x0002581001007387 */ /* 0x0005e80000100800 */
[----:B--2---:R1:W5:Y:S04]  /*66a0*/  LDL.LU R16, [R1+0x4c4] ;  /* 0x0004c40001107983 */ /* 0x0043680000300800 */
[----:B------:R2:W-:Y:S04]  /*66b0*/  STL [R1+0x25c], R5 ;  /* 0x00025c0501007387 */ /* 0x0005e80000100800 */
[----:B--2---:R1:W5:Y:S04]  /*66c0*/  LDL.LU R5, [R1+0x4c0] ;  /* 0x0004c00001057983 */ /* 0x0043680000300800 */
[----:B------:R2:W-:Y:S04]  /*66d0*/  STL [R1+0x260], R2 ;  /* 0x0002600201007387 */ /* 0x0005e80000100800 */
[----:B--2---:R1:W5:Y:S04]  /*66e0*/  LDL.LU R2, [R1+0x4bc] ;  /* 0x0004bc0001027983 */ /* 0x0043680000300800 */
[----:B------:R2:W-:Y:S04]  /*66f0*/  STL [R1+0x264], R21 ;  /* 0x0002641501007387 */ /* 0x0005e80000100800 */
[----:B------:R3:W-:Y:S01]  /*6700*/  STL [R1+0x268], R20 ;  /* 0x0002681401007387 */ /* 0x0007e20000100800 */
[----:B--2---:R-:W-:-:S01]  /*6710*/  FADD R21, RZ, R15 ;  /* 0x0000000fff157221 */ /* 0x004fc20000000000 */
[----:B------:R-:W-:Y:S01]  /*6720*/  FADD R15, RZ, R13 ;  /* 0x0000000dff0f7221 */ /* 0x000fe20000000000 */
[----:B---3--:R-:W-:-:S01]  /*6730*/  FADD R20, RZ, R14 ;  /* 0x0000000eff147221 */ /* 0x008fc20000000000 */
[----:B------:R-:W-:Y:S01]  /*6740*/  FADD R14, RZ, R12 ;  /* 0x0000000cff0e7221 */ /* 0x000fe20000000000 */
[----:B------:R-:W-:-:S01]  /*6750*/  FADD R13, RZ, R11 ;  /* 0x0000000bff0d7221 */ /* 0x000fc20000000000 */
[----:B------:R-:W-:Y:S01]  /*6760*/  STL [R1+0x26c], R21 ;  /* 0x00026c1501007387 */ /* 0x000fe20000100800 */
[----:B------:R-:W-:-:S01]  /*6770*/  FADD R12, RZ, R10 ;  /* 0x0000000aff0c7221 */ /* 0x000fc20000000000 */
[----:B------:R-:W-:Y:S01]  /*6780*/  FADD R11, RZ, R9 ;  /* 0x00000009ff0b7221 */ /* 0x000fe20000000000 */
[----:B------:R-:W-:-:S01]  /*6790*/  FADD R10, RZ, R8 ;  /* 0x00000008ff0a7221 */ /* 0x000fc20000000000 */
[----:B------:R-:W-:Y:S01]  /*67a0*/  STL [R1+0x270], R20 ;  /* 0x0002701401007387 */ /* 0x000fe20000100800 */
[----:B------:R-:W-:-:S01]  /*67b0*/  FADD R9, RZ, R7 ;  /* 0x00000007ff097221 */ /* 0x000fc20000000000 */
[----:B------:R-:W-:-:S02]  /*67c0*/  FADD R8, RZ, R6 ;  /* 0x00000006ff087221 */ /* 0x000fc40000000000 */
[----:B------:R-:W-:Y:S01]  /*67d0*/  STL [R1+0x274], R15 ;  /* 0x0002740f01007387 */ /* 0x000fe20000100800 */
[----:B------:R-:W-:-:S03]  /*67e0*/  FADD R7, RZ, R4 ;  /* 0x00000004ff077221 */ /* 0x000fc60000000000 */
        /* <DEDUP_REMOVED lines=8> */
[----:B------:R-:W-:Y:S04]  /*6870*/  STL [R1+0x288], R10 ;  /* 0x0002880a01007387 */ /* 0x000fe80000100800 */
[----:B------:R-:W-:Y:S04]  /*6880*/  STL [R1+0x28c], R9 ;  /* 0x00028c0901007387 */ /* 0x000fe80000100800 */
[----:B------:R-:W-:Y:S04]  /*6890*/  STL [R1+0x290], R8 ;  /* 0x0002900801007387 */ /* 0x000fe80000100800 */
[----:B------:R-:W-:Y:S04]  /*68a0*/  STL [R1+0x294], R7 ;  /* 0x0002940701007387 */ /* 0x000fe80000100800 */
[----:B------:R-:W-:Y:S04]  /*68b0*/  STL [R1+0x298], R6 ;  /* 0x0002980601007387 */ /* 0x000fe80000100800 */
[----:B------:R2:W-:Y:S04]  /*68c0*/  STL [R1+0x29c], R4 ;  /* 0x00029c0401007387 */ /* 0x0005e80000100800 */
[----:B------:R3:W-:Y:S04]  /*68d0*/  STL [R1+0x2a0], R3 ;  /* 0x0002a00301007387 */ /* 0x0007e80000100800 */
[----:B------:R1:W-:Y:S01]  /*68e0*/  STL [R1+0x2a4], R0 ;  /* 0x0002a40001007387 */ /* 0x0003e20000100800 */
[----:B--2---:R-:W-:-:S01]  /*68f0*/  FADD R4, RZ, R26 ;  /* 0x0000001aff047221 */ /* 0x004fc20000000000 */
[----:B---3--:R-:W-:-:S04]  /*6900*/  FADD R3, RZ, R27 ;  /* 0x0000001bff037221 */ /* 0x008fc80000000000 */
[----:B------:R2:W-:Y:S01]  /*6910*/  STL [R1+0x2a8], R4 ;  /* 0x0002a80401007387 */ /* 0x0005e20000100800 */
[----:B-1----:R-:W-:-:S03]  /*6920*/  FADD R0, RZ, R28 ;  /* 0x0000001cff007221 */ /* 0x002fc60000000000 */
[----:B------:R1:W-:Y:S04]  /*6930*/  STL [R1+0x2ac], R3 ;  /* 0x0002ac0301007387 */ /* 0x0003e80000100800 */
[----:B------:R3:W-:Y:S01]  /*6940*/  STL [R1+0x2b0], R0 ;  /* 0x0002b00001007387 */ /* 0x0007e20000100800 */
[----:B--2---:R-:W-:-:S01]  /*6950*/  FADD R4, RZ, R29 ;  /* 0x0000001dff047221 */ /* 0x004fc20000000000 */
[----:B-1----:R-:W-:-:S04]  /*6960*/  FADD R3, RZ, R30 ;  /* 0x0000001eff037221 */ /* 0x002fc80000000000 */
[----:B------:R1:W-:Y:S01]  /*6970*/  STL [R1+0x2b4], R4 ;  /* 0x0002b40401007387 */ /* 0x0003e20000100800 */
[----:B---3--:R-:W-:-:S03]  /*6980*/  FADD R0, RZ, R31 ;  /* 0x0000001fff007221 */ /* 0x008fc60000000000 */
[----:B------:R2:W-:Y:S04]  /*6990*/  STL [R1+0x2b8], R3 ;  /* 0x0002b80301007387 */ /* 0x0005e80000100800 */
[----:B------:R3:W-:Y:S01]  /*69a0*/  STL [R1+0x2bc], R0 ;  /* 0x0002bc0001007387 */ /* 0x0007e20000100800 */
[----:B-1----:R-:W-:-:S01]  /*69b0*/  FADD R4, RZ, R32 ;  /* 0x00000020ff047221 */ /* 0x002fc20000000000 */
[----:B--2---:R-:W-:-:S04]  /*69c0*/  FADD R3, RZ, R33 ;  /* 0x00000021ff037221 */ /* 0x004fc80000000000 */
        /* <DEDUP_REMOVED lines=199> */
[----:B----4-:R-:W-:-:S03]  /*7640*/  FADD R0, RZ, R133 ;  /* 0x00000085ff007221 */ /* 0x010fc60000000000 */
        /* <DEDUP_REMOVED lines=38> */
[----:B------:R-:W-:-:S05]  /*78b0*/  UMOV UR8, URZ ;  /* 0x0000003f00087c82 */ /* 0x000fca0008000000 */
.L_x_25:
[----:B------:R-:W-:-:S04]  /*78c0*/  UIADD3 UR10, UR51, 0x1, URZ ;  /* 0x00000001330a7890 */ /* 0x000fc8000fffe03f */
[----:B------:R-:W-:-:S04]  /*78d0*/  UISETP.NE.AND UP0, UPT, UR10, 0x6, UPT ;  /* 0x000000060a00788c */ /* 0x000fc8000bf05270 */
[----:B------:R-:W-:Y:S02]  /*78e0*/  USEL UR5, URZ, 0x1, UP0 ;  /* 0x000000013f057887 */ /* 0x000fe40008000000 */
[----:B------:R-:W-:Y:S02]  /*78f0*/  USEL UR10, UR10, URZ, UP0 ;  /* 0x0000003f0a0a7287 */ /* 0x000fe40008000000 */
[----:B------:R-:W-:-:S06]  /*7900*/  ULOP3.LUT UR5, UR36, UR5, URZ, 0x3c, !UPT ;  /* 0x0000000524057292 */ /* 0x000fcc000f8e3c3f */
[----:B-1----:R-:W-:Y:S01]  /*7910*/  MOV R0, UR5 ;  /* 0x0000000500007c02 */ /* 0x002fe20008000f00 */
[----:B------:R-:W-:-:S06]  /*7920*/  UMOV UR5, 0x1 ;  /* 0x0000000100057882 */ /* 0x000fcc0000000000 */
.L_x_20:
[----:B------:R-:W-:-:S04]  /*7930*/  UISETP.LT.AND UP0, UPT, UR50, 0x1, UPT ;  /* 0x000000013200788c */ /* 0x000fc8000bf01270 */
[----:B------:R-:W-:-:S04]  /*7940*/  USEL UR6, UR50, 0x1, UP0 ;  /* 0x0000000132067887 */ /* 0x000fc80008000000 */
[----:B------:R-:W-:-:S04]  /*7950*/  UIADD3 UR6, UR50, -UR6, URZ ;  /* 0x8000000632067290 */ /* 0x000fc8000fffe03f */
[----:B------:R-:W-:-:S06]  /*7960*/  UISETP.GE.AND UP0, UPT, UR6, 0x1, UPT ;  /* 0x000000010600788c */ /* 0x000fcc000bf06270 */
[----:B------:R-:W-:-:S13]  /*7970*/  PLOP3.LUT P0, PT, PT, PT, UP0, 0x80, 0x0 ;  /* 0x000000000000781c */ /* 0x000fda0003f0f008 */
[----:B------:R-:W-:Y:S05]  /*7980*/  @!P0 BRA `(.L_x_26) ;  /* 0x0000005c00f08947 */ /* 0x000fea0003800000 */
[----:B------:R-:W-:Y:S01]  /*7990*/  MOV R3, UR6 ;  /* 0x0000000600037c02 */ /* 0x000fe20008000f00 */
[----:B------:R-:W-:Y:S01]  /*79a0*/  UMOV UR11, UR51 ;  /* 0x00000033000b7c82 */ /* 0x000fe20008000000 */
[----:B------:R-:W-:-:S05]  /*79b0*/  ULDC UR14, c[0x0][0x50c] ;  /* 0x00014300000e7ab9 */ /* 0x000fca0000000800 */
.L_x_34:
[----:B------:R-:W-:-:S06]  /*79c0*/  UISETP.NE.AND UP0, UPT, UR49, 0x3, UPT ;  /* 0x000000033100788c */ /* 0x000fcc000bf05270 */
[----:B------:R-:W-:-:S13]  /*79d0*/  PLOP3.LUT P1, PT, PT, PT, UP0, 0x80, 0x0 ;  /* 0x000000000000781c */ /* 0x000fda0003f2f008 */
[----:B------:R-:W-:Y:S05]  /*79e0*/  @!P1 BRA `(.L_x_27) ;  /* 0x0000000000049947 */ /* 0x000fea0003800000 */
[----:B------:R-:W-:Y:S01]  /*79f0*/  BPT.TRAP 0x1 ;  /* 0x000000040000795c */ /* 0x000fe20000300000 */
.L_x_27:
[----:B------:R-:W-:Y:S01]  /*7a00*/  ULEA UR6, UR10, UR48, 0x3 ;  /* 0x000000300a067291 */ /* 0x000fe2000f8e183f */
[----:B------:R-:W-:-:S08]  /*7a10*/  SHF.L.U32 R4, R0, 0x1f, RZ ;  /* 0x0000001f00047819 */ /* 0x000fd000000006ff */
[----:B------:R1:W3:Y:S01]  /*7a20*/  SYNCS.PHASECHK.TRANS64.TRYWAIT P0, [UR6], R4 ;  /* 0x00000004ff0075a7 */ /* 0x0002e20008000146 */
[----:B------:R-:W-:Y:S05]  /*7a30*/  @!P1 BRA `(.L_x_28) ;  /* 0x0000000000049947 */ /* 0x000fea0003800000 */
[----:B------:R-:W-:Y:S01]  /*7a40*/  BPT.TRAP 0x1 ;  /* 0x000000040000795c */ /* 0x000fe20000300000 */
.L_x_28:
[----:B---3--:R-:W-:Y:S05]  /*7a50*/  @P0 BRA `(.L_x_29) ;  /* 0x0000000000080947 */ /* 0x008fea0003800000 */
[----:B------:R-:W3:Y:S02]  /*7a60*/  SYNCS.PHASECHK.TRANS64.TRYWAIT P0, [UR6], R4 ;  /* 0x00000004ff0075a7 */ /* 0x000ee40008000146 */
[----:B---3--:R-:W-:Y:S05]  /*7a70*/  @!P0 BRA `(.L_x_30) ;  /* 0x000002f800748947 */ /* 0x008fea0003800000 */
.L_x_29:
        /* <DEDUP_REMOVED lines=129> */
[----:B------:R-:W-:Y:S02]  /*8290*/  UISETP.NE.AND UP0, UPT, UR4, URZ, UPT ;  /* 0x0000003f0400728c */ /* 0x000fe4000bf05270 */
[----:B------:R-:W-:Y:S02]  /*82a0*/  USHF.R.U32.HI UR6, URZ, 0x4, UR6 ;  /* 0x000000043f067899 */ /* 0x000fe40008011606 */
[----:B------:R-:W-:Y:S02]  /*82b0*/  USEL UR5, UR5, URZ, !UP0 ;  /* 0x0000003f05057287 */ /* 0x000fe4000c000000 */
[----:B------:R-:W-:Y:S02]  /*82c0*/  ULOP3.LUT UR6, UR6, 0x3fff, URZ, 0xc0, !UPT ;  /* 0x00003fff06067892 */ /* 0x000fe4000f8ec03f */
[----:B------:R-:W-:Y:S02]  /*82d0*/  ULOP3.LUT UR12, UR9, 0x10000, URZ, 0xfc, !UPT ;  /* 0x00010000090c7892 */ /* 0x000fe4000f8efc3f */
[----:B------:R-:W-:-:S02]  /*82e0*/  ULOP3.LUT UR6, UR6, 0x10000, URZ, 0xfc, !UPT ;  /* 0x0001000006067892 */ /* 0x000fc4000f8efc3f */
[----:B------:R-:W-:Y:S02]  /*82f0*/  UISETP.NE.U32.AND UP0, UPT, UR5, URZ, UPT ;  /* 0x0000003f0500728c */ /* 0x000fe4000bf05070 */
[----:B------:R-:W-:Y:S02]  /*8300*/  ULEA UR12, UR10, UR12, 0xa ;  /* 0x0000000c0a0c7291 */ /* 0x000fe4000f8e503f */
[----:B------:R-:W-:Y:S01]  /*8310*/  ULEA UR13, UR10, UR6, 0xa ;  /* 0x000000060a0d7291 */ /* 0x000fe2000f8e503f */
[----:B------:R-:W-:Y:S01]  /*8320*/  UMOV UR5, 0x80000020 ;  /* 0x8000002000057882 */ /* 0x000fe20000000000 */
[----:B------:R-:W-:-:S03]  /*8330*/  UMOV UR7, 0x80000020 ;  /* 0x8000002000077882 */ /* 0x000fc60000000000 */
[----:B------:R-:W-:Y:S02]  /*8340*/  UMOV UR4, UR12 ;  /* 0x0000000c00047c82 */ /* 0x000fe40008000000 */
[----:B------:R-:W-:Y:S01]  /*8350*/  UMOV UR6, UR13 ;  /* 0x0000000d00067c82 */ /* 0x000fe20008000000 */
[----:B----4-:R-:W-:-:S06]  /*8360*/  WARPGROUP.ARRIVE ;  /* 0x00000000000079c5 */ /* 0x010fcc0000000000 */
[----:B------:R-:W-:Y:S03]  /*8370*/  QGMMA.64x256x32.F32.E4M3.E4M3 R108, gdesc[UR4], R108, UP0, gsb0 ;  /* 0x03e00000046c79f3 */ /* 0x000fe6000b80086c */
        /* <DEDUP_REMOVED lines=65> */
[----:B----4-:R-:W4:Y:S04]  /*8790*/  LDL.LU.64 R234, [R1+0x8b8] ;  /* 0x0008b80001ea7983 */ /* 0x010f280000300a00 */
[----:B------:R-:W2:Y:S04]  /*87a0*/  LDL.LU.64 R232, [R1+0x8b0] ;  /* 0x0008b00001e87983 */ /* 0x000ea80000300a00 */
[----:B------:R-:W3:Y:S04]  /*87b0*/  LDL.LU.64 R230, [R1+0x8a8] ;  /* 0x0008a80001e67983 */ /* 0x000ee80000300a00 */
        /* <DEDUP_REMOVED lines=60> */
[----:B------:R-:W3:Y:S01]  /*8b80*/  LDL.LU.64 R108, [R1+0x6c0] ;  /* 0x0006c000016c7983 */ /* 0x000ee20000300a00 */
[----:B------:R-:W-:Y:S01]  /*8b90*/  UIADD3 UR4, UR12, 0x200, URZ ;  /* 0x000002000c047890 */ /* 0x000fe2000fffe03f */
[----:B------:R-:W-:-:S02]  /*8ba0*/  UMOV UR5, 0x80000020 ;  /* 0x8000002000057882 */ /* 0x000fc40000000000 */
[----:B----4-:R-:W-:Y:S04]  /*8bb0*/  STL.64 [R1+0x6b8], R234 ;  /* 0x0006b8ea01007387 */ /* 0x010fe80000100a00 */
[----:B--2---:R-:W-:Y:S04]  /*8bc0*/  STL.64 [R1+0x6b0], R232 ;  /* 0x0006b0e801007387 */ /* 0x004fe80000100a00 */
[----:B---3--:R-:W-:Y:S04]  /*8bd0*/  STL.64 [R1+0x6a8], R230 ;  /* 0x0006a8e601007387 */ /* 0x008fe80000100a00 */
        /* <DEDUP_REMOVED lines=38> */
[----:B------:R-:W-:Y:S01]  /*8e40*/  STL.64 [R1+0x570], R152 ;  /* 0x0005709801007387 */ /* 0x000fe20000100a00 */
[----:B------:R-:W-:-:S06]  /*8e50*/  WARPGROUP.ARRIVE ;  /* 0x00000000000079c5 */ /* 0x000fcc0000000000 */
[----:B------:R-:W-:Y:S03]  /*8e60*/  QGMMA.64x256x32.F32.E4M3.E4M3 R24, gdesc[UR4], R24, UP0, gsb0 ;  /* 0x03e00000041879f3 */ /* 0x000fe6000b800818 */
        /* <DEDUP_REMOVED lines=23> */
[----:B--2---:R-:W2:Y:S04]  /*8fe0*/  LDL.LU.64 R108, [R1] ;  /* 0x00000000016c7983 */ /* 0x004ea80000300a00 */
[----:B------:R-:W2:Y:S04]  /*8ff0*/  LDL.LU.64 R110, [R1+0x8] ;  /* 0x00000800016e7983 */ /* 0x000ea80000300a00 */
        /* <DEDUP_REMOVED lines=61> */
[----:B------:R-:W2:Y:S01]  /*93d0*/  LDL.LU.64 R234, [R1+0x1f8] ;  /* 0x0001f80001ea7983 */ /* 0x000ea20000300a00 */
[----:B------:R-:W-:-:S02]  /*93e0*/  UIADD3 UR4, UR12, 0x2, URZ ;  /* 0x000000020c047890 */ /* 0x000fc4000fffe03f */
[----:B------:R-:W-:Y:S01]  /*93f0*/  UIADD3 UR6, UR13, 0x2, URZ ;  /* 0x000000020d067890 */ /* 0x000fe2000fffe03f */
[----:B------:R-:W-:Y:S01]  /*9400*/  UMOV UR5, 0x80000020 ;  /* 0x8000002000057882 */ /* 0x000fe20000000000 */
[----:B------:R-:W-:Y:S01]  /*9410*/  UMOV UR7, 0x80000020 ;  /* 0x8000002000077882 */ /* 0x000fe20000000000 */
[----:B--2---:R-:W-:-:S06]  /*9420*/  WARPGROUP.ARRIVE ;  /* 0x00000000000079c5 */ /* 0x004fcc0000000000 */
[----:B------:R-:W-:Y:S03]  /*9430*/  QGMMA.64x256x32.F32.E4M3.E4M3 R108, gdesc[UR4], R108, gsb0 ;  /* 0x03e00000046c79f3 */ /* 0x000fe6000800086c */
[----:B------:R-:W-:Y:S02]  /*9440*/  WARPGROUP.DEPBAR.LE gsb0, 0x0 ;  /* 0x00008000000079c5 */ /* 0x000fe40000010000 */
[----:B------:R-:W-:Y:S01]  /*9450*/  STL.64 [R1], R108 ;  /* 0x0000006c01007387 */ /* 0x000fe20000100a00 */
[----:B------:R-:W-:Y:S02]  /*9460*/  MOV R13, R234 ;  /* 0x000000ea000d7202 */ /* 0x000fe40000000f00 */
[----:B------:R-:W-:Y:S01]  /*9470*/  MOV R11, R235 ;  /* 0x000000eb000b7202 */ /* 0x000fe20000000f00 */
[----:B------:R-:W-:Y:S01]  /*9480*/  STL.64 [R1+0x8], R110 ;  /* 0x0000086e01007387 */ /* 0x000fe20000100a00 */
[----:B------:R-:W-:-:S02]  /*9490*/  MOV R21, R232 ;  /* 0x000000e800157202 */ /* 0x000fc40000000f00 */
[----:B------:R-:W-:Y:S01]  /*94a0*/  MOV R15, R233 ;  /* 0x000000e9000f7202 */ /* 0x000fe20000000f00 */
[----:B------:R-:W-:Y:S01]  /*94b0*/  STL.64 [R1+0x10], R112 ;  /* 0x0000107001007387 */ /* 0x000fe20000100a00 */
[----:B------:R-:W-:Y:S02]  /*94c0*/  MOV R6, R226 ;  /* 0x000000e200067202 */ /* 0x000fe40000000f00 */
[----:B-1----:R-:W-:Y:S01]  /*94d0*/  MOV R4, R227 ;  /* 0x000000e300047202 */ /* 0x002fe20000000f00 */
[----:B------:R-:W-:Y:S01]  /*94e0*/  STL.64 [R1+0x18], R114 ;  /* 0x0000187201007387 */ /* 0x000fe20000100a00 */
[----:B------:R-:W-:Y:S02]  /*94f0*/  MOV R8, R224 ;  /* 0x000000e000087202 */ /* 0x000fe40000000f00 */
        /* <DEDUP_REMOVED lines=8> */
[----:B------:R-:W-:-:S03]  /*9580*/  MOV R12, R211 ;  /* 0x000000d3000c7202 */ /* 0x000fc60000000f00 */
        /* <DEDUP_REMOVED lines=57> */
[----:B-1----:R1:W5:Y:S04]  /*9920*/  LDL.LU.64 R234, [R1+0x6b8] ;  /* 0x0006b80001ea7983 */ /* 0x0023680000300a00 */
[----:B------:R1:W5:Y:S04]  /*9930*/  LDL.LU.64 R232, [R1+0x6b0] ;  /* 0x0006b00001e87983 */ /* 0x0003680000300a00 */
        /* <DEDUP_REMOVED lines=62> */
[----:B------:R-:W-:Y:S01]  /*9d20*/  UIADD3 UR4, UR12, 0x202, URZ ;  /* 0x000002020c047890 */ /* 0x000fe2000fffe03f */
[----:B------:R-:W-:Y:S01]  /*9d30*/  UMOV UR5, 0x80000020 ;  /* 0x8000002000057882 */ /* 0x000fe20000000000 */
[----:B------:R-:W-:-:S04]  /*9d40*/  UIADD3 UR8, UR8, 0x2, URZ ;  /* 0x0000000208087890 */ /* 0x000fc8000fffe03f */
[----:B------:R-:W-:Y:S01]  /*9d50*/  UISETP.NE.AND UP0, UPT, UR8, UR14, UPT ;  /* 0x0000000e0800728c */ /* 0x000fe2000bf05270 */
[----:B--2---:R-:W-:-:S06]  /*9d60*/  WARPGROUP.ARRIVE ;  /* 0x00000000000079c5 */ /* 0x004fcc0000000000 */
[----:B------:R-:W-:Y:S01]  /*9d70*/  QGMMA.64x256x32.F32.E4M3.E4M3 R24, gdesc[UR4], R24, gsb0 ;  /* 0x03e00000041879f3 */ /* 0x000fe20008000818 */
[----:B------:R-:W-:-:S06]  /*9d80*/  USEL UR4, URZ, 0x1, UP0 ;  /* 0x000000013f047887 */ /* 0x000fcc0008000000 */
[----:B------:R-:W-:Y:S01]  /*9d90*/  ISETP.NE.AND P0, PT, RZ, UR4, PT ;  /* 0x00000004ff007c0c */ /* 0x000fe2000bf05270 */
[----:B------:R-:W-:-:S12]  /*9da0*/  WARPGROUP.DEPBAR.LE gsb0, 0x0 ;  /* 0x00008000000079c5 */ /* 0x000fd80000010000 */
[----:B-1----:R-:W-:Y:S05]  /*9db0*/  @!P0 BRA `(.L_x_31) ;  /* 0x0000003800788947 */ /* 0x002fea0003800000 */
[----:B------:R1:W-:Y:S04]  /*9dc0*/  STL [R1+0x66c], R51 ;  /* 0x00066c3301007387 */ /* 0x0003e80000100800 */
[----:B-1----:R-:W2:Y:S04]  /*9dd0*/  LDL R51, [R1] ;  /* 0x0000000001337983 */ /* 0x002ea80000100800 */
[----:B------:R1:W-:Y:S04]  /*9de0*/  STL [R1+0x668], R52 ;  /* 0x0006683401007387 */ /* 0x0003e80000100800 */
[----:B-1----:R-:W3:Y:S04]  /*9df0*/  LDL R52, [R1+0x4] ;  /* 0x0000040001347983 */ /* 0x002ee80000100800 */
        /* <DEDUP_REMOVED lines=161> */
[----:B-1----:R-:W4:Y:S04]  /*a810*/  LDL.LU R133, [R1+0x214] ;  /* 0x0002140001857983 */ /* 0x002f280000300800 */
        /* <DEDUP_REMOVED lines=33> */
[----:B-1----:R-:W4:Y:S04]  /*aa30*/  LDL.LU R150, [R1+0x200] ;  /* 0x0002000001967983 */ /* 0x002f280000300800 */
[----:B------:R1:W-:Y:S04]  /*aa40*/  STL [R1+0x4dc], R151 ;  /* 0x0004dc9701007387 */ /* 0x0003e80000100800 */
[----:B-1----:R-:W4:Y:S04]  /*aa50*/  LDL R151, [R1+0x188] ;  /* 0x0001880001977983 */ /* 0x002f280000100800 */
[----:B-----5:R1:W-:Y:S04]  /*aa60*/  STL [R1+0x4d8], R19 ;  /* 0x0004d81301007387 */ /* 0x0203e80000100800 */
        /* <DEDUP_REMOVED lines=14> */
[----:B-1----:R-:W4:Y:S01]  /*ab50*/  LDL R0, [R1+0x144] ;  /* 0x0001440001007983 */ /* 0x002f220000100800 */
[----:B--2---:R-:W-:-:S01]  /*ab60*/  FADD R22, R51, R22 ;  /* 0x0000001633167221 */ /* 0x004fc20000000000 */
[----:B---3--:R-:W-:Y:S01]  /*ab70*/  FADD R23, R52, R23 ;  /* 0x0000001734177221 */ /* 0x008fe20000000000 */
[----:B----4-:R-:W-:-:S01]  /*ab80*/  FADD R152, R53, R152 ;  /* 0x0000009835987221 */ /* 0x010fc20000000000 */
[----:B------:R-:W2:Y:S01]  /*ab90*/  LDL.LU R51, [R1+0x66c] ;  /* 0x00066c0001337983 */ /* 0x000ea20000300800 */
[----:B------:R-:W-:-:S01]  /*aba0*/  FADD R153, R54, R153 ;  /* 0x0000009936997221 */ /* 0x000fc20000000000 */
[----:B------:R-:W-:-:S02]  /*abb0*/  FADD R154, R55, R154 ;  /* 0x0000009a379a7221 */ /* 0x000fc40000000000 */
[----:B------:R-:W3:Y:S01]  /*abc0*/  LDL.LU R52, [R1+0x668] ;  /* 0x0006680001347983 */ /* 0x000ee20000300800 */
[----:B------:R-:W-:-:S03]  /*abd0*/  FADD R155, R56, R155 ;  /* 0x0000009b389b7221 */ /* 0x000fc60000000000 */
[----:B------:R-:W4:Y:S01]  /*abe0*/  LDL.LU R53, [R1+0x664] ;  /* 0x0006640001357983 */ /* 0x000f220000300800 */
        /* <DEDUP_REMOVED lines=142> */
[----:B------:R-:W-:-:S01]  /*b4d0*/  FADD R227, R128, R227 ;  /* 0x000000e380e37221 */ /* 0x000fc20000000000 */
[----:B------:R-:W-:Y:S02]  /*b4e0*/  FADD R150, R19, R150 ;  /* 0x0000009613967221 */ /* 0x000fe40000000000 */
[----:B------:R-:W4:Y:S01]  /*b4f0*/  LDL.LU R125, [R1+0x544] ;  /* 0x00054400017d7983 */ /* 0x000f220000300800 */
[----:B------:R-:W-:-:S01]  /*b500*/  FADD R228, R129, R228 ;  /* 0x000000e481e47221 */ /* 0x000fc20000000000 */
[----:B------:R-:W-:Y:S02]  /*b510*/  FADD R148, R149, R148 ;  /* 0x0000009495947221 */ /* 0x000fe40000000000 */
[----:B------:R-:W4:Y:S01]  /*b520*/  LDL.LU R126, [R1+0x540] ;  /* 0x00054000017e7983 */ /* 0x000f220000300800 */
[----:B------:R-:W-:-:S03]  /*b530*/  FADD R229, R130, R229 ;  /* 0x000000e582e57221 */ /* 0x000fc60000000000 */
[----:B------:R-:W4:Y:S01]  /*b540*/  LDL.LU R127, [R1+0x53c] ;  /* 0x00053c00017f7983 */ /* 0x000f220000300800 */
[----:B------:R-:W-:-:S01]  /*b550*/  FADD R230, R131, R230 ;  /* 0x000000e683e67221 */ /* 0x000fc20000000000 */
[----:B------:R-:W-:Y:S02]  /*b560*/  FADD R145, R147, R145 ;  /* 0x0000009193917221 */ /* 0x000fe40000000000 */
        /* <DEDUP_REMOVED lines=9> */
[----:B------:R-:W-:Y:S01]  /*b600*/  FADD R236, R17, R236 ;  /* 0x000000ec11ec7221 */ /* 0x000fe20000000000 */
[----:B------:R-:W-:-:S01]  /*b610*/  FADD R235, R16, R235 ;  /* 0x000000eb10eb7221 */ /* 0x000fc20000000000 */
[----:B------:R-:W-:Y:S01]  /*b620*/  STL [R1+0x200], R150 ;  /* 0x0002009601007387 */ /* 0x000fe20000100800 */
[----:B------:R-:W-:-:S01]  /*b630*/  FADD R234, R5, R234 ;  /* 0x000000ea05ea7221 */ /* 0x000fc20000000000 */
[----:B------:R-:W-:Y:S01]  /*b640*/  FADD R231, R0, R231 ;  /* 0x000000e700e77221 */ /* 0x000fe20000000000 */
[----:B------:R-:W-:-:S01]  /*b650*/  FADD R232, R2, R232 ;  /* 0x000000e802e87221 */ /* 0x000fc20000000000 */
[----:B------:R-:W-:Y:S04]  /*b660*/  STL [R1+0x204], R148 ;  /* 0x0002049401007387 */ /* 0x000fe80000100800 */
[----:B------:R-:W2:Y:S04]  /*b670*/  LDL.LU R3, [R1+0x238] ;  /* 0x0002380001037983 */ /* 0x000ea80000300800 */
[----:B------:R-:W-:Y:S04]  /*b680*/  STL [R1+0x208], R145 ;  /* 0x0002089101007387 */ /* 0x000fe80000100800 */
[----:B------:R-:W-:Y:S04]  /*b690*/  STL [R1+0x20c], R141 ;  /* 0x00020c8d01007387 */ /* 0x000fe80000100800 */
[----:B------:R1:W-:Y:S04]  /*b6a0*/  STL [R1+0x214], R133 ;  /* 0x0002148501007387 */ /* 0x0003e80000100800 */
[----:B------:R3:W-:Y:S04]  /*b6b0*/  STL [R1+0x210], R137 ;  /* 0x0002108901007387 */ /* 0x0007e80000100800 */
[----:B-1----:R-:W4:Y:S04]  /*b6c0*/  LDL.LU R133, [R1+0x218] ;  /* 0x0002180001857983 */ /* 0x002f280000300800 */
[----:B------:R-:W4:Y:S04]  /*b6d0*/  LDL.LU R135, [R1+0x21c] ;  /* 0x00021c0001877983 */ /* 0x000f280000300800 */
[----:B---3--:R-:W3:Y:S04]  /*b6e0*/  LDL.LU R137, [R1+0x220] ;  /* 0x0002200001897983 */ /* 0x008ee80000300800 */
[----:B------:R-:W3:Y:S04]  /*b6f0*/  LDL.LU R19, [R1+0x224] ;  /* 0x0002240001137983 */ /* 0x000ee80000300800 */
[----:B------:R-:W3:Y:S04]  /*b700*/  LDL.LU R18, [R1+0x228] ;  /* 0x0002280001127983 */ /* 0x000ee80000300800 */
[----:B------:R-:W3:Y:S04]  /*b710*/  LDL.LU R17, [R1+0x22c] ;  /* 0x00022c0001117983 */ /* 0x000ee80000300800 */
[----:B------:R-:W3:Y:S04]  /*b720*/  LDL.LU R16, [R1+0x230] ;  /* 0x0002300001107983 */ /* 0x000ee80000300800 */
[----:B------:R-:W3:Y:S04]  /*b730*/  LDL.LU R5, [R1+0x234] ;  /* 0x0002340001057983 */ /* 0x000ee80000300800 */
[----:B------:R-:W3:Y:S04]  /*b740*/  LDL.LU R0, [R1+0x23c] ;  /* 0x00023c0001007983 */ /* 0x000ee80000300800 */
[----:B------:R-:W3:Y:S04]  /*b750*/  LDL.LU R2, [R1+0x240] ;  /* 0x0002400001027983 */ /* 0x000ee80000300800 */
[----:B------:R-:W3:Y:S04]  /*b760*/  LDL R150, [R1+0x1a4] ;  /* 0x0001a40001967983 */ /* 0x000ee80000100800 */
[----:B------:R-:W3:Y:S04]  /*b770*/  LDL R148, [R1+0x1a8] ;  /* 0x0001a80001947983 */ /* 0x000ee80000100800 */
[----:B------:R-:W3:Y:S04]  /*b780*/  LDL R139, [R1+0x1ac] ;  /* 0x0001ac00018b7983 */ /* 0x000ee80000100800 */
[----:B------:R-:W3:Y:S04]  /*b790*/  LDL R141, [R1+0x1b0] ;  /* 0x0001b000018d7983 */ /* 0x000ee80000100800 */
[----:B------:R-:W3:Y:S04]  /*b7a0*/  LDL R143, [R1+0x1b4] ;  /* 0x0001b400018f7983 */ /* 0x000ee80000100800 */
[----:B------:R-:W3:Y:S04]  /*b7b0*/  LDL R145, [R1+0x1b8] ;  /* 0x0001b80001917983 */ /* 0x000ee80000100800 */
[----:B------:R-:W3:Y:S04]  /*b7c0*/  LDL R147, [R1+0x1bc] ;  /* 0x0001bc0001937983 */ /* 0x000ee80000100800 */
[----:B------:R-:W3:Y:S01]  /*b7d0*/  LDL R149, [R1+0x1c0] ;  /* 0x0001c00001957983 */ /* 0x000ee20000100800 */
[----:B--2---:R-:W-:-:S01]  /*b7e0*/  FADD R3, R140, R3 ;  /* 0x000000038c037221 */ /* 0x004fc20000000000 */
[----:B----4-:R-:W-:-:S02]  /*b7f0*/  FADD R133, R132, R133 ;  /* 0x0000008584857221 */ /* 0x010fc40000000000 */
[----:B------:R-:W2:Y:S01]  /*b800*/  LDL.LU R132, [R1+0x528] ;  /* 0x0005280001847983 */ /* 0x000ea20000300800 */
[----:B------:R-:W-:-:S03]  /*b810*/  FADD R135, R134, R135 ;  /* 0x0000008786877221 */ /* 0x000fc60000000000 */
[----:B------:R1:W-:Y:S01]  /*b820*/  STL [R1+0x218], R133 ;  /* 0x0002188501007387 */ /* 0x0003e20000100800 */
[----:B---3--:R-:W-:-:S01]  /*b830*/  FADD R137, R136, R137 ;  /* 0x0000008988897221 */ /* 0x008fc20000000000 */
[----:B------:R-:W-:Y:S02]  /*b840*/  FADD R19, R138, R19 ;  /* 0x000000138a137221 */ /* 0x000fe40000000000 */
[----:B-1----:R-:W3:Y:S01]  /*b850*/  LDL.LU R133, [R1+0x524] ;  /* 0x0005240001857983 */ /* 0x002ee20000300800 */
[----:B------:R-:W-:-:S03]  /*b860*/  FADD R18, R151, R18 ;  /* 0x0000001297127221 */ /* 0x000fc60000000000 */
[----:B------:R-:W4:Y:S01]  /*b870*/  LDL.LU R134, [R1+0x520] ;  /* 0x0005200001867983 */ /* 0x000f220000300800 */
[----:B------:R-:W-:-:S03]  /*b880*/  FADD R17, R146, R17 ;  /* 0x0000001192117221 */ /* 0x000fc60000000000 */
[----:B------:R1:W-:Y:S01]  /*b890*/  STL [R1+0x21c], R135 ;  /* 0x00021c8701007387 */ /* 0x0003e20000100800 */
[----:B------:R-:W-:-:S01]  /*b8a0*/  FADD R16, R144, R16 ;  /* 0x0000001090107221 */ /* 0x000fc20000000000 */
[----:B------:R-:W-:Y:S02]  /*b8b0*/  FADD R5, R142, R5 ;  /* 0x000000058e057221 */ /* 0x000fe40000000000 */
[----:B-1----:R-:W4:Y:S04]  /*b8c0*/  LDL.LU R135, [R1+0x51c] ;  /* 0x00051c0001877983 */ /* 0x002f280000300800 */
[----:B------:R-:W4:Y:S04]  /*b8d0*/  LDL.LU R136, [R1+0x518] ;  /* 0x0005180001887983 */ /* 0x000f280000300800 */
[----:B------:R1:W-:Y:S01]  /*b8e0*/  STL [R1+0x220], R137 ;  /* 0x0002208901007387 */ /* 0x0003e20000100800 */
[----:B------:R-:W-:-:S03]  /*b8f0*/  FADD R0, R12, R0 ;  /* 0x000000000c007221 */ /* 0x000fc60000000000 */
[----:B-1----:R-:W4:Y:S04]  /*b900*/  LDL.LU R137, [R1+0x514] ;  /* 0x0005140001897983 */ /* 0x002f280000300800 */
[----:B------:R-:W4:Y:S04]  /*b910*/  LDL.LU R138, [R1+0x510] ;  /* 0x00051000018a7983 */ /* 0x000f280000300800 */
[----:B------:R1:W-:Y:S04]  /*b920*/  STL [R1+0x224], R19 ;  /* 0x0002241301007387 */ /* 0x0003e80000100800 */
[----:B------:R-:W-:Y:S04]  /*b930*/  STL [R1+0x228], R18 ;  /* 0x0002281201007387 */ /* 0x000fe80000100800 */
[----:B------:R1:W-:Y:S04]  /*b940*/  STL [R1+0x22c], R17 ;  /* 0x00022c1101007387 */ /* 0x0003e80000100800 */
[----:B-1----:R-:W2:Y:S04]  /*b950*/  LDL.LU R19, [R1+0x244] ;  /* 0x0002440001137983 */ /* 0x002ea80000300800 */
[----:B------:R-:W-:Y:S04]  /*b960*/  STL [R1+0x230], R16 ;  /* 0x0002301001007387 */ /* 0x000fe80000100800 */
[----:B------:R-:W3:Y:S04]  /*b970*/  LDL.LU R17, [R1+0x248] ;  /* 0x0002480001117983 */ /* 0x000ee80000300800 */
[----:B------:R-:W-:Y:S04]  /*b980*/  STL [R1+0x234], R5 ;  /* 0x0002340501007387 */ /* 0x000fe80000100800 */
[----:B------:R-:W-:Y:S04]  /*b990*/  STL [R1+0x238], R3 ;  /* 0x0002380301007387 */ /* 0x000fe80000100800 */
[----:B------:R1:W-:Y:S01]  /*b9a0*/  STL [R1+0x23c], R0 ;  /* 0x00023c0001007387 */ /* 0x0003e20000100800 */
[----:B------:R-:W-:-:S03]  /*b9b0*/  FADD R2, R9, R2 ;  /* 0x0000000209027221 */ /* 0x000fc60000000000 */
[----:B-1----:R-:W4:Y:S04]  /*b9c0*/  LDL.LU R0, [R1+0x27c] ;  /* 0x00027c0001007983 */ /* 0x002f280000300800 */
[----:B------:R-:W4:Y:S04]  /*b9d0*/  LDL.LU R140, [R1+0x24c] ;  /* 0x00024c00018c7983 */ /* 0x000f280000300800 */
[----:B------:R-:W4:Y:S04]  /*b9e0*/  LDL.LU R142, [R1+0x250] ;  /* 0x00025000018e7983 */ /* 0x000f280000300800 */
[----:B------:R-:W4:Y:S04]  /*b9f0*/  LDL.LU R144, [R1+0x254] ;  /* 0x0002540001907983 */ /* 0x000f280000300800 */
[----:B------:R1:W-:Y:S04]  /*ba00*/  STL [R1+0x240], R2 ;  /* 0x0002400201007387 */ /* 0x0003e80000100800 */
[----:B------:R-:W4:Y:S04]  /*ba10*/  LDL.LU R146, [R1+0x258] ;  /* 0x0002580001927983 */ /* 0x000f280000300800 */
[----:B------:R-:W4:Y:S04]  /*ba20*/  LDL.LU R151, [R1+0x25c] ;  /* 0x00025c0001977983 */ /* 0x000f280000300800 */
[----:B------:R-:W4:Y:S04]  /*ba30*/  LDL.LU R18, [R1+0x260] ;  /* 0x0002600001127983 */ /* 0x000f280000300800 */
[----:B------:R-:W4:Y:S04]  /*ba40*/  LDL.LU R16, [R1+0x264] ;  /* 0x0002640001107983 */ /* 0x000f280000300800 */
[----:B------:R-:W4:Y:S04]  /*ba50*/  LDL.LU R12, [R1+0x268] ;  /* 0x00026800010c7983 */ /* 0x000f280000300800 */
[----:B------:R-:W4:Y:S04]  /*ba60*/  LDL.LU R9, [R1+0x26c] ;  /* 0x00026c0001097983 */ /* 0x000f280000300800 */
[----:B------:R-:W4:Y:S04]  /*ba70*/  LDL.LU R5, [R1+0x270] ;  /* 0x0002700001057983 */ /* 0x000f280000300800 */
[----:B------:R-:W4:Y:S04]  /*ba80*/  LDL.LU R3, [R1+0x274] ;  /* 0x0002740001037983 */ /* 0x000f280000300800 */
[----:B-1----:R-:W4:Y:S01]  /*ba90*/  LDL.LU R2, [R1+0x278] ;  /* 0x0002780001027983 */ /* 0x002f220000300800 */
[----:B--2---:R-:W-:-:S03]  /*baa0*/  FADD R19, R150, R19 ;  /* 0x0000001396137221 */ /* 0x004fc60000000000 */
[----:B------:R-:W2:Y:S01]  /*bab0*/  LDL R150, [R1+0x1e4] ;  /* 0x0001e40001967983 */ /* 0x000ea20000100800 */
[----:B---3--:R-:W-:-:S03]  /*bac0*/  FADD R17, R148, R17 ;  /* 0x0000001194117221 */ /* 0x008fc60000000000 */
[----:B------:R-:W3:Y:S04]  /*bad0*/  LDL R148, [R1+0x1e0] ;  /* 0x0001e00001947983 */ /* 0x000ee80000100800 */
[----:B------:R1:W-:Y:S04]  /*bae0*/  STL [R1+0x244], R19 ;  /* 0x0002441301007387 */ /* 0x0003e80000100800 */
[----:B-1----:R-:W2:Y:S04]  /*baf0*/  LDL R19, [R1+0x1e8] ;  /* 0x0001e80001137983 */ /* 0x002ea80000100800 */
[----:B------:R1:W-:Y:S01]  /*bb00*/  STL [R1+0x248], R17 ;  /* 0x0002481101007387 */ /* 0x0003e20000100800 */
[----:B----4-:R-:W-:-:S03]  /*bb10*/  FADD R140, R139, R140 ;  /* 0x0000008c8b8c7221 */ /* 0x010fc60000000000 */
[----:B-1----:R-:W4:Y:S01]  /*bb20*/  LDL R17, [R1+0x1ec] ;  /* 0x0001ec0001117983 */ /* 0x002f220000100800 */
[----:B------:R-:W-:-:S03]  /*bb30*/  FADD R142, R141, R142 ;  /* 0x0000008e8d8e7221 */ /* 0x000fc60000000000 */
[----:B------:R-:W4:Y:S01]  /*bb40*/  LDL.LU R139, [R1+0x50c] ;  /* 0x00050c00018b7983 */ /* 0x000f220000300800 */
[----:B------:R-:W-:-:S03]  /*bb50*/  FADD R144, R143, R144 ;  /* 0x000000908f907221 */ /* 0x000fc60000000000 */
[----:B------:R1:W-:Y:S01]  /*bb60*/  STL [R1+0x24c], R140 ;  /* 0x00024c8c01007387 */ /* 0x0003e20000100800 */
[----:B------:R-:W-:-:S03]  /*bb70*/  FADD R146, R145, R146 ;  /* 0x0000009291927221 */ /* 0x000fc60000000000 */
[----:B-1----:R-:W4:Y:S04]  /*bb80*/  LDL.LU R140, [R1+0x508] ;  /* 0x00050800018c7983 */ /* 0x002f280000300800 */
[----:B------:R-:W4:Y:S04]  /*bb90*/  LDL.LU R141, [R1+0x504] ;  /* 0x00050400018d7983 */ /* 0x000f280000300800 */
[----:B------:R1:W-:Y:S01]  /*bba0*/  STL [R1+0x250], R142 ;  /* 0x0002508e01007387 */ /* 0x0003e20000100800 */
[----:B------:R-:W-:-:S01]  /*bbb0*/  FADD R151, R147, R151 ;  /* 0x0000009793977221 */ /* 0x000fc20000000000 */
[----:B------:R-:W-:Y:S01]  /*bbc0*/  FADD R18, R149, R18 ;  /* 0x0000001295127221 */ /* 0x000fe20000000000 */
[----:B------:R-:W-:-:S01]  /*bbd0*/  FADD R16, R20, R16 ;  /* 0x0000001014107221 */ /* 0x000fc20000000000 */
[----:B------:R-:W-:Y:S01]  /*bbe0*/  FADD R12, R14, R12 ;  /* 0x0000000c0e0c7221 */ /* 0x000fe20000000000 */
[----:B-1----:R-:W4:Y:S04]  /*bbf0*/  LDL.LU R142, [R1+0x500] ;  /* 0x00050000018e7983 */ /* 0x002f280000300800 */
[----:B------:R-:W4:Y:S04]  /*bc00*/  LDL.LU R143, [R1+0x4fc] ;  /* 0x0004fc00018f7983 */ /* 0x000f280000300800 */
[----:B------:R1:W-:Y:S01]  /*bc10*/  STL [R1+0x254], R144 ;  /* 0x0002549001007387 */ /* 0x0003e20000100800 */
[----:B------:R-:W-:-:S01]  /*bc20*/  FADD R9, R10, R9 ;  /* 0x000000090a097221 */ /* 0x000fc20000000000 */
[----:B------:R-:W-:-:S02]  /*bc30*/  FADD R5, R8, R5 ;  /* 0x0000000508057221 */ /* 0x000fc40000000000 */
[----:B-1----:R-:W4:Y:S04]  /*bc40*/  LDL.LU R144, [R1+0x4f8] ;  /* 0x0004f80001907983 */ /* 0x002f280000300800 */
[----:B------:R-:W4:Y:S04]  /*bc50*/  LDL.LU R145, [R1+0x4f4] ;  /* 0x0004f40001917983 */ /* 0x000f280000300800 */
[----:B------:R1:W-:Y:S01]  /*bc60*/  STL [R1+0x258], R146 ;  /* 0x0002589201007387 */ /* 0x0003e20000100800 */
[----:B------:R-:W-:-:S01]  /*bc70*/  FADD R3, R7, R3 ;  /* 0x0000000307037221 */ /* 0x000fc20000000000 */
[----:B------:R-:W-:-:S02]  /*bc80*/  FADD R2, R6, R2 ;  /* 0x0000000206027221 */ /* 0x000fc40000000000 */
[----:B-1----:R-:W4:Y:S04]  /*bc90*/  LDL.LU R146, [R1+0x4f0] ;  /* 0x0004f00001927983 */ /* 0x002f280000300800 */
[----:B------:R-:W4:Y:S04]  /*bca0*/  LDL.LU R147, [R1+0x4ec] ;  /* 0x0004ec0001937983 */ /* 0x000f280000300800 */
[----:B------:R1:W-:Y:S04]  /*bcb0*/  STL [R1+0x25c], R151 ;  /* 0x00025c9701007387 */ /* 0x0003e80000100800 */
[----:B------:R1:W-:Y:S04]  /*bcc0*/  STL [R1+0x260], R18 ;  /* 0x0002601201007387 */ /* 0x0003e80000100800 */
[----:B------:R1:W-:Y:S04]  /*bcd0*/  STL [R1+0x264], R16 ;  /* 0x0002641001007387 */ /* 0x0003e80000100800 */
[----:B------:R1:W-:Y:S04]  /*bce0*/  STL [R1+0x268], R12 ;  /* 0x0002680c01007387 */ /* 0x0003e80000100800 */
[----:B------:R1:W-:Y:S04]  /*bcf0*/  STL [R1+0x26c], R9 ;  /* 0x00026c0901007387 */ /* 0x0003e80000100800 */
[----:B------:R1:W-:Y:S01]  /*bd00*/  STL [R1+0x270], R5 ;  /* 0x0002700501007387 */ /* 0x0003e20000100800 */
[----:B------:R-:W-:-:S03]  /*bd10*/  FADD R0, R4, R0 ;  /* 0x0000000004007221 */ /* 0x000fc60000000000 */
[----:B------:R-:W3:Y:S04]  /*bd20*/  LDL.LU R149, [R1+0x280] ;  /* 0x0002800001957983 */ /* 0x000ee80000300800 */
[----:B------:R1:W-:Y:S04]  /*bd30*/  STL [R1+0x274], R3 ;  /* 0x0002740301007387 */ /* 0x0003e80000100800 */
[----:B-1----:R-:W2:Y:S04]  /*bd40*/  LDL.LU R151, [R1+0x284] ;  /* 0x0002840001977983 */ /* 0x002ea80000300800 */
[----:B------:R1:W-:Y:S04]  /*bd50*/  STL [R1+0x278], R2 ;  /* 0x0002780201007387 */ /* 0x0003e80000100800 */
        /* <DEDUP_REMOVED lines=14> */
[----:B-1----:R-:W4:Y:S04]  /*be40*/  LDL.LU R2, [R1+0x2bc] ;  /* 0x0002bc0001027983 */ /* 0x002f280000300800 */
[----:B------:R-:W4:Y:S01]  /*be50*/  LDL.LU R0, [R1+0x2c0] ;  /* 0x0002c00001007983 */ /* 0x000f220000300800 */
[----:B---3--:R-:W-:-:S03]  /*be60*/  FADD R149, R148, R149 ;  /* 0x0000009594957221 */ /* 0x008fc60000000000 */
[----:B------:R-:W3:Y:S04]  /*be70*/  LDL.LU R148, [R1+0x4e8] ;  /* 0x0004e80001947983 */ /* 0x000ee80000300800 */
[----:B------:R1:W-:Y:S01]  /*be80*/  STL [R1+0x280], R149 ;  /* 0x0002809501007387 */ /* 0x0003e20000100800 */
[----:B--2---:R-:W-:-:S03]  /*be90*/  FADD R151, R150, R151 ;  /* 0x0000009796977221 */ /* 0x004fc60000000000 */
[----:B-1----:R-:W2:Y:S01]  /*bea0*/  LDL.LU R149, [R1+0x4e4] ;  /* 0x0004e40001957983 */ /* 0x002ea20000300800 */
[----:B----4-:R-:W-:-:S03]  /*beb0*/  FADD R18, R19, R18 ;  /* 0x0000001213127221 */ /* 0x010fc60000000000 */
[----:B------:R-:W4:Y:S04]  /*bec0*/  LDL.LU R150, [R1+0x4e0] ;  /* 0x0004e00001967983 */ /* 0x000f280000300800 */
[----:B------:R1:W-:Y:S01]  /*bed0*/  STL [R1+0x284], R151 ;  /* 0x0002849701007387 */ /* 0x0003e20000100800 */
[----:B------:R-:W-:-:S01]  /*bee0*/  FADD R16, R17, R16 ;  /* 0x0000001011107221 */ /* 0x000fc20000000000 */
[----:B------:R-:W-:Y:S02]  /*bef0*/  FADD R20, R21, R20 ;  /* 0x0000001415147221 */ /* 0x000fe40000000000 */
[----:B-1----:R-:W4:Y:S01]  /*bf00*/  LDL.LU R151, [R1+0x4dc] ;  /* 0x0004dc0001977983 */ /* 0x002f220000300800 */
[----:B------:R-:W-:-:S03]  /*bf10*/  FADD R14, R15, R14 ;  /* 0x0000000e0f0e7221 */ /* 0x000fc60000000000 */
[----:B------:R1:W5:Y:S01]  /*bf20*/  LDL.LU R19, [R1+0x4d8] ;  /* 0x0004d80001137983 */ /* 0x0003620000300800 */
[----:B------:R-:W-:-:S03]  /*bf30*/  FADD R12, R13, R12 ;  /* 0x0000000c0d0c7221 */ /* 0x000fc60000000000 */
[----:B------:R1:W-:Y:S01]  /*bf40*/  STL [R1+0x288], R18 ;  /* 0x0002881201007387 */ /* 0x0003e20000100800 */
[----:B------:R-:W-:-:S01]  /*bf50*/  FADD R10, R11, R10 ;  /* 0x0000000a0b0a7221 */ /* 0x000fc20000000000 */
[----:B------:R-:W-:Y:S01]  /*bf60*/  FADD R9, R24, R9 ;  /* 0x0000000918097221 */ /* 0x000fe20000000000 */
[----:B------:R-:W-:-:S01]  /*bf70*/  FADD R8, R25, R8 ;  /* 0x0000000819087221 */ /* 0x000fc20000000000 */
[----:B-1----:R1:W5:Y:S04]  /*bf80*/  LDL.LU R18, [R1+0x4d4] ;  /* 0x0004d40001127983 */ /* 0x0023680000300800 */
[----:B------:R1:W5:Y:S01]  /*bf90*/  LDL.LU R17, [R1+0x4d0] ;  /* 0x0004d00001117983 */ /* 0x0003620000300800 */
[----:B------:R-:W-:-:S03]  /*bfa0*/  FADD R7, R26, R7 ;  /* 0x000000071a077221 */ /* 0x000fc60000000000 */
[----:B------:R1:W-:Y:S01]  /*bfb0*/  STL [R1+0x28c], R16 ;  /* 0x00028c1001007387 */ /* 0x0003e20000100800 */
[----:B------:R-:W-:-:S01]  /*bfc0*/  FADD R6, R27, R6 ;  /* 0x000000061b067221 */ /* 0x000fc20000000000 */
[----:B------:R-:W-:Y:S01]  /*bfd0*/  FADD R5, R28, R5 ;  /* 0x000000051c057221 */ /* 0x000fe20000000000 */
[----:B------:R-:W-:-:S01]  /*bfe0*/  FADD R4, R29, R4 ;  /* 0x000000041d047221 */ /* 0x000fc20000000000 */
[----:B-1----:R1:W5:Y:S04]  /*bff0*/  LDL.LU R16, [R1+0x4cc] ;  /* 0x0004cc0001107983 */ /* 0x0023680000300800 */
[----:B------:R1:W-:Y:S04]  /*c000*/  STL [R1+0x290], R20 ;  /* 0x0002901401007387 */ /* 0x0003e80000100800 */
[----:B------:R1:W-:Y:S04]  /*c010*/  STL [R1+0x294], R14 ;  /* 0x0002940e01007387 */ /* 0x0003e80000100800 */
[----:B------:R1:W-:Y:S01]  /*c020*/  STL [R1+0x298], R12 ;  /* 0x0002980c01007387 */ /* 0x0003e20000100800 */
[----:B------:R-:W-:-:S03]  /*c030*/  FADD R3, R30, R3 ;  /* 0x000000031e037221 */ /* 0x000fc60000000000 */
[----:B------:R1:W-:Y:S04]  /*c040*/  STL [R1+0x29c], R10 ;  /* 0x00029c0a01007387 */ /* 0x0003e80000100800 */
[----:B------:R1:W-:Y:S01]  /*c050*/  STL [R1+0x2a0], R9 ;  /* 0x0002a00901007387 */ /* 0x0003e20000100800 */
[----:B------:R-:W-:-:S03]  /*c060*/  FADD R2, R31, R2 ;  /* 0x000000021f027221 */ /* 0x000fc60000000000 */
[----:B------:R1:W-:Y:S04]  /*c070*/  STL [R1+0x2a4], R8 ;  /* 0x0002a40801007387 */ /* 0x0003e80000100800 */
[----:B------:R1:W-:Y:S01]  /*c080*/  STL [R1+0x2a8], R7 ;  /* 0x0002a80701007387 */ /* 0x0003e20000100800 */
[----:B------:R-:W-:-:S03]  /*c090*/  FADD R0, R32, R0 ;  /* 0x0000000020007221 */ /* 0x000fc60000000000 */
[----:B------:R1:W-:Y:S04]  /*c0a0*/  STL [R1+0x2ac], R6 ;  /* 0x0002ac0601007387 */ /* 0x0003e80000100800 */
[----:B------:R1:W-:Y:S04]  /*c0b0*/  STL [R1+0x2b0], R5 ;  /* 0x0002b00501007387 */ /* 0x0003e80000100800 */
[----:B------:R1:W-:Y:S04]  /*c0c0*/  STL [R1+0x2b4], R4 ;  /* 0x0002b40401007387 */ /* 0x0003e80000100800 */
        /* <DEDUP_REMOVED lines=20> */
[----:B---3--:R-:W-:-:S01]  /*c210*/  FADD R21, R33, R21 ;  /* 0x0000001521157221 */ /* 0x008fc20000000000 */
[----:B--2---:R-:W-:-:S04]  /*c220*/  FADD R20, R34, R20 ;  /* 0x0000001422147221 */ /* 0x004fc80000000000 */
[----:B------:R1:W-:Y:S01]  /*c230*/  STL [R1+0x2c4], R21 ;  /* 0x0002c41501007387 */ /* 0x0003e20000100800 */
[----:B----4-:R-:W-:-:S03]  /*c240*/  FADD R15, R35, R15 ;  /* 0x0000000f230f7221 */ /* 0x010fc60000000000 */
[----:B------:R2:W-:Y:S01]  /*c250*/  STL [R1+0x2c8], R20 ;  /* 0x0002c81401007387 */ /* 0x0005e20000100800 */
[----:B------:R-:W-:-:S03]  /*c260*/  FADD R14, R36, R14 ;  /* 0x0000000e240e7221 */ /* 0x000fc60000000000 */
        /* <DEDUP_REMOVED lines=24> */
[----:B-1----:R-:W4:Y:S01]  /*c3f0*/  LDL.LU R21, [R1+0x308] ;  /* 0x0003080001157983 */ /* 0x002f220000300800 */
[----:B------:R-:W-:-:S03]  /*c400*/  FADD R0, R49, R0 ;  /* 0x0000000031007221 */ /* 0x000fc60000000000 */
[----:B------:R1:W-:Y:S04]  /*c410*/  STL [R1+0x2fc], R3 ;  /* 0x0002fc0301007387 */ /* 0x0003e80000100800 */
[----:B--2---:R-:W2:Y:S04]  /*c420*/  LDL.LU R20, [R1+0x30c] ;  /* 0x00030c0001147983 */ /* 0x004ea80000300800 */
[----:B------:R1:W-:Y:S04]  /*c430*/  STL [R1+0x300], R2 ;  /* 0x0003000201007387 */ /* 0x0003e80000100800 */
[----:B---3--:R-:W3:Y:S04]  /*c440*/  LDL.LU R15, [R1+0x310] ;  /* 0x00031000010f7983 */ /* 0x008ee80000300800 */
[----:B------:R1:W-:Y:S04]  /*c450*/  STL [R1+0x304], R0 ;  /* 0x0003040001007387 */ /* 0x0003e80000100800 */
[----:B----4-:R-:W4:Y:S04]  /*c460*/  LDL.LU R14, [R1+0x314] ;  /* 0x00031400010e7983 */ /* 0x010f280000300800 */
        /* <DEDUP_REMOVED lines=11> */
[----:B------:R-:W4:Y:S04]  /*c520*/  LDL.LU R2, [R1+0x344] ;  /* 0x0003440001027983 */ /* 0x000f280000300800 */
[----:B------:R-:W4:Y:S01]  /*c530*/  LDL.LU R0, [R1+0x348] ;  /* 0x0003480001007983 */ /* 0x000f220000300800 */
[----:B------:R-:W-:-:S01]  /*c540*/  FADD R21, R50, R21 ;  /* 0x0000001532157221 */ /* 0x000fc20000000000 */
[----:B--2---:R-:W-:-:S04]  /*c550*/  FADD R20, R51, R20 ;  /* 0x0000001433147221 */ /* 0x004fc80000000000 */
[----:B------:R1:W-:Y:S01]  /*c560*/  STL [R1+0x308], R21 ;  /* 0x0003081501007387 */ /* 0x0003e20000100800 */
[----:B---3--:R-:W-:-:S03]  /*c570*/  FADD R15, R52, R15 ;  /* 0x0000000f340f7221 */ /* 0x008fc60000000000 */
        /* <DEDUP_REMOVED lines=202> */
[----:B------:R-:W-:Y:S01]  /*d220*/  STL [R1+0x418], R21 ;  /* 0x0004181501007387 */ /* 0x000fe20000100800 */
[----:B---3--:R-:W-:-:S03]  /*d230*/  FADD R15, R120, R15 ;  /* 0x0000000f780f7221 */ /* 0x008fc60000000000 */
[----:B------:R-:W-:Y:S01]  /*d240*/  STL [R1+0x41c], R20 ;  /* 0x00041c1401007387 */ /* 0x000fe20000100800 */
[----:B----4-:R-:W-:-:S03]  /*d250*/  FADD R14, R121, R14 ;  /* 0x0000000e790e7221 */ /* 0x010fc60000000000 */
[----:B------:R-:W-:Y:S01]  /*d260*/  STL [R1+0x420], R15 ;  /* 0x0004200f01007387 */ /* 0x000fe20000100800 */
[----:B------:R-:W-:-:S03]  /*d270*/  FADD R13, R122, R13 ;  /* 0x0000000d7a0d7221 */ /* 0x000fc60000000000 */
        /* <DEDUP_REMOVED lines=18> */
[----:B------:R1:W-:Y:S01]  /*d3a0*/  STL [R1+0x448], R5 ;  /* 0x0004480501007387 */ /* 0x0003e20000100800 */
[----:B------:R-:W-:-:S03]  /*d3b0*/  FADD R3, R132, R3 ;  /* 0x0000000384037221 */ /* 0x000fc60000000000 */
[----:B------:R-:W-:Y:S01]  /*d3c0*/  STL [R1+0x44c], R4 ;  /* 0x00044c0401007387 */ /* 0x000fe20000100800 */
[----:B------:R-:W-:-:S03]  /*d3d0*/  FADD R2, R133, R2 ;  /* 0x0000000285027221 */ /* 0x000fc60000000000 */
[----:B-1----:R-:W2:Y:S01]  /*d3e0*/  LDL.LU R5, [R1+0x45c] ;  /* 0x00045c0001057983 */ /* 0x002ea20000300800 */
[----:B------:R-:W-:-:S03]  /*d3f0*/  FADD R0, R134, R0 ;  /* 0x0000000086007221 */ /* 0x000fc60000000000 */
[----:B------:R1:W-:Y:S04]  /*d400*/  STL [R1+0x450], R3 ;  /* 0x0004500301007387 */ /* 0x0003e80000100800 */
[----:B-1----:R-:W3:Y:S04]  /*d410*/  LDL.LU R3, [R1+0x460] ;  /* 0x0004600001037983 */ /* 0x002ee80000300800 */
[----:B------:R1:W-:Y:S04]  /*d420*/  STL [R1+0x454], R2 ;  /* 0x0004540201007387 */ /* 0x0003e80000100800 */
[----:B-1----:R-:W4:Y:S04]  /*d430*/  LDL.LU R2, [R1+0x464] ;  /* 0x0004640001027983 */ /* 0x002f280000300800 */
[----:B------:R1:W-:Y:S04]  /*d440*/  STL [R1+0x458], R0 ;  /* 0x0004580001007387 */ /* 0x0003e80000100800 */
[----:B-1----:R-:W4:Y:S04]  /*d450*/  LDL.LU R0, [R1+0x468] ;  /* 0x0004680001007983 */ /* 0x002f280000300800 */
        /* <DEDUP_REMOVED lines=12> */
[----:B------:R-:W4:Y:S01]  /*d520*/  LDL.LU R4, [R1+0x49c] ;  /* 0x00049c0001047983 */ /* 0x000f220000300800 */
[----:B------:R-:W-:Y:S01]  /*d530*/  UMOV UR8, URZ ;  /* 0x0000003f00087c82 */ /* 0x000fe20008000000 */
[----:B--2---:R-:W-:-:S05]  /*d540*/  FADD R5, R135, R5 ;  /* 0x0000000587057221 */ /* 0x004fca0000000000 */
[----:B------:R1:W-:Y:S01]  /*d550*/  STL [R1+0x45c], R5 ;  /* 0x00045c0501007387 */ /* 0x0003e20000100800 */
[----:B---3--:R-:W-:-:S03]  /*d560*/  FADD R3, R136, R3 ;  /* 0x0000000388037221 */ /* 0x008fc60000000000 */
[----:B-1----:R1:W5:Y:S04]  /*d570*/  LDL.LU R5, [R1+0x4c8] ;  /* 0x0004c80001057983 */ /* 0x0023680000300800 */
[----:B------:R2:W-:Y:S01]  /*d580*/  STL [R1+0x460], R3 ;  /* 0x0004600301007387 */ /* 0x0005e20000100800 */
[----:B----4-:R-:W-:-:S03]  /*d590*/  FADD R2, R137, R2 ;  /* 0x0000000289027221 */ /* 0x010fc60000000000 */
[----:B--2---:R1:W5:Y:S04]  /*d5a0*/  LDL.LU R3, [R1+0x4c4] ;  /* 0x0004c40001037983 */ /* 0x0043680000300800 */
[----:B------:R2:W-:Y:S01]  /*d5b0*/  STL [R1+0x464], R2 ;  /* 0x0004640201007387 */ /* 0x0005e20000100800 */
[----:B------:R-:W-:-:S03]  /*d5c0*/  FADD R0, R138, R0 ;  /* 0x000000008a007221 */ /* 0x000fc60000000000 */
[----:B--2---:R1:W5:Y:S01]  /*d5d0*/  LDL.LU R2, [R1+0x4c0] ;  /* 0x0004c00001027983 */ /* 0x0043620000300800 */
[----:B------:R-:W-:-:S03]  /*d5e0*/  FADD R21, R139, R21 ;  /* 0x000000158b157221 */ /* 0x000fc60000000000 */
[----:B------:R2:W-:Y:S01]  /*d5f0*/  STL [R1+0x468], R0 ;  /* 0x0004680001007387 */ /* 0x0005e20000100800 */
[----:B------:R-:W-:-:S01]  /*d600*/  FADD R20, R140, R20 ;  /* 0x000000148c147221 */ /* 0x000fc20000000000 */
[----:B------:R-:W-:Y:S02]  /*d610*/  FADD R15, R141, R15 ;  /* 0x0000000f8d0f7221 */ /* 0x000fe40000000000 */
[----:B--2---:R1:W5:Y:S01]  /*d620*/  LDL.LU R0, [R1+0x4bc] ;  /* 0x0004bc0001007983 */ /* 0x0043620000300800 */
        /* <DEDUP_REMOVED lines=16> */
[----:B------:R-:W-:-:S01]  /*d730*/  FADD R6, R150, R6 ;  /* 0x0000000696067221 */ /* 0x000fc20000000000 */
[----:B------:R-:W-:Y:S02]  /*d740*/  FADD R4, R4, R151 ;  /* 0x0000009704047221 */ /* 0x000fe40000000000 */
[----:B------:R1:W-:Y:S04]  /*d750*/  STL [R1+0x48c], R9 ;  /* 0x00048c0901007387 */ /* 0x0003e80000100800 */
[----:B------:R1:W-:Y:S04]  /*d760*/  STL [R1+0x490], R8 ;  /* 0x0004900801007387 */ /* 0x0003e80000100800 */
[----:B------:R1:W-:Y:S04]  /*d770*/  STL [R1+0x494], R7 ;  /* 0x0004940701007387 */ /* 0x0003e80000100800 */
[----:B------:R1:W-:Y:S04]  /*d780*/  STL [R1+0x49c], R4 ;  /* 0x00049c0401007387 */ /* 0x0003e80000100800 */
[----:B------:R1:W-:Y:S02]  /*d790*/  STL [R1+0x498], R6 ;  /* 0x0004980601007387 */ /* 0x0003e40000100800 */
.L_x_31:
[----:B------:R-:W-:Y:S05]  /*d7a0*/  @!P1 BRA `(.L_x_32) ;  /* 0x0000000000049947 */ /* 0x000fea0003800000 */
[----:B------:R-:W-:Y:S01]  /*d7b0*/  BPT.TRAP 0x1 ;  /* 0x000000040000795c */ /* 0x000fe20000300000 */
.L_x_32:
[----:B-1----:R-:W2:Y:S04]  /*d7c0*/  LDL R4, [R1+0x4a0] ;  /* 0x0004a00001047983 */ /* 0x002ea80000100800 */
[----:B------:R-:W3:Y:S01]  /*d7d0*/  LDL R6, [R1+0x4a8] ;  /* 0x0004a80001067983 */ /* 0x000ee20000100800 */
[----:B--2---:R-:W-:-:S13]  /*d7e0*/  ISETP.NE.AND P0, PT, R4, RZ, PT ;  /* 0x000000ff0400720c */ /* 0x004fda0003f05270 */
[----:B------:R-:W-:-:S05]  /*d7f0*/  VOTEU.ANY UP0, P0 ;  /* 0x00000000003f7886 */ /* 0x000fca0000000100 */
[----:B------:R-:W-:-:S04]  /*d800*/  @UP0 ULEA UR5, UR11, UR48, 0x3 ;  /* 0x000000300b050291 */ /* 0x000fc8000f8e183f */
[----:B------:R-:W-:Y:S02]  /*d810*/  @UP0 UIADD3 UR5, UR5, 0x30, URZ ;  /* 0x0000003005050890 */ /* 0x000fe4000fffe03f */
[----:B------:R-:W-:-:S04]  /*d820*/  UISETP.GT.U32.AND UP0, UPT, UR45, 0x1, UPT ;  /* 0x000000012d00788c */ /* 0x000fc8000bf04070 */
[----:B------:R-:W-:-:S04]  /*d830*/  MOV R4, UR5 ;  /* 0x0000000500047c02 */ /* 0x000fc80008000f00 */
[----:B---3--:R-:W-:-:S04]  /*d840*/  @P0 PRMT R4, R6, 0x654, R4 ;  /* 0x0000065406040816 */ /* 0x008fc80000000004 */
[----:B------:R1:W-:Y:S01]  /*d850*/  @P0 SYNCS.ARRIVE.TRANS64.RED.A1T0 RZ, [R4+URZ], RZ ;  /* 0x000000ff04ff09a7 */ /* 0x0003e2000810043f */
[----:B------:R-:W-:-:S13]  /*d860*/  PLOP3.LUT P0, PT, PT, PT, UP0, 0x80, 0x0 ;  /* 0x000000000000781c */ /* 0x000fda0003f0f008 */
[----:B-1----:R-:W-:Y:S05]  /*d870*/  @P0 BRA `(.L_x_33) ;  /* 0x0000000000040947 */ /* 0x002fea0003800000 */
[----:B------:R-:W-:Y:S01]  /*d880*/  BPT.TRAP 0x1 ;  /* 0x000000040000795c */ /* 0x000fe20000300000 */
.L_x_33:
[----:B------:R-:W-:Y:S01]  /*d890*/  UIADD3 UR10, UR10, 0x1, URZ ;  /* 0x000000010a0a7890 */ /* 0x000fe2000fffe03f */
[C---:B-----5:R-:W-:Y:S01]  /*d8a0*/  ISETP.GT.AND P0, PT, R3.reuse, 0x1, PT ;  /* 0x000000010300780c */ /* 0x060fe20003f04270 */
[----:B------:R-:W-:Y:S01]  /*d8b0*/  UIADD3 UR11, UR11, 0x1, URZ ;  /* 0x000000010b0b7890 */ /* 0x000fe2000fffe03f */
[----:B------:R-:W-:Y:S01]  /*d8c0*/  IADD3 R3, R3, -0x1, RZ ;  /* 0xffffffff03037810 */ /* 0x000fe20007ffe0ff */
[----:B------:R-:W-:Y:S02]  /*d8d0*/  UISETP.NE.AND UP0, UPT, UR10, 0x6, UPT ;  /* 0x000000060a00788c */ /* 0x000fe4000bf05270 */
[----:B------:R-:W-:Y:S02]  /*d8e0*/  UISETP.NE.AND UP1, UPT, UR11, 0x6, UPT ;  /* 0x000000060b00788c */ /* 0x000fe4000bf25270 */
[----:B------:R-:W-:Y:S02]  /*d8f0*/  USEL UR5, URZ, 0x1, UP0 ;  /* 0x000000013f057887 */ /* 0x000fe40008000000 */
[----:B------:R-:W-:-:S02]  /*d900*/  USEL UR10, UR10, URZ, UP0 ;  /* 0x0000003f0a0a7287 */ /* 0x000fc40008000000 */
[----:B------:R-:W-:Y:S02]  /*d910*/  USEL UR11, UR11, URZ, UP1 ;  /* 0x0000003f0b0b7287 */ /* 0x000fe40008800000 */
[----:B------:R-:W-:Y:S01]  /*d920*/  LOP3.LUT R0, R0, UR5, RZ, 0x3c, !PT ;  /* 0x0000000500007c12 */ /* 0x000fe2000f8e3cff */
[----:B------:R-:W-:Y:S01]  /*d930*/  UMOV UR5, 0x1 ;  /* 0x0000000100057882 */ /* 0x000fe20000000000 */
[----:B------:R-:W-:Y:S08]  /*d940*/  @P0 BRA `(.L_x_34) ;  /* 0xffffffa0001c0947 */ /* 0x000ff0000383ffff */
.L_x_26:
[----:B------:R-:W-:-:S04]  /*d950*/  UISETP.NE.AND UP0, UPT, UR8, URZ, UPT ;  /* 0x0000003f0800728c */ /* 0x000fc8000bf05270 */
[----:B------:R-:W-:-:S06]  /*d960*/  USEL UR4, URZ, 0x1, !UP0 ;  /* 0x000000013f047887 */ /* 0x000fcc000c000000 */
[----:B------:R-:W-:-:S13]  /*d970*/  ISETP.NE.AND P0, PT, RZ, UR4, PT ;  /* 0x00000004ff007c0c */ /* 0x000fda000bf05270 */
[----:B------:R-:W-:Y:S05]  /*d980*/  @!P0 BRA `(.L_x_35) ;  /* 0x0000003800788947 */ /* 0x000fea0003800000 */
[----:B------:R1:W-:Y:S04]  /*d990*/  STL [R1+0x654], R55 ;  /* 0x0006543701007387 */ /* 0x0003e80000100800 */
[----:B-1----:R-:W3:Y:S04]  /*d9a0*/  LDL.LU R55, [R1] ;  /* 0x0000000001377983 */ /* 0x002ee80000300800 */
[----:B------:R1:W-:Y:S04]  /*d9b0*/  STL [R1+0x650], R56 ;  /* 0x0006503801007387 */ /* 0x0003e80000100800 */
[----:B-1----:R-:W4:Y:S04]  /*d9c0*/  LDL.LU R56, [R1+0x4] ;  /* 0x0000040001387983 */ /* 0x002f280000300800 */
[----:B------:R1:W-:Y:S04]  /*d9d0*/  STL [R1+0x64c], R57 ;  /* 0x00064c3901007387 */ /* 0x0003e80000100800 */
[----:B-1----:R-:W2:Y:S04]  /*d9e0*/  LDL.LU R57, [R1+0x8] ;  /* 0x0000080001397983 */ /* 0x002ea80000300800 */
        /* <DEDUP_REMOVED lines=130> */
[----:B------:R-:W2:Y:S04]  /*e210*/  LDL.LU R0, [R1+0x21c] ;  /* 0x00021c0001007983 */ /* 0x000ea80000300800 */
        /* <DEDUP_REMOVED lines=72> */
[----:B-----5:R1:W-:Y:S04]  /*e6a0*/  STL [R1+0x4d0], R19 ;  /* 0x0004d01301007387 */ /* 0x0203e80000100800 */
[----:B-1----:R-:W2:Y:S04]  /*e6b0*/  LDL.LU R19, [R1+0x124] ;  /* 0x0001240001137983 */ /* 0x002ea80000300800 */
[----:B------:R1:W-:Y:S01]  /*e6c0*/  STL [R1+0x4cc], R18 ;  /* 0x0004cc1201007387 */ /* 0x0003e20000100800 */
[----:B---3--:R-:W-:-:S03]  /*e6d0*/  FADD R22, R55, R22 ;  /* 0x0000001637167221 */ /* 0x008fc60000000000 */
[----:B-1----:R-:W3:Y:S04]  /*e6e0*/  LDL.LU R18, [R1+0x120] ;  /* 0x0001200001127983 */ /* 0x002ee80000300800 */
[----:B------:R1:W-:Y:S01]  /*e6f0*/  STL [R1+0x4c8], R17 ;  /* 0x0004c81101007387 */ /* 0x0003e20000100800 */
[----:B----4-:R-:W-:Y:S01]  /*e700*/  FADD R23, R56, R23 ;  /* 0x0000001738177221 */ /* 0x010fe20000000000 */
[----:B--2---:R-:W-:Y:S02]  /*e710*/  FADD R152, R57, R152 ;  /* 0x0000009839987221 */ /* 0x004fe40000000000 */
[----:B-1----:R-:W2:Y:S04]  /*e720*/  LDL.LU R17, [R1+0x11c] ;  /* 0x00011c0001117983 */ /* 0x002ea80000300800 */
[----:B------:R1:W-:Y:S01]  /*e730*/  STL [R1+0x4c4], R16 ;  /* 0x0004c41001007387 */ /* 0x0003e20000100800 */
[----:B------:R-:W-:Y:S01]  /*e740*/  FADD R153, R58, R153 ;  /* 0x000000993a997221 */ /* 0x000fe20000000000 */
[----:B------:R-:W-:-:S02]  /*e750*/  FADD R154, R59, R154 ;  /* 0x0000009a3b9a7221 */ /* 0x000fc40000000000 */
[----:B-1----:R-:W4:Y:S04]  /*e760*/  LDL.LU R16, [R1+0x118] ;  /* 0x0001180001107983 */ /* 0x002f280000300800 */
[----:B------:R1:W-:Y:S01]  /*e770*/  STL [R1+0x4c0], R5 ;  /* 0x0004c00501007387 */ /* 0x0003e20000100800 */
[----:B------:R-:W-:Y:S01]  /*e780*/  FADD R155, R60, R155 ;  /* 0x0000009b3c9b7221 */ /* 0x000fe20000000000 */
[----:B------:R-:W-:Y:S02]  /*e790*/  FADD R156, R61, R156 ;  /* 0x0000009c3d9c7221 */ /* 0x000fe40000000000 */
[----:B-1----:R-:W3:Y:S04]  /*e7a0*/  LDL.LU R5, [R1+0x114] ;  /* 0x0001140001057983 */ /* 0x002ee80000300800 */
[----:B------:R1:W-:Y:S01]  /*e7b0*/  STL [R1+0x4bc], R2 ;  /* 0x0004bc0201007387 */ /* 0x0003e20000100800 */
[----:B------:R-:W-:Y:S01]  /*e7c0*/  FADD R157, R62, R157 ;  /* 0x0000009d3e9d7221 */ /* 0x000fe20000000000 */
[----:B------:R-:W-:-:S02]  /*e7d0*/  FADD R158, R63, R158 ;  /* 0x0000009e3f9e7221 */ /* 0x000fc40000000000 */
[----:B-1----:R-:W2:Y:S04]  /*e7e0*/  LDL.LU R2, [R1+0x110] ;  /* 0x0001100001027983 */ /* 0x002ea80000300800 */
[----:B------:R-:W4:Y:S04]  /*e7f0*/  LDL.LU R55, [R1+0x654] ;  /* 0x0006540001377983 */ /* 0x000f280000300800 */
[----:B------:R-:W4:Y:S04]  /*e800*/  LDL.LU R56, [R1+0x650] ;  /* 0x0006500001387983 */ /* 0x000f280000300800 */
[----:B------:R-:W4:Y:S04]  /*e810*/  LDL.LU R57, [R1+0x64c] ;  /* 0x00064c0001397983 */ /* 0x000f280000300800 */
[----:B------:R-:W4:Y:S04]  /*e820*/  LDL.LU R58, [R1+0x648] ;  /* 0x00064800013a7983 */ /* 0x000f280000300800 */
        /* <DEDUP_REMOVED lines=115> */
[----:B------:R-:W-:Y:S01]  /*ef60*/  FADD R215, R120, R215 ;  /* 0x000000d778d77221 */ /* 0x000fe20000000000 */
[----:B------:R-:W-:Y:S02]  /*ef70*/  FADD R134, R135, R134 ;  /* 0x0000008687867221 */ /* 0x000fe40000000000 */
[----:B------:R-:W4:Y:S01]  /*ef80*/  LDL.LU R117, [R1+0x55c] ;  /* 0x00055c0001757983 */ /* 0x000f220000300800 */
[----:B------:R-:W-:Y:S01]  /*ef90*/  FADD R216, R121, R216 ;  /* 0x000000d879d87221 */ /* 0x000fe20000000000 */
[----:B------:R-:W-:Y:S02]  /*efa0*/  FADD R132, R133, R132 ;  /* 0x0000008485847221 */ /* 0x000fe40000000000 */
[----:B------:R-:W4:Y:S01]  /*efb0*/  LDL.LU R118, [R1+0x558] ;  /* 0x0005580001767983 */ /* 0x000f220000300800 */
[----:B------:R-:W-:Y:S01]  /*efc0*/  FADD R217, R122, R217 ;  /* 0x000000d97ad97221 */ /* 0x000fe20000000000 */
[----:B------:R-:W-:-:S02]  /*efd0*/  FADD R130, R131, R130 ;  /* 0x0000008283827221 */ /* 0x000fc40000000000 */
        /* <DEDUP_REMOVED lines=8> */
[----:B------:R-:W-:Y:S01]  /*f060*/  FADD R21, R3, R21 ;  /* 0x0000001503157221 */ /* 0x000fe20000000000 */
[----:B------:R-:W-:Y:S01]  /*f070*/  FADD R15, R20, R15 ;  /* 0x0000000f140f7221 */ /* 0x000fe20000000000 */
[----:B------:R-:W-:Y:S01]  /*f080*/  STL [R1+0x200], R136 ;  /* 0x0002008801007387 */ /* 0x000fe20000100800 */
        /* <DEDUP_REMOVED lines=23> */
[----:B------:R1:W-:Y:S01]  /*f200*/  STL [R1+0x218], R124 ;  /* 0x0002187c01007387 */ /* 0x0003e20000100800 */
[----:B------:R-:W-:Y:S01]  /*f210*/  FADD R224, R151, R224 ;  /* 0x000000e097e07221 */ /* 0x000fe20000000000 */
[----:B--2---:R-:W-:Y:S01]  /*f220*/  FADD R218, R2, R218 ;  /* 0x000000da02da7221 */ /* 0x004fe20000000000 */
[----:B---3--:R-:W-:Y:S01]  /*f230*/  FADD R219, R5, R219 ;  /* 0x000000db05db7221 */ /* 0x008fe20000000000 */
[----:B------:R-:W-:Y:S01]  /*f240*/  STL [R1+0x21c], R0 ;  /* 0x00021c0001007387 */ /* 0x000fe20000100800 */
[----:B----4-:R-:W-:Y:S01]  /*f250*/  FADD R220, R16, R220 ;  /* 0x000000dc10dc7221 */ /* 0x010fe20000000000 */
[----:B------:R-:W-:Y:S01]  /*f260*/  FADD R221, R17, R221 ;  /* 0x000000dd11dd7221 */ /* 0x000fe20000000000 */
[----:B------:R-:W-:Y:S01]  /*f270*/  FADD R222, R18, R222 ;  /* 0x000000de12de7221 */ /* 0x000fe20000000000 */
[----:B------:R-:W-:Y:S01]  /*f280*/  STL [R1+0x220], R21 ;  /* 0x0002201501007387 */ /* 0x000fe20000100800 */
[----:B------:R-:W-:-:S03]  /*f290*/  FADD R223, R19, R223 ;  /* 0x000000df13df7221 */ /* 0x000fc60000000000 */
[----:B------:R-:W-:Y:S04]  /*f2a0*/  STL [R1+0x224], R15 ;  /* 0x0002240f01007387 */ /* 0x000fe80000100800 */
[----:B------:R-:W-:Y:S04]  /*f2b0*/  STL [R1+0x228], R13 ;  /* 0x0002280d01007387 */ /* 0x000fe80000100800 */
[----:B------:R-:W-:Y:S04]  /*f2c0*/  STL [R1+0x22c], R11 ;  /* 0x00022c0b01007387 */ /* 0x000fe80000100800 */
[----:B------:R-:W2:Y:S04]  /*f2d0*/  LDL.LU R123, [R1+0x19c] ;  /* 0x00019c00017b7983 */ /* 0x000ea80000300800 */
[----:B------:R-:W-:Y:S04]  /*f2e0*/  STL [R1+0x230], R9 ;  /* 0x0002300901007387 */ /* 0x000fe80000100800 */
[----:B------:R-:W2:Y:S04]  /*f2f0*/  LDL.LU R8, [R1+0x23c] ;  /* 0x00023c0001087983 */ /* 0x000ea80000300800 */
[----:B------:R3:W-:Y:S04]  /*f300*/  STL [R1+0x234], R7 ;  /* 0x0002340701007387 */ /* 0x0007e80000100800 */
[----:B-1----:R-:W4:Y:S04]  /*f310*/  LDL.LU R124, [R1+0x1a0] ;  /* 0x0001a000017c7983 */ /* 0x002f280000300800 */
[----:B------:R1:W-:Y:S04]  /*f320*/  STL [R1+0x238], R4 ;  /* 0x0002380401007387 */ /* 0x0003e80000100800 */
[----:B---3--:R-:W4:Y:S04]  /*f330*/  LDL.LU R7, [R1+0x240] ;  /* 0x0002400001077983 */ /* 0x008f280000300800 */
[----:B------:R-:W3:Y:S04]  /*f340*/  LDL.LU R125, [R1+0x1a4] ;  /* 0x0001a400017d7983 */ /* 0x000ee80000300800 */
[----:B------:R-:W3:Y:S04]  /*f350*/  LDL.LU R6, [R1+0x244] ;  /* 0x0002440001067983 */ /* 0x000ee80000300800 */
[----:B------:R-:W3:Y:S04]  /*f360*/  LDL.LU R126, [R1+0x1a8] ;  /* 0x0001a800017e7983 */ /* 0x000ee80000300800 */
[----:B-1----:R-:W3:Y:S04]  /*f370*/  LDL.LU R4, [R1+0x248] ;  /* 0x0002480001047983 */ /* 0x002ee80000300800 */
[----:B------:R-:W3:Y:S04]  /*f380*/  LDL.LU R127, [R1+0x1ac] ;  /* 0x0001ac00017f7983 */ /* 0x000ee80000300800 */
        /* <DEDUP_REMOVED lines=40> */
[----:B------:R-:W3:Y:S01]  /*f610*/  LDL.LU R9, [R1+0x29c] ;  /* 0x00029c0001097983 */ /* 0x000ee20000300800 */
[----:B--2---:R-:W-:-:S03]  /*f620*/  FADD R8, R123, R8 ;  /* 0x000000087b087221 */ /* 0x004fc60000000000 */
[----:B------:R-:W2:Y:S04]  /*f630*/  LDL.LU R123, [R1+0x544] ;  /* 0x00054400017b7983 */ /* 0x000ea80000300800 */
[----:B------:R1:W-:Y:S04]  /*f640*/  STL [R1+0x23c], R8 ;  /* 0x00023c0801007387 */ /* 0x0003e80000100800 */
[----:B-1----:R-:W2:Y:S01]  /*f650*/  LDL.LU R8, [R1+0x2a0] ;  /* 0x0002a00001087983 */ /* 0x002ea20000300800 */
[----:B----4-:R-:W-:-:S03]  /*f660*/  FADD R7, R124, R7 ;  /* 0x000000077c077221 */ /* 0x010fc60000000000 */
[----:B------:R-:W4:Y:S01]  /*f670*/  LDL.LU R124, [R1+0x540] ;  /* 0x00054000017c7983 */ /* 0x000f220000300800 */
[----:B---3--:R-:W-:-:S03]  /*f680*/  FADD R6, R125, R6 ;  /* 0x000000067d067221 */ /* 0x008fc60000000000 */
[----:B------:R1:W-:Y:S01]  /*f690*/  STL [R1+0x240], R7 ;  /* 0x0002400701007387 */ /* 0x0003e20000100800 */
[----:B------:R-:W-:-:S03]  /*f6a0*/  FADD R4, R126, R4 ;  /* 0x000000047e047221 */ /* 0x000fc60000000000 */
[----:B-1----:R-:W3:Y:S04]  /*f6b0*/  LDL.LU R7, [R1+0x2a4] ;  /* 0x0002a40001077983 */ /* 0x002ee80000300800 */
[----:B------:R-:W4:Y:S01]  /*f6c0*/  LDL.LU R125, [R1+0x53c] ;  /* 0x00053c00017d7983 */ /* 0x000f220000300800 */
[----:B------:R-:W-:-:S03]  /*f6d0*/  FADD R128, R127, R128 ;  /* 0x000000807f807221 */ /* 0x000fc60000000000 */
[----:B------:R1:W-:Y:S01]  /*f6e0*/  STL [R1+0x244], R6 ;  /* 0x0002440601007387 */ /* 0x0003e20000100800 */
[----:B------:R-:W-:-:S03]  /*f6f0*/  FADD R130, R129, R130 ;  /* 0x0000008281827221 */ /* 0x000fc60000000000 */
[----:B-1----:R-:W4:Y:S04]  /*f700*/  LDL.LU R6, [R1+0x2a8] ;  /* 0x0002a80001067983 */ /* 0x002f280000300800 */
[----:B------:R-:W4:Y:S04]  /*f710*/  LDL.LU R126, [R1+0x538] ;  /* 0x00053800017e7983 */ /* 0x000f280000300800 */
[----:B------:R1:W-:Y:S01]  /*f720*/  STL [R1+0x248], R4 ;  /* 0x0002480401007387 */ /* 0x0003e20000100800 */
[----:B------:R-:W-:Y:S01]  /*f730*/  FADD R132, R131, R132 ;  /* 0x0000008483847221 */ /* 0x000fe20000000000 */
[----:B------:R-:W-:-:S02]  /*f740*/  FADD R134, R133, R134 ;  /* 0x0000008685867221 */ /* 0x000fc40000000000 */
[----:B-1----:R-:W4:Y:S04]  /*f750*/  LDL.LU R4, [R1+0x2ac] ;  /* 0x0002ac0001047983 */ /* 0x002f280000300800 */
[----:B------:R-:W4:Y:S04]  /*f760*/  LDL.LU R127, [R1+0x534] ;  /* 0x00053400017f7983 */ /* 0x000f280000300800 */
[----:B------:R1:W-:Y:S01]  /*f770*/  STL [R1+0x24c], R128 ;  /* 0x00024c8001007387 */ /* 0x0003e20000100800 */
[----:B------:R-:W-:-:S03]  /*f780*/  FADD R136, R135, R136 ;  /* 0x0000008887887221 */ /* 0x000fc60000000000 */
        /* <DEDUP_REMOVED lines=49> */
[----:B------:R-:W-:Y:S04]  /*faa0*/  STL [R1+0x27c], R2 ;  /* 0x00027c0201007387 */ /* 0x000fe80000100800 */
[----:B------:R-:W-:Y:S04]  /*fab0*/  STL [R1+0x280], R16 ;  /* 0x0002801001007387 */ /* 0x000fe80000100800 */
[----:B------:R1:W-:Y:S04]  /*fac0*/  STL [R1+0x284], R18 ;  /* 0x0002841201007387 */ /* 0x0003e80000100800 */
[----:B------:R4:W-:Y:S01]  /*fad0*/  STL [R1+0x288], R0 ;  /* 0x0002880001007387 */ /* 0x0009e20000100800 */
[----:B------:R-:W-:-:S03]  /*fae0*/  FADD R11, R12, R11 ;  /* 0x0000000b0c0b7221 */ /* 0x000fc60000000000 */
[----:B------:R-:W4:Y:S04]  /*faf0*/  LDL.LU R19, [R1+0x2b0] ;  /* 0x0002b00001137983 */ /* 0x000f280000300800 */
[----:B------:R4:W-:Y:S04]  /*fb00*/  STL [R1+0x28c], R21 ;  /* 0x00028c1501007387 */ /* 0x0009e80000100800 */
[----:B------:R4:W-:Y:S01]  /*fb10*/  STL [R1+0x290], R15 ;  /* 0x0002900f01007387 */ /* 0x0009e20000100800 */
[----:B------:R-:W-:-:S03]  /*fb20*/  FADD R9, R10, R9 ;  /* 0x000000090a097221 */ /* 0x000fc60000000000 */
[----:B-1----:R-:W4:Y:S04]  /*fb30*/  LDL.LU R18, [R1+0x2b4] ;  /* 0x0002b40001127983 */ /* 0x002f280000300800 */
[----:B------:R1:W-:Y:S01]  /*fb40*/  STL [R1+0x294], R13 ;  /* 0x0002940d01007387 */ /* 0x0003e20000100800 */
[----:B--2---:R-:W-:-:S03]  /*fb50*/  FADD R8, R24, R8 ;  /* 0x0000000818087221 */ /* 0x004fc60000000000 */
[----:B------:R-:W2:Y:S04]  /*fb60*/  LDL.LU R17, [R1+0x2b8] ;  /* 0x0002b80001117983 */ /* 0x000ea80000300800 */
[----:B------:R1:W-:Y:S04]  /*fb70*/  STL [R1+0x298], R11 ;  /* 0x0002980b01007387 */ /* 0x0003e80000100800 */
[----:B------:R-:W2:Y:S01]  /*fb80*/  LDL.LU R16, [R1+0x2bc] ;  /* 0x0002bc0001107983 */ /* 0x000ea20000300800 */
[----:B---3--:R-:W-:-:S03]  /*fb90*/  FADD R7, R25, R7 ;  /* 0x0000000719077221 */ /* 0x008fc60000000000 */
[----:B------:R3:W-:Y:S04]  /*fba0*/  STL [R1+0x29c], R9 ;  /* 0x00029c0901007387 */ /* 0x0007e80000100800 */
[----:B------:R-:W2:Y:S04]  /*fbb0*/  LDL.LU R5, [R1+0x2c0] ;  /* 0x0002c00001057983 */ /* 0x000ea80000300800 */
[----:B------:R3:W-:Y:S01]  /*fbc0*/  STL [R1+0x2a0], R8 ;  /* 0x0002a00801007387 */ /* 0x0007e20000100800 */
[----:B----4-:R-:W-:-:S03]  /*fbd0*/  FADD R6, R26, R6 ;  /* 0x000000061a067221 */ /* 0x010fc60000000000 */
[----:B------:R-:W4:Y:S04]  /*fbe0*/  LDL.LU R2, [R1+0x2c4] ;  /* 0x0002c40001027983 */ /* 0x000f280000300800 */
[----:B------:R3:W-:Y:S01]  /*fbf0*/  STL [R1+0x2a4], R7 ;  /* 0x0002a40701007387 */ /* 0x0007e20000100800 */
[----:B------:R-:W-:-:S03]  /*fc00*/  FADD R4, R27, R4 ;  /* 0x000000041b047221 */ /* 0x000fc60000000000 */
[----:B------:R-:W4:Y:S04]  /*fc10*/  LDL.LU R27, [R1+0x2e0] ;  /* 0x0002e000011b7983 */ /* 0x000f280000300800 */
[----:B------:R3:W-:Y:S04]  /*fc20*/  STL [R1+0x2a8], R6 ;  /* 0x0002a80601007387 */ /* 0x0007e80000100800 */
        /* <DEDUP_REMOVED lines=12> */
[----:B------:R-:W4:Y:S04]  /*fcf0*/  LDL.LU R11, [R1+0x310] ;  /* 0x00031000010b7983 */ /* 0x000f280000300800 */
[----:B------:R-:W4:Y:S04]  /*fd00*/  LDL.LU R10, [R1+0x314] ;  /* 0x00031400010a7983 */ /* 0x000f280000300800 */
[----:B---3--:R-:W3:Y:S04]  /*fd10*/  LDL.LU R9, [R1+0x318] ;  /* 0x0003180001097983 */ /* 0x008ee80000300800 */
[----:B------:R-:W3:Y:S04]  /*fd20*/  LDL.LU R8, [R1+0x31c] ;  /* 0x00031c0001087983 */ /* 0x000ee80000300800 */
[----:B------:R-:W3:Y:S04]  /*fd30*/  LDL.LU R7, [R1+0x320] ;  /* 0x0003200001077983 */ /* 0x000ee80000300800 */
[----:B------:R-:W3:Y:S04]  /*fd40*/  LDL.LU R6, [R1+0x324] ;  /* 0x0003240001067983 */ /* 0x000ee80000300800 */
[----:B------:R-:W3:Y:S01]  /*fd50*/  LDL.LU R4, [R1+0x328] ;  /* 0x0003280001047983 */ /* 0x000ee20000300800 */
[----:B------:R-:W-:-:S05]  /*fd60*/  FADD R19, R28, R19 ;  /* 0x000000131c137221 */ /* 0x000fca0000000000 */
[----:B------:R1:W-:Y:S01]  /*fd70*/  STL [R1+0x2b0], R19 ;  /* 0x0002b01301007387 */ /* 0x0003e20000100800 */
[----:B------:R-:W-:-:S03]  /*fd80*/  FADD R18, R29, R18 ;  /* 0x000000121d127221 */ /* 0x000fc60000000000 */
[----:B-1----:R1:W5:Y:S04]  /*fd90*/  LDL.LU R19, [R1+0x4d0] ;  /* 0x0004d00001137983 */ /* 0x0023680000300800 */
[----:B------:R-:W3:Y:S01]  /*fda0*/  LDL.LU R28, [R1+0x2dc] ;  /* 0x0002dc00011c7983 */ /* 0x000ee20000300800 */
[----:B--2---:R-:W-:-:S03]  /*fdb0*/  FADD R17, R30, R17 ;  /* 0x000000111e117221 */ /* 0x004fc60000000000 */
[----:B------:R2:W-:Y:S01]  /*fdc0*/  STL [R1+0x2b4], R18 ;  /* 0x0002b41201007387 */ /* 0x0005e20000100800 */
[----:B------:R-:W-:-:S03]  /*fdd0*/  FADD R16, R31, R16 ;  /* 0x000000101f107221 */ /* 0x000fc60000000000 */
[----:B--2---:R1:W5:Y:S04]  /*fde0*/  LDL.LU R18, [R1+0x4cc] ;  /* 0x0004cc0001127983 */ /* 0x0043680000300800 */
[----:B------:R-:W2:Y:S01]  /*fdf0*/  LDL.LU R29, [R1+0x2d8] ;  /* 0x0002d800011d7983 */ /* 0x000ea20000300800 */
[----:B------:R-:W-:-:S03]  /*fe00*/  FADD R5, R32, R5 ;  /* 0x0000000520057221 */ /* 0x000fc60000000000 */
[----:B------:R1:W-:Y:S01]  /*fe10*/  STL [R1+0x2b8], R17 ;  /* 0x0002b81101007387 */ /* 0x0003e20000100800 */
[----:B----4-:R-:W-:-:S03]  /*fe20*/  FADD R2, R33, R2 ;  /* 0x0000000221027221 */ /* 0x010fc60000000000 */
[----:B-1----:R1:W5:Y:S04]  /*fe30*/  LDL.LU R17, [R1+0x4c8] ;  /* 0x0004c80001117983 */ /* 0x0023680000300800 */
[----:B------:R-:W4:Y:S04]  /*fe40*/  LDL.LU R30, [R1+0x2d4] ;  /* 0x0002d400011e7983 */ /* 0x000f280000300800 */
[----:B------:R1:W-:Y:S04]  /*fe50*/  STL [R1+0x2bc], R16 ;  /* 0x0002bc1001007387 */ /* 0x0003e80000100800 */
[----:B-1----:R1:W5:Y:S04]  /*fe60*/  LDL.LU R16, [R1+0x4c4] ;  /* 0x0004c40001107983 */ /* 0x0023680000300800 */
[----:B------:R-:W4:Y:S04]  /*fe70*/  LDL.LU R31, [R1+0x2d0] ;  /* 0x0002d000011f7983 */ /* 0x000f280000300800 */
[----:B------:R1:W-:Y:S04]  /*fe80*/  STL [R1+0x2c0], R5 ;  /* 0x0002c00501007387 */ /* 0x0003e80000100800 */
[----:B-1----:R1:W5:Y:S04]  /*fe90*/  LDL.LU R5, [R1+0x4c0] ;  /* 0x0004c00001057983 */ /* 0x0023680000300800 */
[----:B------:R-:W4:Y:S04]  /*fea0*/  LDL.LU R32, [R1+0x2cc] ;  /* 0x0002cc0001207983 */ /* 0x000f280000300800 */
[----:B------:R1:W-:Y:S04]  /*feb0*/  STL [R1+0x2c4], R2 ;  /* 0x0002c40201007387 */ /* 0x0003e80000100800 */
[----:B-1----:R1:W5:Y:S04]  /*fec0*/  LDL.LU R2, [R1+0x4bc] ;  /* 0x0004bc0001027983 */ /* 0x0023680000300800 */
[----:B------:R-:W4:Y:S01]  /*fed0*/  LDL.LU R33, [R1+0x2c8] ;  /* 0x0002c80001217983 */ /* 0x000f220000300800 */
[----:B------:R-:W-:Y:S01]  /*fee0*/  FADD R27, R40, R27 ;  /* 0x0000001b281b7221 */ /* 0x000fe20000000000 */
        /* <DEDUP_REMOVED lines=13> */
[----:B---3--:R-:W-:Y:S01]  /*ffc0*/  FADD R9, R54, R9 ;  /* 0x0000000936097221 */ /* 0x008fe20000000000 */
[----:B------:R-:W-:Y:S01]  /*ffd0*/  FADD R8, R55, R8 ;  /* 0x0000000837087221 */ /* 0x000fe20000000000 */
[----:B------:R-:W-:Y:S01]  /*ffe0*/  FADD R7, R56, R7 ;  /* 0x0000000738077221 */ /* 0x000fe20000000000 */
[----:B------:R-:W-:Y:S01]  /*fff0*/  FADD R6, R57, R6 ;  /* 0x0000000639067221 */ /* 0x000fe20000000000 */
[----:B------:R-:W-:Y:S01]  /*10000*/  FADD R4, R58, R4 ;  /* 0x000000043a047221 */ /* 0x000fe20000000000 */
[----:B------:R-:W-:Y:S01]  /*10010*/  FADD R28, R39, R28 ;  /* 0x0000001c271c7221 */ /* 0x000fe20000000000 */
[----:B--2---:R-:W-:Y:S01]  /*10020*/  FADD R29, R38, R29 ;  /* 0x0000001d261d7221 */ /* 0x004fe20000000000 */
[----:B----4-:R-:W-:Y:S01]  /*10030*/  FADD R30, R37, R30 ;  /* 0x0000001e251e7221 */ /* 0x010fe20000000000 */
[----:B------:R-:W-:Y:S01]  /*10040*/  FADD R31, R36, R31 ;  /* 0x0000001f241f7221 */ /* 0x000fe20000000000 */
[----:B------:R-:W-:Y:S01]  /*10050*/  FADD R32, R35, R32 ;  /* 0x0000002023207221 */ /* 0x000fe20000000000 */
[----:B------:R-:W-:-:S05]  /*10060*/  FADD R33, R34, R33 ;  /* 0x0000002122217221 */ /* 0x000fca0000000000 */
[----:B------:R2:W-:Y:S04]  /*10070*/  STL [R1+0x2c8], R33 ;  /* 0x0002c82101007387 */ /* 0x0005e80000100800 */
        /* <DEDUP_REMOVED lines=21> */
[----:B------:R-:W4:Y:S04]  /*101d0*/  LDL.LU R39, [R1+0x32c] ;  /* 0x00032c0001277983 */ /* 0x000f280000300800 */
[----:B------:R1:W-:Y:S04]  /*101e0*/  STL [R1+0x320], R7 ;  /* 0x0003200701007387 */ /* 0x0003e80000100800 */
[----:B------:R-:W4:Y:S04]  /*101f0*/  LDL.LU R38, [R1+0x330] ;  /* 0x0003300001267983 */ /* 0x000f280000300800 */
[----:B------:R1:W-:Y:S04]  /*10200*/  STL [R1+0x324], R6 ;  /* 0x0003240601007387 */ /* 0x0003e80000100800 */
[----:B------:R-:W4:Y:S04]  /*10210*/  LDL.LU R37, [R1+0x334] ;  /* 0x0003340001257983 */ /* 0x000f280000300800 */
[----:B------:R1:W-:Y:S04]  /*10220*/  STL [R1+0x328], R4 ;  /* 0x0003280401007387 */ /* 0x0003e80000100800 */
[----:B------:R-:W4:Y:S04]  /*10230*/  LDL.LU R36, [R1+0x338] ;  /* 0x0003380001247983 */ /* 0x000f280000300800 */
[----:B------:R-:W4:Y:S04]  /*10240*/  LDL.LU R35, [R1+0x33c] ;  /* 0x00033c0001237983 */ /* 0x000f280000300800 */
[----:B------:R-:W4:Y:S04]  /*10250*/  LDL.LU R34, [R1+0x340] ;  /* 0x0003400001227983 */ /* 0x000f280000300800 */
[----:B--2---:R-:W2:Y:S04]  /*10260*/  LDL.LU R33, [R1+0x344] ;  /* 0x0003440001217983 */ /* 0x004ea80000300800 */
[----:B---3--:R-:W3:Y:S04]  /*10270*/  LDL.LU R32, [R1+0x348] ;  /* 0x0003480001207983 */ /* 0x008ee80000300800 */
[----:B----4-:R-:W4:Y:S04]  /*10280*/  LDL.LU R31, [R1+0x34c] ;  /* 0x00034c00011f7983 */ /* 0x010f280000300800 */
        /* <DEDUP_REMOVED lines=22> */
[----:B------:R-:W-:-:S05]  /*103f0*/  FADD R39, R59, R39 ;  /* 0x000000273b277221 */ /* 0x000fca0000000000 */
[----:B------:R1:W-:Y:S01]  /*10400*/  STL [R1+0x32c], R39 ;  /* 0x00032c2701007387 */ /* 0x0003e20000100800 */
[----:B------:R-:W-:-:S05]  /*10410*/  FADD R38, R60, R38 ;  /* 0x000000263c267221 */ /* 0x000fca0000000000 */
[----:B------:R1:W-:Y:S01]  /*10420*/  STL [R1+0x330], R38 ;  /* 0x0003302601007387 */ /* 0x0003e20000100800 */
[----:B------:R-:W-:-:S05]  /*10430*/  FADD R37, R61, R37 ;  /* 0x000000253d257221 */ /* 0x000fca0000000000 */
[----:B------:R1:W-:Y:S01]  /*10440*/  STL [R1+0x334], R37 ;  /* 0x0003342501007387 */ /* 0x0003e20000100800 */
[----:B------:R-:W-:Y:S01]  /*10450*/  FADD R36, R62, R36 ;  /* 0x000000243e247221 */ /* 0x000fe20000000000 */
[----:B------:R-:W-:-:S04]  /*10460*/  FADD R35, R63, R35 ;  /* 0x000000233f237221 */ /* 0x000fc80000000000 */
[----:B------:R1:W-:Y:S01]  /*10470*/  STL [R1+0x338], R36 ;  /* 0x0003382401007387 */ /* 0x0003e20000100800 */
[----:B------:R-:W-:-:S03]  /*10480*/  FADD R34, R64, R34 ;  /* 0x0000002240227221 */ /* 0x000fc60000000000 */
[----:B------:R1:W-:Y:S01]  /*10490*/  STL [R1+0x33c], R35 ;  /* 0x00033c2301007387 */ /* 0x0003e20000100800 */
[----:B--2---:R-:W-:-:S03]  /*104a0*/  FADD R33, R65, R33 ;  /* 0x0000002141217221 */ /* 0x004fc60000000000 */
        /* <DEDUP_REMOVED lines=49> */
[----:B------:R-:W4:Y:S04]  /*107c0*/  LDL.LU R38, [R1+0x3ac] ;  /* 0x0003ac0001267983 */ /* 0x000f280000300800 */
[----:B------:R1:W-:Y:S04]  /*107d0*/  STL [R1+0x3a0], R6 ;  /* 0x0003a00601007387 */ /* 0x0003e80000100800 */
[----:B------:R-:W4:Y:S04]  /*107e0*/  LDL.LU R37, [R1+0x3b0] ;  /* 0x0003b00001257983 */ /* 0x000f280000300800 */
[----:B------:R1:W-:Y:S04]  /*107f0*/  STL [R1+0x3a4], R4 ;  /* 0x0003a40401007387 */ /* 0x0003e80000100800 */
[----:B------:R-:W4:Y:S04]  /*10800*/  LDL.LU R36, [R1+0x3b4] ;  /* 0x0003b40001247983 */ /* 0x000f280000300800 */
[----:B------:R-:W4:Y:S04]  /*10810*/  LDL.LU R35, [R1+0x3b8] ;  /* 0x0003b80001237983 */ /* 0x000f280000300800 */
[----:B--2---:R-:W2:Y:S04]  /*10820*/  LDL.LU R34, [R1+0x3bc] ;  /* 0x0003bc0001227983 */ /* 0x004ea80000300800 */
[----:B---3--:R-:W3:Y:S04]  /*10830*/  LDL.LU R33, [R1+0x3c0] ;  /* 0x0003c00001217983 */ /* 0x008ee80000300800 */
        /* <DEDUP_REMOVED lines=24> */
[----:B------:R-:W-:Y:S01]  /*109c0*/  FADD R39, R90, R39 ;  /* 0x000000275a277221 */ /* 0x000fe20000000000 */
[----:B------:R-:W-:-:S04]  /*109d0*/  FADD R38, R91, R38 ;  /* 0x000000265b267221 */ /* 0x000fc80000000000 */
[----:B------:R1:W-:Y:S01]  /*109e0*/  STL [R1+0x3a8], R39 ;  /* 0x0003a82701007387 */ /* 0x0003e20000100800 */
[----:B------:R-:W-:-:S03]  /*109f0*/  FADD R37, R92, R37 ;  /* 0x000000255c257221 */ /* 0x000fc60000000000 */
[----:B------:R1:W-:Y:S01]  /*10a00*/  STL [R1+0x3ac], R38 ;  /* 0x0003ac2601007387 */ /* 0x0003e20000100800 */
[----:B------:R-:W-:-:S03]  /*10a10*/  FADD R36, R93, R36 ;  /* 0x000000245d247221 */ /* 0x000fc60000000000 */
        /* <DEDUP_REMOVED lines=144> */
[----:B------:R-:W-:Y:S01]  /*11320*/  FADD R6, R150, R6 ;  /* 0x0000000696067221 */ /* 0x000fe20000000000 */
[----:B------:R-:W-:-:S05]  /*11330*/  FADD R4, R4, R151 ;  /* 0x0000009704047221 */ /* 0x000fca0000000000 */
[----:B------:R1:W-:Y:S04]  /*11340*/  STL [R1+0x49c], R4 ;  /* 0x00049c0401007387 */ /* 0x0003e80000100800 */
[----:B------:R1:W-:Y:S04]  /*11350*/  STL [R1+0x494], R7 ;  /* 0x0004940701007387 */ /* 0x0003e80000100800 */
[----:B------:R1:W-:Y:S02]  /*11360*/  STL [R1+0x498], R6 ;  /* 0x0004980601007387 */ /* 0x0003e40000100800 */
.L_x_35:
[----:B-1----:R-:W1:Y:S02]  /*11370*/  LDC R0, c[0x0][0x28c] ;  /* 0x0000a300ff007b82 */ /* 0x002e640000000800 */
[----:B-1----:R-:W-:-:S13]  /*11380*/  ISETP.GE.AND P0, PT, R0, 0x1, PT ;  /* 0x000000010000780c */ /* 0x002fda0003f06270 */
[----:B------:R-:W-:Y:S05]  /*11390*/  @!P0 BRA `(.L_x_36) ;  /* 0x0000000000648947 */ /* 0x000fea0003800000 */
[----:B------:R-:W-:-:S06]  /*113a0*/  UISETP.NE.AND UP0, UPT, UR49, 0x3, UPT ;  /* 0x000000033100788c */ /* 0x000fcc000bf05270 */
[----:B------:R-:W-:-:S13]  /*113b0*/  PLOP3.LUT P0, PT, PT, PT, UP0, 0x80, 0x0 ;  /* 0x000000000000781c */ /* 0x000fda0003f0f008 */
[----:B------:R-:W-:Y:S05]  /*113c0*/  @!P0 BRA `(.L_x_37) ;  /* 0x0000000000048947 */ /* 0x000fea0003800000 */
[----:B------:R-:W-:Y:S01]  /*113d0*/  BPT.TRAP 0x1 ;  /* 0x000000040000795c */ /* 0x000fe20000300000 */
.L_x_37:
[----:B------:R-:W3:Y:S01]  /*113e0*/  LDL R0, [R1+0x4a0] ;  /* 0x0004a00001007983 */ /* 0x000ee20000100800 */
[----:B------:R-:W-:Y:S01]  /*113f0*/  BSSY B0, `(.L_x_38) ;  /* 0x000000f000007945 */ /* 0x000fe20003800000 */
[----:B---3--:R-:W-:-:S13]  /*11400*/  ISETP.NE.AND P0, PT, R0, RZ, PT ;  /* 0x000000ff0000720c */ /* 0x008fda0003f05270 */
[----:B------:R-:W-:Y:S05]  /*11410*/  @!P0 BRA `(.L_x_39) ;  /* 0x0000000000308947 */ /* 0x000fea0003800000 */
[----:B------:R-:W3:Y:S01]  /*11420*/  LDL R3, [R1+0x4a8] ;  /* 0x0004a80001037983 */ /* 0x000ee20000100800 */
[----:B------:R-:W-:-:S04]  /*11430*/  UISETP.LT.AND UP0, UPT, UR50, 0x1, UPT ;  /* 0x000000013200788c */ /* 0x000fc8000bf01270 */
[----:B------:R-:W-:-:S04]  /*11440*/  USEL UR6, UR50, 0x1, UP0 ;  /* 0x0000000132067887 */ /* 0x000fc80008000000 */
[----:B------:R-:W-:-:S04]  /*11450*/  UIADD3 UR6, UR51, UR50, -UR6 ;  /* 0x0000003233067290 */ /* 0x000fc8000fffe806 */
[----:B------:R-:W-:-:S04]  /*11460*/  UIMAD.WIDE.U32 UR4, UR6, -0x55555555, URZ ;  /* 0xaaaaaaab060478a5 */ /* 0x000fc8000f8e003f */
[----:B------:R-:W-:-:S04]  /*11470*/  USHF.R.U32.HI UR4, URZ, 0x2, UR5 ;  /* 0x000000023f047899 */ /* 0x000fc80008011605 */
[----:B------:R-:W-:-:S04]  /*11480*/  UIMAD UR6, UR4, -0x6, UR6 ;  /* 0xfffffffa040678a4 */ /* 0x000fc8000f8e0206 */
[----:B------:R-:W-:-:S04]  /*11490*/  ULEA UR6, UR6, UR48, 0x3 ;  /* 0x0000003006067291 */ /* 0x000fc8000f8e183f */
[----:B------:R-:W-:-:S06]  /*114a0*/  UIADD3 UR6, UR6, 0x30, URZ ;  /* 0x0000003006067890 */ /* 0x000fcc000fffe03f */
[----:B------:R-:W-:-:S04]  /*114b0*/  MOV R0, UR6 ;  /* 0x0000000600007c02 */ /* 0x000fc80008000f00 */
[----:B---3--:R-:W-:-:S04]  /*114c0*/  PRMT R0, R3, 0x654, R0 ;  /* 0x0000065403007816 */ /* 0x008fc80000000000 */
[----:B------:R1:W-:Y:S03]  /*114d0*/  SYNCS.ARRIVE.TRANS64.RED.A1T0 RZ, [R0+URZ], RZ ;  /* 0x000000ff00ff79a7 */ /* 0x0003e6000810043f */
.L_x_39:
[----:B------:R-:W-:Y:S05]  /*114e0*/  BSYNC B0 ;  /* 0x0000000000007941 */ /* 0x000fea0003800000 */
.L_x_38:
[----:B------:R-:W-:-:S06]  /*114f0*/  UISETP.GT.U32.AND UP0, UPT, UR45, 0x1, UPT ;  /* 0x000000012d00788c */ /* 0x000fcc000bf04070 */
[----:B------:R-:W-:-:S13]  /*11500*/  PLOP3.LUT P0, PT, PT, PT, UP0, 0x80, 0x0 ;  /* 0x000000000000781c */ /* 0x000fda0003f0f008 */
[----:B------:R-:W-:Y:S05]  /*11510*/  @P0 BRA `(.L_x_36) ;  /* 0x0000000000040947 */ /* 0x000fea0003800000 */
[----:B------:R-:W-:Y:S01]  /*11520*/  BPT.TRAP 0x1 ;  /* 0x000000040000795c */ /* 0x000fe20000300000 */
.L_x_36:
[----:B------:R-:W-:Y:S01]  /*11530*/  UIADD3 UR51, UR50, UR51, URZ ;  /* 0x0000003332337290 */ /* 0x000fe2000fffe03f */
[----:B-----5:R-:W-:Y:S01]  /*11540*/  R2UR UR42, R5 ;  /* 0x00000000052a72ca */ /* 0x020fe200000e0000 */
[----:B------:R-:W-:Y:S02]  /*11550*/  UIADD3 UR7, UR48, 0x100, URZ ;  /* 0x0000010030077890 */ /* 0x000fe4000fffe03f */
[----:B------:R-:W-:Y:S02]  /*11560*/  UISETP.GT.U32.AND UP0, UPT, UR51, 0x5, UPT ;  /* 0x000000053300788c */ /* 0x000fe4000bf04070 */
[----:B------:R-:W-:Y:S02]  /*11570*/  UISETP.GE.U32.AND UP1, UPT, UR50, 0x6, UPT ;  /* 0x000000063200788c */ /* 0x000fe4000bf26070 */
[----:B------:R-:W-:Y:S02]  /*11580*/  UISETP.LT.U32.AND UP0, UPT, UR50, 0x6, UP0 ;  /* 0x000000063200788c */ /* 0x000fe40008701070 */
[----:B------:R-:W-:-:S02]  /*11590*/  USHF.L.U32 UR41, UR41, 0x8, URZ ;  /* 0x0000000829297899 */ /* 0x000fc4000800063f */
[----:B------:R-:W-:Y:S02]  /*115a0*/  USEL UR6, URZ, 0x1, !UP0 ;  /* 0x000000013f067887 */ /* 0x000fe4000c000000 */
[----:B------:R-:W-:Y:S02]  /*115b0*/  ULOP3.LUT UP0, URZ, UR7, 0x9f, URZ, 0xc0, !UPT ;  /* 0x0000009f073f7892 */ /* 0x000fe4000f80c03f */
[----:B------:R-:W-:Y:S02]  /*115c0*/  ULOP3.LUT UR36, UR36, UR6, URZ, 0x3c, !UPT ;  /* 0x0000000624247292 */ /* 0x000fe4000f8e3c3f */
[----:B------:R-:W-:Y:S02]  /*115d0*/  @UP1 UIMAD.WIDE.U32 UR4, UR51, -0x55555555, URZ ;  /* 0xaaaaaaab330418a5 */ /* 0x000fe4000f8e003f */
[----:B------:R-:W-:Y:S01]  /*115e0*/  PLOP3.LUT P0, PT, PT, PT, UP0, 0x80, 0x0 ;  /* 0x000000000000781c */ /* 0x000fe20003f0f008 */
[----:B------:R-:W-:Y:S02]  /*115f0*/  USHF.L.U32 UR42, UR42, 0x8, URZ ;  /* 0x000000082a2a7899 */ /* 0x000fe4000800063f */
[----:B------:R-:W-:-:S04]  /*11600*/  @UP1 USHF.R.U32.HI UR4, URZ, 0x2, UR5 ;  /* 0x000000023f041899 */ /* 0x000fc80008011605 */
[----:B------:R-:W-:-:S06]  /*11610*/  @UP1 ULOP3.LUT UR36, UR36, 0x1, UR4, 0x78, !UPT ;  /* 0x0000000124241892 */ /* 0x000fcc000f8e7804 */
[----:B------:R-:W-:Y:S06]  /*11620*/  @!P0 BRA `(.L_x_40) ;  /* 0x0000000000408947 */ /* 0x000fec0003800000 */
[----:B------:R-:W-:Y:S01]  /*11630*/  MOV R14, 0x0 ;  /* 0x00000000000e7802 */ /* 0x000fe20000000f00 */
[----:B------:R-:W-:Y:S01]  /*11640*/  ULDC.64 UR4, c[0x4][0x70] ;  /* 0x01001c0000047ab9 */ /* 0x000fe20000000a00 */
[----:B------:R-:W-:Y:S01]  /*11650*/  ULDC.64 UR6, c[0x4][0x78] ;  /* 0x01001e0000067ab9 */ /* 0x000fe20000000a00 */
[----:B------:R-:W-:Y:S01]  /*11660*/  ULDC.64 UR8, c[0x4][0x8] ;  /* 0x0100020000087ab9 */ /* 0x000fe20000000a00 */
[----:B------:R-:W-:Y:S02]  /*11670*/  MOV R4, UR4 ;  /* 0x0000000400047c02 */ /* 0x000fe40008000f00 */
[----:B------:R-:W3:Y:S01]  /*11680*/  LDC.64 R14, c[0x4][R14] ;  /* 0x010000000e0e7b82 */ /* 0x000ee20000000a00 */
[----:B------:R-:W-:Y:S02]  /*11690*/  MOV R5, UR5 ;  /* 0x0000000500057c02 */ /* 0x000fe40008000f00 */
[----:B------:R-:W-:Y:S02]  /*116a0*/  MOV R6, UR6 ;  /* 0x0000000600067c02 */ /* 0x000fe40008000f00 */
[----:B------:R-:W-:-:S02]  /*116b0*/  MOV R7, UR7 ;  /* 0x0000000700077c02 */ /* 0x000fc40008000f00 */
[----:B------:R-:W-:Y:S02]  /*116c0*/  MOV R10, UR8 ;  /* 0x00000008000a7c02 */ /* 0x000fe40008000f00 */
[----:B------:R-:W-:Y:S02]  /*116d0*/  MOV R11, UR9 ;  /* 0x00000009000b7c02 */ /* 0x000fe40008000f00 */
[----:B------:R-:W-:Y:S02]  /*116e0*/  MOV R8, 0x70 ;  /* 0x0000007000087802 */ /* 0x000fe40000000f00 */
[----:B------:R-:W-:Y:S02]  /*116f0*/  MOV R12, 0x1 ;  /* 0x00000001000c7802 */ /* 0x000fe40000000f00 */
[----:B------:R-:W-:-:S07]  /*11700*/  MOV R13, RZ ;  /* 0x000000ff000d7202 */ /* 0x000fce0000000f00 */
[----:B------:R-:W-:-:S07]  /*11710*/  LEPC R20, `(.L_x_40) ;  /* 0x000000001014794e */ /* 0x000fce0000000000 */
[----:B-123--:R-:W-:Y:S05]  /*11720*/  CALL.ABS.NOINC R14 ;  /* 0x000000000e007343 */ /* 0x00efea0003c00000 */
.L_x_40:
[----:B------:R-:W-:-:S04]  /*11730*/  UIADD3 UR4, UR48, 0x4100, URZ ;  /* 0x0000410030047890 */ /* 0x000fc8000fffe03f */
[----:B------:R-:W-:-:S06]  /*11740*/  ULOP3.LUT UP0, URZ, UR4, 0x9f, URZ, 0xc0, !UPT ;  /* 0x0000009f043f7892 */ /* 0x000fcc000f80c03f */
[----:B------:R-:W-:-:S13]  /*11750*/  PLOP3.LUT P0, PT, PT, PT, UP0, 0x80, 0x0 ;  /* 0x000000000000781c */ /* 0x000fda0003f0f008 */
[----:B------:R-:W-:Y:S05]  /*11760*/  @!P0 BRA `(.L_x_41) ;  /* 0x0000000000408947 */ /* 0x000fea0003800000 */
        /* <DEDUP_REMOVED lines=16> */
.L_x_41:
[----:B------:R-:W3:Y:S02]  /*11870*/  LDC.64 R4, c[0x0][0x590] ;  /* 0x00016400ff047b82 */ /* 0x000ee40000000a00 */
[----:B---3--:R-:W-:-:S04]  /*11880*/  ISETP.NE.U32.AND P2, PT, R4, RZ, PT ;  /* 0x000000ff0400720c */ /* 0x008fc80003f45070 */
[----:B------:R-:W-:-:S13]  /*11890*/  ISETP.NE.AND.EX P2, PT, R5, RZ, PT, P2 ;  /* 0x000000ff0500720c */ /* 0x000fda0003f45320 */
[----:B------:R-:W-:Y:S05]  /*118a0*/  @!P2 BRA `(.L_x_42) ;  /* 0x00000000003ca947 */ /* 0x000fea0003800000 */
[----:B------:R-:W-:Y:S02]  /*118b0*/  ULDC.64 UR4, c[0x0][0x588] ;  /* 0x0001620000047ab9 */ /* 0x000fe40000000a00 */
[----:B------:R-:W-:-:S04]  /*118c0*/  ISETP.NE.U32.AND P0, PT, RZ, UR4, PT ;  /* 0x00000004ff007c0c */ /* 0x000fc8000bf05070 */
[----:B------:R-:W-:-:S13]  /*118d0*/  ISETP.NE.AND.EX P0, PT, RZ, UR5, PT, P0 ;  /* 0x00000005ff007c0c */ /* 0x000fda000bf05300 */
[----:B------:R-:W-:Y:S05]  /*118e0*/  @!P0 BRA `(.L_x_43) ;  /* 0x00000000001c8947 */ /* 0x000fea0003800000 */
[----:B------:R-:W3:Y:S01]  /*118f0*/  LDC.64 R6, c[0x0][0x588] ;  /* 0x00016200ff067b82 */ /* 0x000ee20000000a00 */
[----:B------:R-:W-:-:S04]  /*11900*/  IMAD R2, R4, UR43, RZ ;  /* 0x0000002b04027c24 */ /* 0x000fc8000f8e02ff */
[----:B---3--:R-:W-:-:S06]  /*11910*/  IMAD.WIDE R2, R2, 0x4, R6 ;  /* 0x0000000402027825 */ /* 0x008fcc00078e0206 */
[----:B------:R4:W5:Y:S01]  /*11920*/  LDG.E R2, desc[UR56][R2.64] ;  /* 0x0000003802027981 */ /* 0x000962000c1e1900 */
[----:B-1----:R-:W-:-:S05]  /*11930*/  MOV R0, 0x1 ;  /* 0x0000000100007802 */ /* 0x002fca0000000f00 */
[----:B------:R4:W-:Y:S01]  /*11940*/  STL.S16 [R1+0x4b8], R0 ;  /* 0x0004b80001007387 */ /* 0x0009e20000100600 */
[----:B------:R-:W-:Y:S05]  /*11950*/  BRA `(.L_x_42) ;  /* 0x0000000000107947 */ /* 0x000fea0003800000 */
.L_x_43:
[----:B-1----:R-:W-:Y:S01]  /*11960*/  MOV R0, 0x1 ;  /* 0x0000000100007802 */ /* 0x002fe20000000f00 */
[----:B------:R-:W-:Y:S02]  /*11970*/  ULDC UR4, c[0x0][0x580] ;  /* 0x0001600000047ab9 */ /* 0x000fe40000000800 */
[----:B------:R-:W-:Y:S02]  /*11980*/  MOV R2, UR4 ;  /* 0x0000000400027c02 */ /* 0x000fe40008000f00 */
[----:B------:R3:W-:Y:S05]  /*11990*/  STL.S16 [R1+0x4b8], R0 ;  /* 0x0004b80001007387 */ /* 0x0007ea0000100600 */
.L_x_42:
[----:B------:R-:W1:Y:S02]  /*119a0*/  LDC.64 R6, c[0x0][0x5b0] ;  /* 0x00016c00ff067b82 */ /* 0x000e640000000a00 */
[----:B-1----:R-:W-:-:S04]  /*119b0*/  ISETP.NE.U32.AND P0, PT, R6, RZ, PT ;  /* 0x000000ff0600720c */ /* 0x002fc80003f05070 */
[----:B------:R-:W-:-:S13]  /*119c0*/  ISETP.NE.AND.EX P0, PT, R7, RZ, PT, P0 ;  /* 0x000000ff0700720c */ /* 0x000fda0003f05300 */
[----:B------:R-:W-:Y:S05]  /*119d0*/  @!P0 BRA `(.L_x_44) ;  /* 0x00000000002c8947 */ /* 0x000fea0003800000 */
[----:B------:R-:W-:Y:S02]  /*119e0*/  ULDC.64 UR4, c[0x0][0x5a8] ;  /* 0x00016a0000047ab9 */ /* 0x000fe40000000a00 */
[----:B------:R-:W-:-:S04]  /*119f0*/  ISETP.NE.U32.AND P0, PT, RZ, UR4, PT ;  /* 0x00000004ff007c0c */ /* 0x000fc8000bf05070 */
[----:B------:R-:W-:-:S13]  /*11a00*/  ISETP.NE.AND.EX P0, PT, RZ, UR5, PT, P0 ;  /* 0x00000005ff007c0c */ /* 0x000fda000bf05300 */
[----:B------:R-:W-:Y:S05]  /*11a10*/  @!P0 BRA `(.L_x_45) ;  /* 0x0000000000148947 */ /* 0x000fea0003800000 */
[----:B------:R-:W1:Y:S01]  /*11a20*/  LDC.64 R8, c[0x0][0x5a8] ;  /* 0x00016a00ff087b82 */ /* 0x000e620000000a00 */
[----:B------:R-:W-:-:S04]  /*11a30*/  IMAD R6, R6, UR43, RZ ;  /* 0x0000002b06067c24 */ /* 0x000fc8000f8e02ff */
[----:B-1----:R-:W-:-:S05]  /*11a40*/  IMAD.WIDE R6, R6, 0x4, R8 ;  /* 0x0000000406067825 */ /* 0x002fca00078e0208 */
[----:B------:R1:W5:Y:S01]  /*11a50*/  LDG.E R16, desc[UR56][R6.64] ;  /* 0x0000003806107981 */ /* 0x000362000c1e1900 */
[----:B------:R-:W-:Y:S05]  /*11a60*/  BRA `(.L_x_44) ;  /* 0x0000000000087947 */ /* 0x000fea0003800000 */
.L_x_45:
[----:B------:R-:W-:Y:S02]  /*11a70*/  ULDC UR4, c[0x0][0x5a0] ;  /* 0x0001680000047ab9 */ /* 0x000fe40000000800 */
[----:B------:R-:W-:-:S07]  /*11a80*/  MOV R16, UR4 ;  /* 0x0000000400107c02 */ /* 0x000fce0008000f00 */
.L_x_44:
[----:B------:R-:W-:Y:S01]  /*11a90*/  ULDC.64 UR4, c[0x0][0x588] ;  /* 0x0001620000047ab9 */ /* 0x000fe20000000a00 */
[----:B------:R-:W-:Y:S01]  /*11aa0*/  ISETP.NE.U32.AND P3, PT, R4, RZ, PT ;  /* 0x000000ff0400720c */ /* 0x000fe20003f65070 */
[----:B------:R-:W-:Y:S02]  /*11ab0*/  UISETP.NE.U32.AND UP0, UPT, UR4, URZ, UPT ;  /* 0x0000003f0400728c */ /* 0x000fe4000bf05070 */
[----:B------:R-:W-:Y:S02]  /*11ac0*/  ISETP.NE.U32.AND P4, PT, RZ, UR4, PT ;  /* 0x00000004ff007c0c */ /* 0x000fe4000bf85070 */
[----:B------:R-:W-:Y:S01]  /*11ad0*/  ISETP.NE.AND.EX P3, PT, R5, RZ, PT, P3 ;  /* 0x000000ff0500720c */ /* 0x000fe20003f65330 */
[----:B------:R-:W-:Y:S02]  /*11ae0*/  UISETP.NE.AND.EX UP0, UPT, UR5, URZ, UPT, UP0 ;  /* 0x0000003f0500728c */ /* 0x000fe4000bf05300 */
[----:B------:R-:W-:Y:S02]  /*11af0*/  ISETP.NE.AND.EX P4, PT, RZ, UR5, PT, P4 ;  /* 0x00000005ff007c0c */ /* 0x000fe4000bf85340 */
[----:B------:R-:W-:-:S02]  /*11b00*/  PLOP3.LUT P0, PT, PT, PT, PT, 0x8, 0x0 ;  /* 0x000000000000781c */ /* 0x000fc40003f0e170 */
[----:B------:R-:W-:-:S04]  /*11b10*/  PLOP3.LUT P1, PT, PT, PT, UP0, 0x80, 0x0 ;  /* 0x000000000000781c */ /* 0x000fc80003f2f008 */
[----:B------:R-:W-:-:S05]  /*11b20*/  PLOP3.LUT P1, PT, P1, PT, PT, 0x8, 0x0 ;  /* 0x000000000000781c */ /* 0x000fca0000f2e170 */
[----:B------:R-:W-:Y:S08]  /*11b30*/  @P4 BRA P3, `(.L_x_46) ;  /* 0x0000000000284947 */ /* 0x000ff00001800000 */
[----:B------:R-:W-:Y:S04]  /*11b40*/  BSSY B0, `(.L_x_46) ;  /* 0x0000009000007945 */ /* 0x000fe80003800000 */
[----:B------:R-:W-:Y:S05]  /*11b50*/  @!P2 BRA `(.L_x_47) ;  /* 0x000000000018a947 */ /* 0x000fea0003800000 */
[----:B---34-:R-:W3:Y:S01]  /*11b60*/  LDL R0, [R1+0x4b8] ;  /* 0x0004b80001007983 */ /* 0x018ee20000100800 */
[----:B------:R-:W-:Y:S02]  /*11b70*/  PLOP3.LUT P0, PT, P1, PT, PT, 0x80, 0x0 ;  /* 0x000000000000781c */ /* 0x000fe40000f0f070 */
[----:B---3--:R-:W-:-:S13]  /*11b80*/  LOP3.LUT P3, RZ, R0, 0xff, RZ, 0xc0, !PT ;  /* 0x000000ff00ff7812 */ /* 0x008fda000786c0ff */
[----:B------:R-:W-:Y:S05]  /*11b90*/  @!P3 BRA `(.L_x_48) ;  /* 0x00000000000cb947 */ /* 0x000fea0003800000 */
[----:B-----5:R-:W-:Y:S01]  /*11ba0*/  FSETP.EQ.AND P0, PT, R2, RZ, PT ;  /* 0x000000ff0200720b */ /* 0x020fe20003f02000 */
[----:B------:R-:W-:-:S12]  /*11bb0*/  BRA `(.L_x_48) ;  /* 0x0000000000047947 */ /* 0x000fd80003800000 */
.L_x_47:
[----:B-----5:R-:W-:-:S13]  /*11bc0*/  FSETP.EQ.AND P0, PT, R2, RZ, PT ;  /* 0x000000ff0200720b */ /* 0x020fda0003f02000 */
.L_x_48:
[----:B------:R-:W-:Y:S05]  /*11bd0*/  BSYNC B0 ;  /* 0x0000000000007941 */ /* 0x000fea0003800000 */
.L_x_46:
[----:B------:R-:W-:Y:S04]  /*11be0*/  BSSY B0, `(.L_x_49) ;  /* 0x0000008000007945 */ /* 0x000fe80003800000 */
[----:B------:R-:W-:Y:S05]  /*11bf0*/  @!P2 BRA `(.L_x_50) ;  /* 0x000000000014a947 */ /* 0x000fea0003800000 */
[----:B---34-:R-:W3:Y:S02]  /*11c00*/  LDL R0, [R1+0x4b8] ;  /* 0x0004b80001007983 */ /* 0x018ee40000100800 */
[----:B---3--:R-:W-:-:S13]  /*11c10*/  LOP3.LUT P2, RZ, R0, 0xff, RZ, 0xc0, !PT ;  /* 0x000000ff00ff7812 */ /* 0x008fda000784c0ff */
[----:B------:R-:W-:Y:S05]  /*11c20*/  @!P2 BRA `(.L_x_51) ;  /* 0x00000000000ca947 */ /* 0x000fea0003800000 */
[----:B-----5:R-:W-:Y:S01]  /*11c30*/  FSETP.EQ.AND P1, PT, R2, RZ, PT ;  /* 0x000000ff0200720b */ /* 0x020fe20003f22000 */
[----:B------:R-:W-:-:S12]  /*11c40*/  BRA `(.L_x_51) ;  /* 0x0000000000047947 */ /* 0x000fd80003800000 */
.L_x_50:
[----:B-----5:R-:W-:-:S13]  /*11c50*/  FSETP.EQ.AND P1, PT, R2, RZ, PT ;  /* 0x000000ff0200720b */ /* 0x020fda0003f22000 */
.L_x_51:
[----:B------:R-:W-:Y:S05]  /*11c60*/  BSYNC B0 ;  /* 0x0000000000007941 */ /* 0x000fea0003800000 */
.L_x_49:
[----:B------:R-:W-:Y:S01]  /*11c70*/  BSSY B0, `(.L_x_52) ;  /* 0x000003a000007945 */ /* 0x000fe20003800000 */
[----:B---34-:R-:W-:Y:S02]  /*11c80*/  MOV R0, RZ ;  /* 0x000000ff00007202 */ /* 0x018fe40000000f00 */
[----:B-1----:R-:W-:Y:S02]  /*11c90*/  CS2R R6, SRZ ;  /* 0x0000000000067805 */ /* 0x002fe4000001ff00 */
[----:B------:R-:W-:Y:S01]  /*11ca0*/  MOV R3, RZ ;  /* 0x000000ff00037202 */ /* 0x000fe20000000f00 */
[----:B------:R-:W-:Y:S06]  /*11cb0*/  @P0 BRA `(.L_x_53) ;  /* 0x0000000000d40947 */ /* 0x000fec0003800000 */
[----:B------:R-:W-:-:S04]  /*11cc0*/  MOV R0, UR44 ;  /* 0x0000002c00007c02 */ /* 0x000fc80008000f00 */
[----:B------:R-:W-:-:S13]  /*11cd0*/  ISETP.NE.AND P3, PT, R0, 0x3, PT ;  /* 0x000000030000780c */ /* 0x000fda0003f65270 */
[----:B------:R-:W-:Y:S05]  /*11ce0*/  @!P3 BRA `(.L_x_54) ;  /* 0x000000000004b947 */ /* 0x000fea0003800000 */
[----:B------:R-:W-:Y:S01]  /*11cf0*/  BPT.TRAP 0x1 ;  /* 0x000000040000795c */ /* 0x000fe20000300000 */
.L_x_54:
[----:B------:R-:W-:Y:S01]  /*11d00*/  LEA R4, R18, UR48, 0x3 ;  /* 0x0000003012047c11 */ /* 0x000fe2000f8e18ff */
[----:B------:R-:W-:Y:S01]  /*11d10*/  BSSY B1, `(.L_x_55) ;  /* 0x0000004000017945 */ /* 0x000fe20003800000 */
[----:B------:R-:W-:-:S04]  /*11d20*/  SHF.L.U32 R0, R19, 0x1f, RZ ;  /* 0x0000001f13007819 */ /* 0x000fc800000006ff */
[----:B------:R-:W1:Y:S02]  /*11d30*/  SYNCS.PHASECHK.TRANS64.TRYWAIT P2, [R4+URZ+0x60], R0 ;  /* 0x00006000040075a7 */ /* 0x000e64000804017f */
[----:B-1----:R-:W-:Y:S05]  /*11d40*/  @!P2 BRA `(.L_x_56) ;  /* 0x0000025400d8a947 */ /* 0x002fea0003800000 */
.L_x_1145:
[----:B------:R-:W-:Y:S05]  /*11d50*/  BSYNC B1 ;  /* 0x0000000000017941 */ /* 0x000fea0003800000 */
.L_x_55:
[----:B------:R-:W-:Y:S01]  /*11d60*/  BSSY B1, `(.L_x_57) ;  /* 0x0000019000017945 */ /* 0x000fe20003800000 */
[----:B-1----:R-:W-:Y:S02]  /*11d70*/  MOV R0, RZ ;  /* 0x000000ff00007202 */ /* 0x002fe40000000f00 */
[----:B------:R-:W-:Y:S02]  /*11d80*/  CS2R R6, SRZ ;  /* 0x0000000000067805 */ /* 0x000fe4000001ff00 */
[----:B------:R-:W-:Y:S01]  /*11d90*/  MOV R3, RZ ;  /* 0x000000ff00037202 */ /* 0x000fe20000000f00 */
[----:B------:R-:W-:Y:S06]  /*11da0*/  @P1 BRA `(.L_x_58) ;  /* 0x0000000000501947 */ /* 0x000fec0003800000 */
[----:B------:R-:W-:Y:S01]  /*11db0*/  LEA R0, R18, R17, 0xc ;  /* 0x0000001112007211 */ /* 0x000fe200078e60ff */
[----:B------:R-:W1:Y:S04]  /*11dc0*/  S2R R5, SR_TID.X ;  /* 0x0000000000057919 */ /* 0x000e680000002100 */
[----:B------:R-:W-:Y:S04]  /*11dd0*/  LDS.U16 R3, [R0+UR48+0x200] ;  /* 0x0002003000037984 */ /* 0x000fe80008000400 */
[----:B------:R-:W3:Y:S04]  /*11de0*/  LDS.U16 R7, [R0+UR48+0x100] ;  /* 0x0001003000077984 */ /* 0x000ee80008000400 */
[----:B------:R-:W-:Y:S01]  /*11df0*/  LDS.U16 R6, [R0+UR48+0x108] ;  /* 0x0001083000067984 */ /* 0x000fe20008000400 */
[----:B-1----:R-:W-:-:S04]  /*11e00*/  SHF.R.U32.HI R5, RZ, 0x4, R5 ;  /* 0x00000004ff057819 */ /* 0x002fc80000011605 */
[----:B------:R-:W-:Y:S02]  /*11e10*/  LOP3.LUT P2, RZ, R5, 0x1, RZ, 0xc0, !PT ;  /* 0x0000000105ff7812 */ /* 0x000fe4000784c0ff */
[----:B------:R-:W-:-:S04]  /*11e20*/  MOV R5, 0x8 ;  /* 0x0000000800057802 */ /* 0x000fc80000000f00 */
[----:B------:R-:W-:Y:S02]  /*11e30*/  SEL R5, R5, 0xfffffff8, !P2 ;  /* 0xfffffff805057807 */ /* 0x000fe40005000000 */
[----:B---3--:R-:W-:Y:S02]  /*11e40*/  PRMT R7, R7, 0x5410, R3 ;  /* 0x0000541007077816 */ /* 0x008fe40000000003 */
[----:B------:R1:W3:Y:S02]  /*11e50*/  LDS.U16 R3, [R0+UR48+0x208] ;  /* 0x0002083000037984 */ /* 0x0002e40008000400 */
[----:B-1----:R-:W-:-:S04]  /*11e60*/  IADD3 R0, R0, UR48, RZ ;  /* 0x0000003000007c10 */ /* 0x002fc8000fffe0ff */
[----:B------:R-:W-:-:S05]  /*11e70*/  LEA R0, R5, R0, 0x1 ;  /* 0x0000000005007211 */ /* 0x000fca00078e08ff */
[----:B------:R-:W-:Y:S01]  /*11e80*/  LDS.U16 R5, [R0+0x200] ;  /* 0x0002000000057984 */ /* 0x000fe20000000400 */
[----:B---3--:R-:W-:-:S03]  /*11e90*/  PRMT R6, R6, 0x5410, R3 ;  /* 0x0000541006067816 */ /* 0x008fc60000000003 */
[----:B------:R-:W1:Y:S02]  /*11ea0*/  LDS.U16 R3, [R0+0x100] ;  /* 0x0001000000037984 */ /* 0x000e640000000400 */
[----:B-1----:R-:W-:Y:S02]  /*11eb0*/  PRMT R3, R3, 0x5410, R5 ;  /* 0x0000541003037816 */ /* 0x002fe40000000005 */
[----:B------:R-:W-:Y:S04]  /*11ec0*/  LDS.U16 R5, [R0+0x208] ;  /* 0x0002080000057984 */ /* 0x000fe80000000400 */
[----:B------:R-:W1:Y:S02]  /*11ed0*/  LDS.U16 R0, [R0+0x108] ;  /* 0x0001080000007984 */ /* 0x000e640000000400 */
[----:B-1----:R-:W-:-:S07]  /*11ee0*/  PRMT R0, R0, 0x5410, R5 ;  /* 0x0000541000007816 */ /* 0x002fce0000000005 */
.L_x_58:
[----:B------:R-:W-:Y:S05]  /*11ef0*/  BSYNC B1 ;  /* 0x0000000000017941 */ /* 0x000fea0003800000 */
.L_x_57:
[----:B------:R-:W-:Y:S01]  /*11f00*/  @!PT LDS RZ, [RZ] ;  /* 0x00000000fffff984 */ /* 0x000fe20000000800 */
[----:B------:R-:W-:Y:S01]  /*11f10*/  @!PT LDS RZ, [RZ] ;  /* 0x00000000fffff984 */ /* 0x000fe20000000800 */
[----:B------:R-:W-:Y:S01]  /*11f20*/  @!PT LDS RZ, [RZ] ;  /* 0x00000000fffff984 */ /* 0x000fe20000000800 */
[----:B------:R-:W-:Y:S01]  /*11f30*/  @!PT LDS RZ, [RZ] ;  /* 0x00000000fffff984 */ /* 0x000fe20000000800 */
[----:B------:R1:W-:Y:S06]  /*11f40*/  MEMBAR.ALL.CTA ;  /* 0x0000000000007992 */ /* 0x0003ec0000008000 */
[----:B-1----:R-:W1:Y:S01]  /*11f50*/  FENCE.VIEW.ASYNC.S ;  /* 0x00000000000073c6 */ /* 0x002e620000000000 */
[----:B------:R-:W-:Y:S05]  /*11f60*/  @!P3 BRA `(.L_x_59) ;  /* 0x000000000004b947 */ /* 0x000fea0003800000 */
[----:B------:R-:W-:Y:S01]  /*11f70*/  BPT.TRAP 0x1 ;  /* 0x000000040000795c */ /* 0x000fe20000300000 */
.L_x_59:
[----:B------:R-:W3:Y:S01]  /*11f80*/  S2R R5, SR_CgaCtaId ;  /* 0x0000000000057919 */ /* 0x000ee20000008800 */
[----:B------:R-:W-:Y:S02]  /*11f90*/  IADD3 R4, R4, 0x80, RZ ;  /* 0x0000008004047810 */ /* 0x000fe40007ffe0ff */
[----:B------:R-:W-:-:S04]  /*11fa0*/  IADD3 R18, R18, 0x1, RZ ;  /* 0x0000000112127810 */ /* 0x000fc80007ffe0ff */
[----:B------:R-:W-:-:S04]  /*11fb0*/  ISETP.NE.AND P2, PT, R18, 0x4, PT ;  /* 0x000000041200780c */ /* 0x000fc80003f45270 */
[----:B------:R-:W-:Y:S02]  /*11fc0*/  SEL R18, R18, RZ, P2 ;  /* 0x000000ff12127207 */ /* 0x000fe40001000000 */
[----:B---3--:R-:W-:-:S04]  /*11fd0*/  PRMT R4, R5, 0x654, R4 ;  /* 0x0000065405047816 */ /* 0x008fc80000000004 */
[----:B-1----:R1:W-:Y:S02]  /*11fe0*/  SYNCS.ARRIVE.TRANS64.RED.A1T0 RZ, [R4+URZ], RZ ;  /* 0x000000ff04ff79a7 */ /* 0x0023e4000810043f */
[----:B-1----:R-:W-:-:S04]  /*11ff0*/  SEL R4, RZ, 0x1, P2 ;  /* 0x00000001ff047807 */ /* 0x002fc80001000000 */
[----:B------:R-:W-:-:S07]  /*12000*/  LOP3.LUT R19, R19, R4, RZ, 0x3c, !PT ;  /* 0x0000000413137212 */ /* 0x000fce00078e3cff */
.L_x_53:
[----:B------:R-:W-:Y:S05]  /*12010*/  BSYNC B0 ;  /* 0x0000000000007941 */ /* 0x000fea0003800000 */
.L_x_52:
[-C--:B------:R-:W-:Y:S01]  /*12020*/  F2FP.F16.E4M3.UNPACK_B R4, R7.reuse ;  /* 0x00000007ff04723e */ /* 0x080fe200020006ff */
[C---:B-----5:R-:W-:Y:S01]  /*12030*/  FMUL R5, R16.reuse, R22 ;  /* 0x0000001610057220 */ /* 0x060fe20000400000 */
[----:B------:R-:W-:Y:S01]  /*12040*/  F2FP.F16.E4M3.UNPACK_B R9, R7.H1 ;  /* 0x00000007ff09723e */ /* 0x000fe200030006ff */
[C---:B------:R-:W-:Y:S01]  /*12050*/  FMUL R11, R16.reuse, R154 ;  /* 0x0000009a100b7220 */ /* 0x040fe20000400000 */
[C---:B------:R-:W-:Y:S01]  /*12060*/  FMUL R13, R16.reuse, R156 ;  /* 0x0000009c100d7220 */ /* 0x040fe20000400000 */
[--C-:B------:R-:W-:Y:S02]  /*12070*/  HADD2.F32 R8, -RZ, R4.reuse.H0_H0 ;  /* 0x20000004ff087230 */ /* 0x100fe40000004100 */
[C---:B------:R-:W-:Y:S01]  /*12080*/  FMUL R20, R16.reuse, R158 ;  /* 0x0000009e10147220 */ /* 0x040fe20000400000 */
[----:B------:R-:W-:Y:S02]  /*12090*/  HADD2.F32 R4, -RZ, R4.H1_H1 ;  /* 0x30000004ff047230 */ /* 0x000fe40000004100 */
[----:B------:R-:W-:Y:S01]  /*120a0*/  FMUL R28, R16, R161 ;  /* 0x000000a1101c7220 */ /* 0x000fe20000400000 */
[----:B------:R-:W-:-:S02]  /*120b0*/  HADD2.F32 R10, -RZ, R9.H0_H0 ;  /* 0x20000009ff0a7230 */ /* 0x000fc40000004100 */
[----:B------:R-:W-:Y:S01]  /*120c0*/  FFMA R5, R2, R8, R5 ;  /* 0x0000000802057223 */ /* 0x000fe20000000005 */
[C---:B------:R-:W-:Y:S01]  /*120d0*/  FMUL R8, R16.reuse, R23 ;  /* 0x0000001710087220 */ /* 0x040fe20000400000 */
[----:B------:R-:W-:Y:S02]  /*120e0*/  HADD2.F32 R9, -RZ, R9.H1_H1 ;  /* 0x30000009ff097230 */ /* 0x000fe40000004100 */
[C---:B------:R-:W-:Y:S01]  /*120f0*/  FMUL R29, R16.reuse, R160 ;  /* 0x000000a0101d7220 */ /* 0x040fe20000400000 */
[----:B------:R-:W-:Y:S01]  /*12100*/  FMUL R30, R16, R163 ;  /* 0x000000a3101e7220 */ /* 0x000fe20000400000 */
[----:B------:R-:W-:Y:S01]  /*12110*/  FFMA R8, R2, R4, R8 ;  /* 0x0000000402087223 */ /* 0x000fe20000000008 */
[C---:B------:R-:W-:Y:S01]  /*12120*/  FMUL R4, R16.reuse, R152 ;  /* 0x0000009810047220 */ /* 0x040fe20000400000 */
[C---:B------:R-:W-:Y:S01]  /*12130*/  FMUL R31, R16.reuse, R162 ;  /* 0x000000a2101f7220 */ /* 0x040fe20000400000 */
[----:B------:R-:W-:Y:S01]  /*12140*/  FMUL R32, R16, R165 ;  /* 0x000000a510207220 */ /* 0x000fe20000400000 */
[----:B------:R-:W-:Y:S01]  /*12150*/  MOV R34, 0x3bbb989d ;  /* 0x3bbb989d00227802 */ /* 0x000fe20000000f00 */
[----:B------:R-:W-:Y:S01]  /*12160*/  FFMA R4, R2, R10, R4 ;  /* 0x0000000a02047223 */ /* 0x000fe20000000004 */
[C---:B------:R-:W-:Y:S01]  /*12170*/  FMUL R10, R16.reuse, R153 ;  /* 0x00000099100a7220 */ /* 0x040fe20000400000 */
[----:B------:R-:W-:Y:S01]  /*12180*/  MOV R35, 0x437c0000 ;  /* 0x437c000000237802 */ /* 0x000fe20000000f00 */
[----:B------:R-:W-:Y:S01]  /*12190*/  FMUL R33, R16, R164 ;  /* 0x000000a410217220 */ /* 0x000fe20000400000 */
[----:B------:R-:W-:Y:S01]  /*121a0*/  BSSY B1, `(.L_x_60) ;  /* 0x00000af000017945 */ /* 0x000fe20003800000 */
[----:B------:R-:W-:Y:S01]  /*121b0*/  FFMA R10, R2, R9, R10 ;  /* 0x00000009020a7223 */ /* 0x000fe2000000000a */
[----:B------:R-:W-:-:S05]  /*121c0*/  F2FP.F16.E4M3.UNPACK_B R9, R6 ;  /* 0x00000006ff09723e */ /* 0x000fca00020006ff */
[--C-:B------:R-:W-:Y:S02]  /*121d0*/  HADD2.F32 R12, -RZ, R9.reuse.H0_H0 ;  /* 0x20000009ff0c7230 */ /* 0x100fe40000004100 */
[----:B------:R-:W-:-:S03]  /*121e0*/  HADD2.F32 R9, -RZ, R9.H1_H1 ;  /* 0x30000009ff097230 */ /* 0x000fc60000004100 */
[----:B------:R-:W-:Y:S01]  /*121f0*/  FFMA R11, R2, R12, R11 ;  /* 0x0000000c020b7223 */ /* 0x000fe2000000000b */
[----:B------:R-:W-:-:S04]  /*12200*/  FMUL R12, R16, R155 ;  /* 0x0000009b100c7220 */ /* 0x000fc80000400000 */
[----:B------:R-:W-:Y:S01]  /*12210*/  FFMA R12, R2, R9, R12 ;  /* 0x00000009020c7223 */ /* 0x000fe2000000000c */
[----:B------:R-:W-:-:S05]  /*12220*/  F2FP.F16.E4M3.UNPACK_B R9, R6.H1 ;  /* 0x00000006ff09723e */ /* 0x000fca00030006ff */
[--C-:B------:R-:W-:Y:S02]  /*12230*/  HADD2.F32 R14, -RZ, R9.reuse.H0_H0 ;  /* 0x20000009ff0e7230 */ /* 0x100fe40000004100 */
[----:B------:R-:W-:-:S03]  /*12240*/  HADD2.F32 R9, -RZ, R9.H1_H1 ;  /* 0x30000009ff097230 */ /* 0x000fc60000004100 */
[----:B------:R-:W-:Y:S01]  /*12250*/  FFMA R13, R2, R14, R13 ;  /* 0x0000000e020d7223 */ /* 0x000fe2000000000d */
[----:B------:R-:W-:-:S04]  /*12260*/  FMUL R14, R16, R157 ;  /* 0x0000009d100e7220 */ /* 0x000fc80000400000 */
        /* <DEDUP_REMOVED lines=10> */
[C---:B------:R-:W-:Y:S02]  /*12310*/  FFMA R29, R2.reuse, R21, R29 ;  /* 0x00000015021d7223 */ /* 0x040fe4000000001d */
[----:B------:R-:W-:Y:S01]  /*12320*/  FFMA R28, R2, R9, R28 ;  /* 0x00000009021c7223 */ /* 0x000fe2000000001c */
[----:B------:R-:W-:-:S05]  /*12330*/  F2FP.F16.E4M3.UNPACK_B R9, R0 ;  /* 0x00000000ff09723e */ /* 0x000fca00020006ff */
[--C-:B------:R-:W-:Y:S02]  /*12340*/  HADD2.F32 R21, -RZ, R9.reuse.H0_H0 ;  /* 0x20000009ff157230 */ /* 0x100fe40000004100 */
[----:B------:R-:W-:-:S03]  /*12350*/  HADD2.F32 R9, -RZ, R9.H1_H1 ;  /* 0x30000009ff097230 */ /* 0x000fc60000004100 */
[C---:B------:R-:W-:Y:S02]  /*12360*/  FFMA R31, R2.reuse, R21, R31 ;  /* 0x00000015021f7223 */ /* 0x040fe4000000001f */
[----:B------:R-:W-:Y:S01]  /*12370*/  FFMA R30, R2, R9, R30 ;  /* 0x00000009021e7223 */ /* 0x000fe2000000001e */
[----:B------:R-:W-:-:S05]  /*12380*/  F2FP.F16.E4M3.UNPACK_B R9, R0.H1 ;  /* 0x00000000ff09723e */ /* 0x000fca00030006ff */
[--C-:B------:R-:W-:Y:S02]  /*12390*/  HADD2.F32 R21, -RZ, R9.reuse.H0_H0 ;  /* 0x20000009ff157230 */ /* 0x100fe40000004100 */
[----:B------:R-:W-:-:S03]  /*123a0*/  HADD2.F32 R9, -RZ, R9.H1_H1 ;  /* 0x30000009ff097230 */ /* 0x000fc60000004100 */
[C---:B------:R-:W-:Y:S02]  /*123b0*/  FFMA R33, R2.reuse, R21, R33 ;  /* 0x0000001502217223 */ /* 0x040fe40000000021 */
[----:B------:R-:W-:Y:S01]  /*123c0*/  FFMA R32, R2, R9, R32 ;  /* 0x0000000902207223 */ /* 0x000fe20000000020 */
[----:B------:R-:W-:-:S04]  /*123d0*/  FFMA.SAT R9, -R5, R34, 0.5 ;  /* 0x3f00000005097423 */ /* 0x000fc80000002122 */
[----:B------:R-:W-:-:S04]  /*123e0*/  FFMA.RM R9, R9, R35, 12582913 ;  /* 0x4b40000109097423 */ /* 0x000fc80000004023 */
[----:B------:R-:W-:-:S04]  /*123f0*/  FADD R21, R9, -12583039 ;  /* 0xcb40007f09157421 */ /* 0x000fc80000000000 */
[----:B------:R-:W-:-:S04]  /*12400*/  FFMA R21, -R5, 1.4426950216293334961, -R21 ;  /* 0x3fb8aa3b05157823 */ /* 0x000fc80000000915 */
[----:B------:R-:W-:-:S04]  /*12410*/  FFMA R5, -R5, 1.925963033500011079e-08, R21 ;  /* 0x32a5706005057823 */ /* 0x000fc80000000115 */
[----:B------:R1:W3:Y:S02]  /*12420*/  MUFU.EX2 R21, R5 ;  /* 0x0000000500157308 */ /* 0x0002e40000000800 */
[----:B-1----:R-:W-:Y:S01]  /*12430*/  SHF.L.U32 R5, R9, 0x17, RZ ;  /* 0x0000001709057819 */ /* 0x002fe200000006ff */
[----:B------:R-:W-:-:S04]  /*12440*/  FFMA.SAT R9, -R8, R34, 0.5 ;  /* 0x3f00000008097423 */ /* 0x000fc80000002122 */
[----:B------:R-:W-:Y:S01]  /*12450*/  FFMA.RM R9, R9, R35, 12582913 ;  /* 0x4b40000109097423 */ /* 0x000fe20000004023 */
[----:B---3--:R-:W-:-:S03]  /*12460*/  FFMA R5, R5, R21, 1 ;  /* 0x3f80000005057423 */ /* 0x008fc60000000015 */
[C---:B------:R-:W-:Y:S01]  /*12470*/  FADD R21, R9.reuse, -12583039 ;  /* 0xcb40007f09157421 */ /* 0x040fe20000000000 */
[----:B------:R-:W-:-:S03]  /*12480*/  SHF.L.U32 R27, R9, 0x17, RZ ;  /* 0x00000017091b7819 */ /* 0x000fc600000006ff */
[----:B------:R-:W-:-:S04]  /*12490*/  FFMA R21, -R8, 1.4426950216293334961, -R21 ;  /* 0x3fb8aa3b08157823 */ /* 0x000fc80000000915 */
[----:B------:R-:W-:-:S06]  /*124a0*/  FFMA R8, -R8, 1.925963033500011079e-08, R21 ;  /* 0x32a5706008087823 */ /* 0x000fcc0000000115 */
[----:B------:R-:W1:Y:S02]  /*124b0*/  MUFU.EX2 R8, R8 ;  /* 0x0000000800087308 */ /* 0x000e640000000800 */
[----:B-1----:R-:W-:Y:S01]  /*124c0*/  FFMA R27, R27, R8, 1 ;  /* 0x3f8000001b1b7423 */ /* 0x002fe20000000008 */
[----:B------:R-:W-:-:S04]  /*124d0*/  FFMA.SAT R8, -R4, R34, 0.5 ;  /* 0x3f00000004087423 */ /* 0x000fc80000002122 */
[----:B------:R-:W-:-:S04]  /*124e0*/  FFMA.RM R8, R8, R35, 12582913 ;  /* 0x4b40000108087423 */ /* 0x000fc80000004023 */
        /* <DEDUP_REMOVED lines=9> */
[----:B------:R-:W-:Y:S01]  /*12580*/  SHF.L.U32 R25, R4, 0x17, RZ ;  /* 0x0000001704197819 */ /* 0x000fe200000006ff */
[-C--:B------:R-:W-:Y:S02]  /*12590*/  FFMA.SAT R4, -R11, R34.reuse, 0.5 ;  /* 0x3f0000000b047423 */ /* 0x080fe40000002122 */
[----:B------:R-:W-:Y:S02]  /*125a0*/  FFMA R8, -R10, 1.4426950216293334961, -R8 ;  /* 0x3fb8aa3b0a087823 */ /* 0x000fe40000000908 */
[----:B------:R-:W-:Y:S02]  /*125b0*/  FFMA.RM R4, R4, R35, 12582913 ;  /* 0x4b40000104047423 */ /* 0x000fe40000004023 */
[----:B------:R-:W-:Y:S02]  /*125c0*/  FFMA R10, -R10, 1.925963033500011079e-08, R8 ;  /* 0x32a570600a0a7823 */ /* 0x000fe40000000108 */
[C---:B------:R-:W-:Y:S01]  /*125d0*/  FADD R8, R4.reuse, -12583039 ;  /* 0xcb40007f04087421 */ /* 0x040fe20000000000 */
[----:B------:R-:W-:Y:S01]  /*125e0*/  SHF.L.U32 R24, R4, 0x17, RZ ;  /* 0x0000001704187819 */ /* 0x000fe200000006ff */
[----:B------:R-:W-:-:S02]  /*125f0*/  FFMA.SAT R4, -R12, R34, 0.5 ;  /* 0x3f0000000c047423 */ /* 0x000fc40000002122 */
[C---:B------:R-:W-:Y:S01]  /*12600*/  FFMA R8, -R11.reuse, 1.4426950216293334961, -R8 ;  /* 0x3fb8aa3b0b087823 */ /* 0x040fe20000000908 */
[----:B------:R-:W1:Y:S01]  /*12610*/  MUFU.EX2 R10, R10 ;  /* 0x0000000a000a7308 */ /* 0x000e620000000800 */
[-C--:B------:R-:W-:Y:S02]  /*12620*/  FFMA.RM R4, R4, R35.reuse, 12582913 ;  /* 0x4b40000104047423 */ /* 0x080fe40000004023 */
[----:B------:R-:W-:Y:S02]  /*12630*/  FFMA R11, -R11, 1.925963033500011079e-08, R8 ;  /* 0x32a570600b0b7823 */ /* 0x000fe40000000108 */
[C---:B------:R-:W-:Y:S01]  /*12640*/  FADD R8, R4.reuse, -12583039 ;  /* 0xcb40007f04087421 */ /* 0x040fe20000000000 */
[----:B------:R-:W-:Y:S01]  /*12650*/  SHF.L.U32 R23, R4, 0x17, RZ ;  /* 0x0000001704177819 */ /* 0x000fe200000006ff */
[----:B------:R-:W-:Y:S02]  /*12660*/  FFMA.SAT R4, -R13, R34, 0.5 ;  /* 0x3f0000000d047423 */ /* 0x000fe40000002122 */
[----:B------:R-:W-:Y:S01]  /*12670*/  FFMA R8, -R12, 1.4426950216293334961, -R8 ;  /* 0x3fb8aa3b0c087823 */ /* 0x000fe20000000908 */
[----:B------:R-:W3:Y:S01]  /*12680*/  MUFU.EX2 R11, R11 ;  /* 0x0000000b000b7308 */ /* 0x000ee20000000800 */
[----:B------:R-:W-:-:S02]  /*12690*/  FFMA.RM R4, R4, R35, 12582913 ;  /* 0x4b40000104047423 */ /* 0x000fc40000004023 */
[----:B------:R-:W-:Y:S02]  /*126a0*/  FFMA R12, -R12, 1.925963033500011079e-08, R8 ;  /* 0x32a570600c0c7823 */ /* 0x000fe40000000108 */
[C---:B------:R-:W-:Y:S01]  /*126b0*/  FADD R8, R4.reuse, -12583039 ;  /* 0xcb40007f04087421 */ /* 0x040fe20000000000 */
[----:B------:R-:W-:Y:S01]  /*126c0*/  SHF.L.U32 R22, R4, 0x17, RZ ;  /* 0x0000001704167819 */ /* 0x000fe200000006ff */
[----:B------:R-:W-:Y:S01]  /*126d0*/  FFMA.SAT R4, -R14, R34, 0.5 ;  /* 0x3f0000000e047423 */ /* 0x000fe20000002122 */
[----:B-1----:R-:W-:Y:S01]  /*126e0*/  FFMA R25, R25, R10, 1 ;  /* 0x3f80000019197423 */ /* 0x002fe2000000000a */
[C---:B------:R-:W-:Y:S01]  /*126f0*/  FFMA R8, -R13.reuse, 1.4426950216293334961, -R8 ;  /* 0x3fb8aa3b0d087823 */ /* 0x040fe20000000908 */
[----:B------:R-:W1:Y:S01]  /*12700*/  MUFU.EX2 R12, R12 ;  /* 0x0000000c000c7308 */ /* 0x000e620000000800 */
[----:B------:R-:W-:Y:S02]  /*12710*/  FFMA.RM R4, R4, R35, 12582913 ;  /* 0x4b40000104047423 */ /* 0x000fe40000004023 */
[----:B------:R-:W-:-:S02]  /*12720*/  FFMA R13, -R13, 1.925963033500011079e-08, R8 ;  /* 0x32a570600d0d7823 */ /* 0x000fc40000000108 */
[C---:B------:R-:W-:Y:S01]  /*12730*/  FADD R8, R4.reuse, -12583039 ;  /* 0xcb40007f04087421 */ /* 0x040fe20000000000 */
[----:B------:R-:W-:Y:S01]  /*12740*/  SHF.L.U32 R21, R4, 0x17, RZ ;  /* 0x0000001704157819 */ /* 0x000fe200000006ff */
[----:B------:R-:W-:Y:S01]  /*12750*/  FFMA.SAT R4, -R20, R34, 0.5 ;  /* 0x3f00000014047423 */ /* 0x000fe20000002122 */
[----:B---3--:R-:W-:Y:S01]  /*12760*/  FFMA R24, R24, R11, 1 ;  /* 0x3f80000018187423 */ /* 0x008fe2000000000b */
[----:B------:R-:W-:Y:S01]  /*12770*/  FFMA R8, -R14, 1.4426950216293334961, -R8 ;  /* 0x3fb8aa3b0e087823 */ /* 0x000fe20000000908 */
[----:B------:R-:W3:Y:S01]  /*12780*/  MUFU.EX2 R13, R13 ;  /* 0x0000000d000d7308 */ /* 0x000ee20000000800 */
[----:B------:R-:W-:Y:S02]  /*12790*/  FFMA.RM R4, R4, R35, 12582913 ;  /* 0x4b40000104047423 */ /* 0x000fe40000004023 */
[----:B------:R-:W-:Y:S02]  /*127a0*/  FFMA R14, -R14, 1.925963033500011079e-08, R8 ;  /* 0x32a570600e0e7823 */ /* 0x000fe40000000108 */
[----:B------:R-:W-:Y:S01]  /*127b0*/  FADD R8, R4, -12583039 ;  /* 0xcb40007f04087421 */ /* 0x000fe20000000000 */
[----:B-1----:R-:W-:-:S03]  /*127c0*/  FFMA R23, R23, R12, 1 ;  /* 0x3f80000017177423 */ /* 0x002fc6000000000c */
[C---:B------:R-:W-:Y:S01]  /*127d0*/  FFMA R8, -R20.reuse, 1.4426950216293334961, -R8 ;  /* 0x3fb8aa3b14087823 */ /* 0x040fe20000000908 */
[----:B------:R-:W1:Y:S03]  /*127e0*/  MUFU.EX2 R14, R14 ;  /* 0x0000000e000e7308 */ /* 0x000e660000000800 */
[----:B------:R-:W-:Y:S01]  /*127f0*/  FFMA R20, -R20, 1.925963033500011079e-08, R8 ;  /* 0x32a5706014147823 */ /* 0x000fe20000000108 */
[----:B---3--:R-:W-:-:S04]  /*12800*/  FFMA R22, R22, R13, 1 ;  /* 0x3f80000016167423 */ /* 0x008fc8000000000d */
[----:B------:R3:W4:Y:S02]  /*12810*/  MUFU.EX2 R8, R20 ;  /* 0x0000001400087308 */ /* 0x0007240000000800 */
[----:B---3--:R-:W-:Y:S01]  /*12820*/  SHF.L.U32 R20, R4, 0x17, RZ ;  /* 0x0000001704147819 */ /* 0x008fe200000006ff */
[----:B------:R-:W-:Y:S01]  /*12830*/  FFMA.SAT R4, -R15, R34, 0.5 ;  /* 0x3f0000000f047423 */ /* 0x000fe20000002122 */
[----:B-1----:R-:W-:-:S03]  /*12840*/  FFMA R21, R21, R14, 1 ;  /* 0x3f80000015157423 */ /* 0x002fc6000000000e */
[----:B------:R-:W-:Y:S01]  /*12850*/  FFMA.RM R4, R4, R35, 12582913 ;  /* 0x4b40000104047423 */ /* 0x000fe20000004023 */
[----:B----4-:R-:W-:-:S03]  /*12860*/  FFMA R20, R20, R8, 1 ;  /* 0x3f80000014147423 */ /* 0x010fc60000000008 */
        /* <DEDUP_REMOVED lines=9> */
[----:B------:R-:W-:Y:S01]  /*12900*/  SHF.L.U32 R14, R4, 0x17, RZ ;  /* 0x00000017040e7819 */ /* 0x000fe200000006ff */
[-C--:B------:R-:W-:Y:S02]  /*12910*/  FFMA.SAT R4, -R28, R34.reuse, 0.5 ;  /* 0x3f0000001c047423 */ /* 0x080fe40000002122 */
[C---:B------:R-:W-:Y:S02]  /*12920*/  FFMA R8, -R29.reuse, 1.4426950216293334961, -R8 ;  /* 0x3fb8aa3b1d087823 */ /* 0x040fe40000000908 */
[----:B------:R-:W-:Y:S02]  /*12930*/  FFMA.RM R4, R4, R35, 12582913 ;  /* 0x4b40000104047423 */ /* 0x000fe40000004023 */
[----:B------:R-:W-:Y:S02]  /*12940*/  FFMA R29, -R29, 1.925963033500011079e-08, R8 ;  /* 0x32a570601d1d7823 */ /* 0x000fe40000000108 */
[C---:B------:R-:W-:Y:S01]  /*12950*/  FADD R8, R4.reuse, -12583039 ;  /* 0xcb40007f04087421 */ /* 0x040fe20000000000 */
[----:B------:R-:W-:Y:S01]  /*12960*/  SHF.L.U32 R13, R4, 0x17, RZ ;  /* 0x00000017040d7819 */ /* 0x000fe200000006ff */
[----:B------:R-:W-:-:S02]  /*12970*/  FFMA.SAT R4, -R31, R34, 0.5 ;  /* 0x3f0000001f047423 */ /* 0x000fc40000002122 */
[----:B------:R-:W-:Y:S01]  /*12980*/  FFMA R8, -R28, 1.4426950216293334961, -R8 ;  /* 0x3fb8aa3b1c087823 */ /* 0x000fe20000000908 */
        /* <DEDUP_REMOVED lines=12> */
[-C--:B------:R-:W-:Y:S01]  /*12a50*/  FFMA.SAT R4, -R33, R34.reuse, 0.5 ;  /* 0x3f00000021047423 */ /* 0x080fe20000002122 */
[----:B-1----:R-:W-:Y:S01]  /*12a60*/  FFMA R14, R14, R29, 1 ;  /* 0x3f8000000e0e7423 */ /* 0x002fe2000000001d */
[----:B------:R-:W-:Y:S01]  /*12a70*/  FFMA R8, -R30, 1.4426950216293334961, -R8 ;  /* 0x3fb8aa3b1e087823 */ /* 0x000fe20000000908 */
[----:B------:R-:W1:Y:S01]  /*12a80*/  MUFU.EX2 R31, R31 ;  /* 0x0000001f001f7308 */ /* 0x000e620000000800 */
[-C--:B------:R-:W-:Y:S02]  /*12a90*/  FFMA.RM R4, R4, R35.reuse, 12582913 ;  /* 0x4b40000104047423 */ /* 0x080fe40000004023 */
[----:B------:R-:W-:Y:S01]  /*12aa0*/  FFMA R30, -R30, 1.925963033500011079e-08, R8 ;  /* 0x32a570601e1e7823 */ /* 0x000fe20000000108 */
[----:B------:R-:W-:Y:S01]  /*12ab0*/  FFMA.SAT R8, -R32, R34, 0.5 ;  /* 0x3f00000020087423 */ /* 0x000fe20000002122 */
[C---:B------:R-:W-:Y:S01]  /*12ac0*/  FADD R9, R4.reuse, -12583039 ;  /* 0xcb40007f04097421 */ /* 0x040fe20000000000 */
[----:B------:R-:W-:Y:S01]  /*12ad0*/  SHF.L.U32 R10, R4, 0x17, RZ ;  /* 0x00000017040a7819 */ /* 0x000fe200000006ff */
[----:B---3--:R-:W-:Y:S01]  /*12ae0*/  FFMA R13, R13, R28, 1 ;  /* 0x3f8000000d0d7423 */ /* 0x008fe2000000001c */
[----:B------:R-:W-:Y:S01]  /*12af0*/  FFMA.RM R8, R8, R35, 12582913 ;  /* 0x4b40000108087423 */ /* 0x000fe20000004023 */
[C---:B------:R-:W-:Y:S01]  /*12b00*/  FFMA R9, -R33.reuse, 1.4426950216293334961, -R9 ;  /* 0x3fb8aa3b21097823 */ /* 0x040fe20000000909 */
[----:B------:R-:W3:Y:S02]  /*12b10*/  MUFU.EX2 R30, R30 ;  /* 0x0000001e001e7308 */ /* 0x000ee40000000800 */
[C---:B------:R-:W-:Y:S01]  /*12b20*/  FADD R4, R8.reuse, -12583039 ;  /* 0xcb40007f08047421 */ /* 0x040fe20000000000 */
[----:B------:R-:W-:Y:S01]  /*12b30*/  FFMA R33, -R33, 1.925963033500011079e-08, R9 ;  /* 0x32a5706021217823 */ /* 0x000fe20000000109 */
[----:B------:R-:W-:-:S02]  /*12b40*/  SHF.L.U32 R9, R8, 0x17, RZ ;  /* 0x0000001708097819 */ /* 0x000fc400000006ff */
[----:B------:R-:W-:Y:S01]  /*12b50*/  FFMA R4, -R32, 1.4426950216293334961, -R4 ;  /* 0x3fb8aa3b20047823 */ /* 0x000fe20000000904 */
[----:B-1----:R-:W-:Y:S02]  /*12b60*/  FFMA R12, R12, R31, 1 ;  /* 0x3f8000000c0c7423 */ /* 0x002fe4000000001f */
[----:B------:R-:W1:Y:S01]  /*12b70*/  MUFU.EX2 R33, R33 ;  /* 0x0000002100217308 */ /* 0x000e620000000800 */
[----:B------:R-:W-:Y:S01]  /*12b80*/  FFMA R32, -R32, 1.925963033500011079e-08, R4 ;  /* 0x32a5706020207823 */ /* 0x000fe20000000104 */
[----:B------:R-:W-:-:S04]  /*12b90*/  IADD3 R4, R5, 0x1800000, RZ ;  /* 0x0180000005047810 */ /* 0x000fc80007ffe0ff */
[----:B------:R-:W-:Y:S02]  /*12ba0*/  LOP3.LUT R4, R4, 0x7f800000, RZ, 0xc0, !PT ;  /* 0x7f80000004047812 */ /* 0x000fe400078ec0ff */
[----:B------:R-:W4:Y:S01]  /*12bb0*/  MUFU.EX2 R32, R32 ;  /* 0x0000002000207308 */ /* 0x000f220000000800 */
[----:B---3--:R-:W-:Y:S01]  /*12bc0*/  FFMA R11, R11, R30, 1 ;  /* 0x3f8000000b0b7423 */ /* 0x008fe2000000001e */
[----:B------:R-:W-:Y:S01]  /*12bd0*/  ISETP.GT.U32.AND P2, PT, R4, 0x1ffffff, PT ;  /* 0x01ffffff0400780c */ /* 0x000fe20003f44070 */
[----:B-1----:R-:W-:Y:S01]  /*12be0*/  FFMA R10, R10, R33, 1 ;  /* 0x3f8000000a0a7423 */ /* 0x002fe20000000021 */
[----:B----4-:R-:W-:-:S11]  /*12bf0*/  FFMA R9, R9, R32, 1 ;  /* 0x3f80000009097423 */ /* 0x010fd60000000020 */
[----:B------:R-:W-:Y:S05]  /*12c00*/  @P2 BRA `(.L_x_61) ;  /* 0x0000000000102947 */ /* 0x000fea0003800000 */
[----:B------:R-:W-:-:S07]  /*12c10*/  MOV R4, 0x12c30 ;  /* 0x00012c3000047802 */ /* 0x000fce0000000f00 */
[----:B--2---:R-:W-:Y:S05]  /*12c20*/  CALL.REL.NOINC `($__internal_0_$__cuda_sm20_rcp_rn_f32_slowpath) ;  /* 0x0000025400ec7944 */ /* 0x004fea0003c00000 */
[----:B------:R-:W-:Y:S01]  /*12c30*/  MOV R28, R8 ;  /* 0x00000008001c7202 */ /* 0x000fe20000000f00 */
[----:B------:R-:W-:Y:S06]  /*12c40*/  BRA `(.L_x_62) ;  /* 0x0000000000107947 */ /* 0x000fec0003800000 */
.L_x_61:
[----:B------:R-:W1:Y:S02]  /*12c50*/  MUFU.RCP R28, R5 ;  /* 0x00000005001c7308 */ /* 0x000e640000001000 */
[----:B-1----:R-:W-:-:S04]  /*12c60*/  FFMA R5, R5, R28, -1 ;  /* 0xbf80000005057423 */ /* 0x002fc8000000001c */
[----:B------:R-:W-:-:S04]  /*12c70*/  FADD.FTZ R5, -R5, -RZ ;  /* 0x800000ff05057221 */ /* 0x000fc80000010100 */
[----:B------:R-:W-:-:S07]  /*12c80*/  FFMA R28, R28, R5, R28 ;  /* 0x000000051c1c7223 */ /* 0x000fce000000001c */
.L_x_62:
[----:B------:R-:W-:Y:S05]  /*12c90*/  BSYNC B1 ;  /* 0x0000000000017941 */ /* 0x000fea0003800000 */
.L_x_60:
[----:B------:R-:W-:Y:S01]  /*12ca0*/  IADD3 R4, R27, 0x1800000, RZ ;  /* 0x018000001b047810 */ /* 0x000fe20007ffe0ff */
[----:B------:R-:W-:Y:S03]  /*12cb0*/  BSSY B1, `(.L_x_63) ;  /* 0x000000d000017945 */ /* 0x000fe60003800000 */
[----:B------:R-:W-:-:S04]  /*12cc0*/  LOP3.LUT R4, R4, 0x7f800000, RZ, 0xc0, !PT ;  /* 0x7f80000004047812 */ /* 0x000fc800078ec0ff */
[----:B------:R-:W-:-:S13]  /*12cd0*/  ISETP.GT.U32.AND P2, PT, R4, 0x1ffffff, PT ;  /* 0x01ffffff0400780c */ /* 0x000fda0003f44070 */
[----:B------:R-:W-:Y:S05]  /*12ce0*/  @P2 BRA `(.L_x_64) ;  /* 0x0000000000142947 */ /* 0x000fea0003800000 */
[----:B------:R-:W-:Y:S02]  /*12cf0*/  MOV R5, R27 ;  /* 0x0000001b00057202 */ /* 0x000fe40000000f00 */
[----:B------:R-:W-:-:S07]  /*12d00*/  MOV R4, 0x12d20 ;  /* 0x00012d2000047802 */ /* 0x000fce0000000f00 */
[----:B--2---:R-:W-:Y:S05]  /*12d10*/  CALL.REL.NOINC `($__internal_0_$__cuda_sm20_rcp_rn_f32_slowpath) ;  /* 0x0000025400b07944 */ /* 0x004fea0003c00000 */
[----:B------:R-:W-:Y:S01]  /*12d20*/  MOV R27, R8 ;  /* 0x00000008001b7202 */ /* 0x000fe20000000f00 */
[----:B------:R-:W-:Y:S06]  /*12d30*/  BRA `(.L_x_65) ;  /* 0x0000000000107947 */ /* 0x000fec0003800000 */
.L_x_64:
[----:B------:R-:W1:Y:S02]  /*12d40*/  MUFU.RCP R4, R27 ;  /* 0x0000001b00047308 */ /* 0x000e640000001000 */
[----:B-1----:R-:W-:-:S04]  /*12d50*/  FFMA R27, R27, R4, -1 ;  /* 0xbf8000001b1b7423 */ /* 0x002fc80000000004 */
[----:B------:R-:W-:-:S04]  /*12d60*/  FADD.FTZ R27, -R27, -RZ ;  /* 0x800000ff1b1b7221 */ /* 0x000fc80000010100 */
[----:B------:R-:W-:-:S07]  /*12d70*/  FFMA R27, R4, R27, R4 ;  /* 0x0000001b041b7223 */ /* 0x000fce0000000004 */
.L_x_65:
[----:B------:R-:W-:Y:S05]  /*12d80*/  BSYNC B1 ;  /* 0x0000000000017941 */ /* 0x000fea0003800000 */
.L_x_63:
        /* <DEDUP_REMOVED lines=10> */
.L_x_67:
[----:B------:R-:W1:Y:S02]  /*12e30*/  MUFU.RCP R4, R26 ;  /* 0x0000001a00047308 */ /* 0x000e640000001000 */
[----:B-1----:R-:W-:-:S04]  /*12e40*/  FFMA R26, R26, R4, -1 ;  /* 0xbf8000001a1a7423 */ /* 0x002fc80000000004 */
[----:B------:R-:W-:-:S04]  /*12e50*/  FADD.FTZ R26, -R26, -RZ ;  /* 0x800000ff1a1a7221 */ /* 0x000fc80000010100 */
[----:B------:R-:W-:-:S07]  /*12e60*/  FFMA R26, R4, R26, R4 ;  /* 0x0000001a041a7223 */ /* 0x000fce0000000004 */
.L_x_68:
[----:B------:R-:W-:Y:S05]  /*12e70*/  BSYNC B1 ;  /* 0x0000000000017941 */ /* 0x000fea0003800000 */
.L_x_66:
        /* <DEDUP_REMOVED lines=10> */
.L_x_70:
[----:B------:R-:W1:Y:S02]  /*12f20*/  MUFU.RCP R4, R25 ;  /* 0x0000001900047308 */ /* 0x000e640000001000 */
[----:B-1----:R-:W-:-:S04]  /*12f30*/  FFMA R25, R25, R4, -1 ;  /* 0xbf80000019197423 */ /* 0x002fc80000000004 */
[----:B------:R-:W-:-:S04]  /*12f40*/  FADD.FTZ R25, -R25, -RZ ;  /* 0x800000ff19197221 */ /* 0x000fc80000010100 */
[----:B------:R-:W-:-:S07]  /*12f50*/  FFMA R25, R4, R25, R4 ;  /* 0x0000001904197223 */ /* 0x000fce0000000004 */
.L_x_71:
[----:B------:R-:W-:Y:S05]  /*12f60*/  BSYNC B1 ;  /* 0x0000000000017941 */ /* 0x000fea0003800000 */
.L_x_69:
        /* <DEDUP_REMOVED lines=10> */
.L_x_73:
[----:B------:R-:W1:Y:S02]  /*13010*/  MUFU.RCP R4, R24 ;  /* 0x0000001800047308 */ /* 0x000e640000001000 */
[----:B-1----:R-:W-:-:S04]  /*13020*/  FFMA R24, R24, R4, -1 ;  /* 0xbf80000018187423 */ /* 0x002fc80000000004 */
[----:B------:R-:W-:-:S04]  /*13030*/  FADD.FTZ R24, -R24, -RZ ;  /* 0x800000ff18187221 */ /* 0x000fc80000010100 */
[----:B------:R-:W-:-:S07]  /*13040*/  FFMA R24, R4, R24, R4 ;  /* 0x0000001804187223 */ /* 0x000fce0000000004 */
.L_x_74:
[----:B------:R-:W-:Y:S05]  /*13050*/  BSYNC B1 ;  /* 0x0000000000017941 */ /* 0x000fea0003800000 */
.L_x_72:
        /* <DEDUP_REMOVED lines=10> */
.L_x_76:
[----:B------:R-:W1:Y:S02]  /*13100*/  MUFU.RCP R4, R23 ;  /* 0x0000001700047308 */ /* 0x000e640000001000 */
[----:B-1----:R-:W-:-:S04]  /*13110*/  FFMA R23, R23, R4, -1 ;  /* 0xbf80000017177423 */ /* 0x002fc80000000004 */
[----:B------:R-:W-:-:S04]  /*13120*/  FADD.FTZ R23, -R23, -RZ ;  /* 0x800000ff17177221 */ /* 0x000fc80000010100 */
[----:B------:R-:W-:-:S07]  /*13130*/  FFMA R23, R4, R23, R4 ;  /* 0x0000001704177223 */ /* 0x000fce0000000004 */
.L_x_77:
[----:B------:R-:W-:Y:S05]  /*13140*/  BSYNC B1 ;  /* 0x0000000000017941 */ /* 0x000fea0003800000 */
.L_x_75:
        /* <DEDUP_REMOVED lines=10> */
.L_x_79:
[----:B------:R-:W1:Y:S02]  /*131f0*/  MUFU.RCP R4, R22 ;  /* 0x0000001600047308 */ /* 0x000e640000001000 */
[----:B-1----:R-:W-:-:S04]  /*13200*/  FFMA R22, R22, R4, -1 ;  /* 0xbf80000016167423 */ /* 0x002fc80000000004 */
[----:B------:R-:W-:-:S04]  /*13210*/  FADD.FTZ R22, -R22, -RZ ;  /* 0x800000ff16167221 */ /* 0x000fc80000010100 */
[----:B------:R-:W-:-:S07]  /*13220*/  FFMA R22, R4, R22, R4 ;  /* 0x0000001604167223 */ /* 0x000fce0000000004 */
.L_x_80:
[----:B------:R-:W-:Y:S05]  /*13230*/  BSYNC B1 ;  /* 0x0000000000017941 */ /* 0x000fea0003800000 */
.L_x_78:
        /* <DEDUP_REMOVED lines=10> */
.L_x_82:
[----:B------:R-:W1:Y:S02]  /*132e0*/  MUFU.RCP R4, R21 ;  /* 0x0000001500047308 */ /* 0x000e640000001000 */
[----:B-1----:R-:W-:-:S04]  /*132f0*/  FFMA R21, R21, R4, -1 ;  /* 0xbf80000015157423 */ /* 0x002fc80000000004 */
[----:B------:R-:W-:-:S04]  /*13300*/  FADD.FTZ R21, -R21, -RZ ;  /* 0x800000ff15157221 */ /* 0x000fc80000010100 */
[----:B------:R-:W-:-:S07]  /*13310*/  FFMA R21, R4, R21, R4 ;  /* 0x0000001504157223 */ /* 0x000fce0000000004 */
.L_x_83:
[----:B------:R-:W-:Y:S05]  /*13320*/  BSYNC B1 ;  /* 0x0000000000017941 */ /* 0x000fea0003800000 */
.L_x_81:
        /* <DEDUP_REMOVED lines=10> */
.L_x_85:
[----:B------:R-:W1:Y:S02]  /*133d0*/  MUFU.RCP R4, R20 ;  /* 0x0000001400047308 */ /* 0x000e640000001000 */
[----:B-1----:R-:W-:-:S04]  /*133e0*/  FFMA R20, R20, R4, -1 ;  /* 0xbf80000014147423 */ /* 0x002fc80000000004 */
[----:B------:R-:W-:-:S04]  /*133f0*/  FADD.FTZ R20, -R20, -RZ ;  /* 0x800000ff14147221 */ /* 0x000fc80000010100 */
[----:B------:R-:W-:-:S07]  /*13400*/  FFMA R20, R4, R20, R4 ;  /* 0x0000001404147223 */ /* 0x000fce0000000004 */
.L_x_86:
[----:B------:R-:W-:Y:S05]  /*13410*/  BSYNC B1 ;  /* 0x0000000000017941 */ /* 0x000fea0003800000 */
.L_x_84:
        /* <DEDUP_REMOVED lines=10> */
.L_x_88:
[----:B------:R-:W1:Y:S02]  /*134c0*/  MUFU.RCP R4, R15 ;  /* 0x0000000f00047308 */ /* 0x000e640000001000 */
[----:B-1----:R-:W-:-:S04]  /*134d0*/  FFMA R15, R15, R4, -1 ;  /* 0xbf8000000f0f7423 */ /* 0x002fc80000000004 */
[----:B------:R-:W-:-:S04]  /*134e0*/  FADD.FTZ R15, -R15, -RZ ;  /* 0x800000ff0f0f7221 */ /* 0x000fc80000010100 */
[----:B------:R-:W-:-:S07]  /*134f0*/  FFMA R15, R4, R15, R4 ;  /* 0x0000000f040f7223 */ /* 0x000fce0000000004 */
.L_x_89:
[----:B------:R-:W-:Y:S05]  /*13500*/  BSYNC B1 ;  /* 0x0000000000017941 */ /* 0x000fea0003800000 */
.L_x_87:
        /* <DEDUP_REMOVED lines=10> */
.L_x_91:
[----:B------:R-:W1:Y:S02]  /*135b0*/  MUFU.RCP R4, R14 ;  /* 0x0000000e00047308 */ /* 0x000e640000001000 */
[----:B-1----:R-:W-:-:S04]  /*135c0*/  FFMA R14, R14, R4, -1 ;  /* 0xbf8000000e0e7423 */ /* 0x002fc80000000004 */
[----:B------:R-:W-:-:S04]  /*135d0*/  FADD.FTZ R14, -R14, -RZ ;  /* 0x800000ff0e0e7221 */ /* 0x000fc80000010100 */
[----:B------:R-:W-:-:S07]  /*135e0*/  FFMA R14, R4, R14, R4 ;  /* 0x0000000e040e7223 */ /* 0x000fce0000000004 */
.L_x_92:
[----:B------:R-:W-:Y:S05]  /*135f0*/  BSYNC B1 ;  /* 0x0000000000017941 */ /* 0x000fea0003800000 */
.L_x_90:
        /* <DEDUP_REMOVED lines=10> */
.L_x_94:
[----:B------:R-:W1:Y:S02]  /*136a0*/  MUFU.RCP R4, R13 ;  /* 0x0000000d00047308 */ /* 0x000e640000001000 */
[----:B-1----:R-:W-:-:S04]  /*136b0*/  FFMA R13, R13, R4, -1 ;  /* 0xbf8000000d0d7423 */ /* 0x002fc80000000004 */
[----:B------:R-:W-:-:S04]  /*136c0*/  FADD.FTZ R13, -R13, -RZ ;  /* 0x800000ff0d0d7221 */ /* 0x000fc80000010100 */
[----:B------:R-:W-:-:S07]  /*136d0*/  FFMA R13, R4, R13, R4 ;  /* 0x0000000d040d7223 */ /* 0x000fce0000000004 */
.L_x_95:
[----:B------:R-:W-:Y:S05]  /*136e0*/  BSYNC B1 ;  /* 0x0000000000017941 */ /* 0x000fea0003800000 */
.L_x_93:
        /* <DEDUP_REMOVED lines=10> */
.L_x_97:
[----:B------:R-:W1:Y:S02]  /*13790*/  MUFU.RCP R4, R12 ;  /* 0x0000000c00047308 */ /* 0x000e640000001000 */
[----:B-1----:R-:W-:-:S04]  /*137a0*/  FFMA R12, R12, R4, -1 ;  /* 0xbf8000000c0c7423 */ /* 0x002fc80000000004 */
[----:B------:R-:W-:-:S04]  /*137b0*/  FADD.FTZ R12, -R12, -RZ ;  /* 0x800000ff0c0c7221 */ /* 0x000fc80000010100 */
[----:B------:R-:W-:-:S07]  /*137c0*/  FFMA R12, R4, R12, R4 ;  /* 0x0000000c040c7223 */ /* 0x000fce0000000004 */
.L_x_98:
[----:B------:R-:W-:Y:S05]  /*137d0*/  BSYNC B1 ;  /* 0x0000000000017941 */ /* 0x000fea0003800000 */
.L_x_96:
        /* <DEDUP_REMOVED lines=10> */
.L_x_100:
[----:B------:R-:W1:Y:S02]  /*13880*/  MUFU.RCP R4, R11 ;  /* 0x0000000b00047308 */ /* 0x000e640000001000 */
[----:B-1----:R-:W-:-:S04]  /*13890*/  FFMA R11, R11, R4, -1 ;  /* 0xbf8000000b0b7423 */ /* 0x002fc80000000004 */
[----:B------:R-:W-:-:S04]  /*138a0*/  FADD.FTZ R11, -R11, -RZ ;  /* 0x800000ff0b0b7221 */ /* 0x000fc80000010100 */
[----:B------:R-:W-:-:S07]  /*138b0*/  FFMA R11, R4, R11, R4 ;  /* 0x0000000b040b7223 */ /* 0x000fce0000000004 */
.L_x_101:
[----:B------:R-:W-:Y:S05]  /*138c0*/  BSYNC B1 ;  /* 0x0000000000017941 */ /* 0x000fea0003800000 */
.L_x_99:
        /* <DEDUP_REMOVED lines=10> */
.L_x_103:
[----:B------:R-:W1:Y:S02]  /*13970*/  MUFU.RCP R4, R10 ;  /* 0x0000000a00047308 */ /* 0x000e640000001000 */
[----:B-1----:R-:W-:-:S04]  /*13980*/  FFMA R10, R10, R4, -1 ;  /* 0xbf8000000a0a7423 */ /* 0x002fc80000000004 */
[----:B------:R-:W-:-:S04]  /*13990*/  FADD.FTZ R10, -R10, -RZ ;  /* 0x800000ff0a0a7221 */ /* 0x000fc80000010100 */
[----:B------:R-:W-:-:S07]  /*139a0*/  FFMA R10, R4, R10, R4 ;  /* 0x0000000a040a7223 */ /* 0x000fce0000000004 */
.L_x_104:
[----:B------:R-:W-:Y:S05]  /*139b0*/  BSYNC B1 ;  /* 0x0000000000017941 */ /* 0x000fea0003800000 */
.L_x_102:
        /* <DEDUP_REMOVED lines=10> */
.L_x_106:
[----:B------:R-:W1:Y:S02]  /*13a60*/  MUFU.RCP R4, R9 ;  /* 0x0000000900047308 */ /* 0x000e640000001000 */
[----:B-1----:R-:W-:-:S04]  /*13a70*/  FFMA R9, R9, R4, -1 ;  /* 0xbf80000009097423 */ /* 0x002fc80000000004 */
[----:B------:R-:W-:-:S04]  /*13a80*/  FADD.FTZ R9, -R9, -RZ ;  /* 0x800000ff09097221 */ /* 0x000fc80000010100 */
[----:B------:R-:W-:-:S07]  /*13a90*/  FFMA R4, R4, R9, R4 ;  /* 0x0000000904047223 */ /* 0x000fce0000000004 */
.L_x_107:
[----:B------:R-:W-:Y:S05]  /*13aa0*/  BSYNC B1 ;  /* 0x0000000000017941 */ /* 0x000fea0003800000 */
.L_x_105:
[----:B------:R-:W1:Y:S01]  /*13ab0*/  S2R R5, SR_TID.X ;  /* 0x0000000000057919 */ /* 0x000e620000002100 */
[----:B------:R-:W-:Y:S02]  /*13ac0*/  F2FP.SATFINITE.E4M3.F32.PACK_AB_MERGE_C R27, R27, R28, RZ ;  /* 0x0000001c1b1b723e */ /* 0x000fe400048070ff */
[----:B------:R-:W-:Y:S02]  /*13ad0*/  F2FP.SATFINITE.E4M3.F32.PACK_AB_MERGE_C R25, R25, R26, RZ ;  /* 0x0000001a1919723e */ /* 0x000fe400048070ff */
[----:B------:R-:W-:Y:S02]  /*13ae0*/  F2FP.SATFINITE.E4M3.F32.PACK_AB_MERGE_C R23, R23, R24, RZ ;  /* 0x000000181717723e */ /* 0x000fe400048070ff */
[----:B------:R-:W-:Y:S02]  /*13af0*/  F2FP.SATFINITE.E4M3.F32.PACK_AB_MERGE_C R21, R21, R22, RZ ;  /* 0x000000161515723e */ /* 0x000fe400048070ff */
[----:B------:R-:W-:Y:S02]  /*13b00*/  F2FP.SATFINITE.E4M3.F32.PACK_AB_MERGE_C R15, R15, R20, RZ ;  /* 0x000000140f0f723e */ /* 0x000fe400048070ff */
[----:B------:R-:W-:-:S02]  /*13b10*/  F2FP.SATFINITE.E4M3.F32.PACK_AB_MERGE_C R13, R13, R14, RZ ;  /* 0x0000000e0d0d723e */ /* 0x000fc400048070ff */
[----:B------:R-:W-:Y:S02]  /*13b20*/  F2FP.SATFINITE.E4M3.F32.PACK_AB_MERGE_C R11, R11, R12, RZ ;  /* 0x0000000c0b0b723e */ /* 0x000fe400048070ff */
[----:B------:R-:W-:Y:S02]  /*13b30*/  F2FP.SATFINITE.E4M3.F32.PACK_AB_MERGE_C R4, R4, R10, RZ ;  /* 0x0000000a0404723e */ /* 0x000fe400048070ff */
[----:B-1----:R-:W-:-:S04]  /*13b40*/  LOP3.LUT R5, R5, 0xff, RZ, 0xc0, !PT ;  /* 0x000000ff05057812 */ /* 0x002fc800078ec0ff */
[----:B------:R-:W-:-:S04]  /*13b50*/  IADD3 R5, R5, 0x1f, RZ ;  /* 0x0000001f05057810 */ /* 0x000fc80007ffe0ff */
[----:B------:R-:W-:-:S13]  /*13b60*/  ISETP.GT.U32.AND P5, PT, R5, 0x3e, PT ;  /* 0x0000003e0500780c */ /* 0x000fda0003fa4070 */
[----:B------:R-:W-:Y:S05]  /*13b70*/  @P5 BRA `(.L_x_108) ;  /* 0x0000000000045947 */ /* 0x000fea0003800000 */
[----:B------:R-:W-:-:S04]  /*13b80*/  DEPBAR.LE SB0, 0x1 ;  /* 0x000080400000791a */ /* 0x000fc80000000000 */
.L_x_108:
[----:B------:R-:W1:Y:S01]  /*13b90*/  S2R R5, SR_TID.X ;  /* 0x0000000000057919 */ /* 0x000e620000002100 */
[----:B------:R-:W-:Y:S05]  /*13ba0*/  WARPSYNC.ALL ;  /* 0x0000000000007948 */ /* 0x000fea0003800000 */
[----:B------:R-:W-:Y:S01]  /*13bb0*/  BAR.SYNC.DEFER_BLOCKING 0x1, 0x100 ;  /* 0x0044000000007b1d */ /* 0x000fe20000010000 */
[----:B------:R-:W-:-:S05]  /*13bc0*/  IADD3 R9, R17, UR48, RZ ;  /* 0x0000003011097c10 */ /* 0x000fca000fffe0ff */
[----:B------:R-:W-:Y:S01]  /*13bd0*/  BSSY B0, `(.L_x_109) ;  /* 0x000001b000007945 */ /* 0x000fe20003800000 */
[----:B------:R3:W-:Y:S01]  /*13be0*/  STS.U16 [R17+UR48+0x4100], R27 ;  /* 0x0041001b11007988 */ /* 0x0007e20008000430 */
[----:B-1----:R-:W-:-:S03]  /*13bf0*/  SHF.R.U32.HI R5, RZ, 0x4, R5 ;  /* 0x00000004ff057819 */ /* 0x002fc60000011605 */
[----:B------:R3:W-:Y:S01]  /*13c00*/  STS.U16 [R17+UR48+0x4200], R25 ;  /* 0x0042001911007988 */ /* 0x0007e20008000430 */
[----:B------:R-:W-:Y:S02]  /*13c10*/  LOP3.LUT P2, RZ, R5, 0x1, RZ, 0xc0, !PT ;  /* 0x0000000105ff7812 */ /* 0x000fe4000784c0ff */
[----:B------:R-:W-:Y:S01]  /*13c20*/  MOV R5, 0x8 ;  /* 0x0000000800057802 */ /* 0x000fe20000000f00 */
[----:B------:R3:W-:Y:S03]  /*13c30*/  STS.U16 [R17+UR48+0x4108], R23 ;  /* 0x0041081711007988 */ /* 0x0007e60008000430 */
[----:B------:R-:W-:Y:S01]  /*13c40*/  SEL R5, R5, 0xfffffff8, !P2 ;  /* 0xfffffff805057807 */ /* 0x000fe20005000000 */
[----:B------:R3:W-:Y:S03]  /*13c50*/  STS.U16 [R17+UR48+0x4208], R21 ;  /* 0x0042081511007988 */ /* 0x0007e60008000430 */
[----:B------:R-:W-:-:S05]  /*13c60*/  LEA R9, R5, R9, 0x1 ;  /* 0x0000000905097211 */ /* 0x000fca00078e08ff */
[----:B------:R3:W-:Y:S04]  /*13c70*/  STS.U16 [R9+0x4100], R15 ;  /* 0x0041000f09007388 */ /* 0x0007e80000000400 */
[----:B------:R3:W-:Y:S04]  /*13c80*/  STS.U16 [R9+0x4200], R13 ;  /* 0x0042000d09007388 */ /* 0x0007e80000000400 */
[----:B------:R3:W-:Y:S04]  /*13c90*/  STS.U16 [R9+0x4108], R11 ;  /* 0x0041080b09007388 */ /* 0x0007e80000000400 */
[----:B------:R3:W-:Y:S01]  /*13ca0*/  STS.U16 [R9+0x4208], R4 ;  /* 0x0042080409007388 */ /* 0x0007e20000000400 */
[----:B------:R-:W-:Y:S01]  /*13cb0*/  @!PT LDS RZ, [RZ] ;  /* 0x00000000fffff984 */ /* 0x000fe20000000800 */
[----:B------:R-:W-:Y:S01]  /*13cc0*/  @!PT LDS RZ, [RZ] ;  /* 0x00000000fffff984 */ /* 0x000fe20000000800 */
[----:B------:R-:W-:Y:S01]  /*13cd0*/  @!PT LDS RZ, [RZ] ;  /* 0x00000000fffff984 */ /* 0x000fe20000000800 */
[----:B------:R-:W-:Y:S01]  /*13ce0*/  @!PT LDS RZ, [RZ] ;  /* 0x00000000fffff984 */ /* 0x000fe20000000800 */
[----:B------:R1:W-:Y:S06]  /*13cf0*/  MEMBAR.ALL.CTA ;  /* 0x0000000000007992 */ /* 0x0003ec0000008000 */
[----:B-1----:R-:W1:Y:S02]  /*13d00*/  FENCE.VIEW.ASYNC.S ;  /* 0x00000000000073c6 */ /* 0x002e640000000000 */
[----:B-1----:R-:W-:Y:S06]  /*13d10*/  BAR.SYNC.DEFER_BLOCKING 0x1, 0x100 ;  /* 0x0044000000007b1d */ /* 0x002fec0000010000 */
[----:B------:R-:W-:Y:S05]  /*13d20*/  @P5 BRA `(.L_x_110) ;  /* 0x0000000000145947 */ /* 0x000fea0003800000 */
[----:B------:R-:W-:Y:S02]  /*13d30*/  UIADD3 UR4, UP0, UR58, 0x4f0, URZ ;  /* 0x000004f03a047890 */ /* 0x000fe4000ff1e03f */
[----:B------:R-:W-:Y:S02]  /*13d40*/  UIADD3 UR40, UR48, 0x4100, URZ ;  /* 0x0000410030287890 */ /* 0x000fe4000fffe03f */
[----:B------:R-:W-:-:S09]  /*13d50*/  UIADD3.X UR5, URZ, UR59, URZ, UP0, !UPT ;  /* 0x0000003b3f057290 */ /* 0x000fd200087fe43f */
[----:B------:R1:W-:Y:S02]  /*13d60*/  UTMASTG.3D [UR40], [UR4] ;  /* 0x00000028040073b5 */ /* 0x0003e40008010000 */
[----:B-1----:R0:W-:Y:S02]  /*13d70*/  UTMACMDFLUSH ;  /* 0x00000000000079b7 */ /* 0x0021e40000000000 */
.L_x_110:
[----:B------:R-:W-:Y:S05]  /*13d80*/  BSYNC B0 ;  /* 0x0000000000007941 */ /* 0x000fea0003800000 */
.L_x_109:
[----:B------:R-:W-:Y:S04]  /*13d90*/  BSSY B0, `(.L_x_111) ;  /* 0x0000034000007945 */ /* 0x000fe80003800000 */
[----:B------:R-:W-:Y:S05]  /*13da0*/  @P0 BRA `(.L_x_112) ;  /* 0x0000000000c80947 */ /* 0x000fea0003800000 */
[----:B---3--:R-:W-:-:S04]  /*13db0*/  MOV R4, UR44 ;  /* 0x0000002c00047c02 */ /* 0x008fc80008000f00 */
[----:B------:R-:W-:-:S13]  /*13dc0*/  ISETP.NE.AND P3, PT, R4, 0x3, PT ;  /* 0x000000030400780c */ /* 0x000fda0003f65270 */
[----:B------:R-:W-:Y:S05]  /*13dd0*/  @!P3 BRA `(.L_x_113) ;  /* 0x000000000004b947 */ /* 0x000fea0003800000 */
[----:B------:R-:W-:Y:S01]  /*13de0*/  BPT.TRAP 0x1 ;  /* 0x000000040000795c */ /* 0x000fe20000300000 */
.L_x_113:
[----:B------:R-:W-:Y:S01]  /*13df0*/  LEA R4, R18, UR48, 0x3 ;  /* 0x0000003012047c11 */ /* 0x000fe2000f8e18ff */
[----:B------:R-:W-:Y:S01]  /*13e00*/  BSSY B1, `(.L_x_114) ;  /* 0x0000004000017945 */ /* 0x000fe20003800000 */
[----:B------:R-:W-:-:S04]  /*13e10*/  SHF.L.U32 R5, R19, 0x1f, RZ ;  /* 0x0000001f13057819 */ /* 0x000fc800000006ff */
[----:B------:R-:W1:Y:S02]  /*13e20*/  SYNCS.PHASECHK.TRANS64.TRYWAIT P2, [R4+URZ+0x60], R5 ;  /* 0x00006005040075a7 */ /* 0x000e64000804017f */
[----:B-1----:R-:W-:Y:S05]  /*13e30*/  @!P2 BRA `(.L_x_115) ;  /* 0x0000023400b0a947 */ /* 0x002fea0003800000 */
.L_x_1146:
[----:B------:R-:W-:Y:S05]  /*13e40*/  BSYNC B1 ;  /* 0x0000000000017941 */ /* 0x000fea0003800000 */
.L_x_114:
[----:B------:R-:W-:Y:S04]  /*13e50*/  BSSY B1, `(.L_x_116) ;  /* 0x0000016000017945 */ /* 0x000fe80003800000 */
[----:B------:R-:W-:Y:S05]  /*13e60*/  @P1 BRA `(.L_x_117) ;  /* 0x0000000000501947 */ /* 0x000fea0003800000 */
[----:B------:R-:W-:Y:S01]  /*13e70*/  LEA R0, R18, R17, 0xc ;  /* 0x0000001112007211 */ /* 0x000fe200078e60ff */
[----:B------:R-:W3:Y:S04]  /*13e80*/  S2R R8, SR_TID.X ;  /* 0x0000000000087919 */ /* 0x000ee80000002100 */
[----:B------:R-:W-:Y:S04]  /*13e90*/  LDS.U16 R3, [R0+UR48+0x200] ;  /* 0x0002003000037984 */ /* 0x000fe80008000400 */
[----:B------:R-:W4:Y:S04]  /*13ea0*/  LDS.U16 R7, [R0+UR48+0x100] ;  /* 0x0001003000077984 */ /* 0x000f280008000400 */
[----:B------:R-:W-:Y:S01]  /*13eb0*/  LDS.U16 R6, [R0+UR48+0x108] ;  /* 0x0001083000067984 */ /* 0x000fe20008000400 */
[----:B---3--:R-:W-:-:S04]  /*13ec0*/  SHF.R.U32.HI R8, RZ, 0x4, R8 ;  /* 0x00000004ff087819 */ /* 0x008fc80000011608 */
[----:B------:R-:W-:Y:S02]  /*13ed0*/  LOP3.LUT P2, RZ, R8, 0x1, RZ, 0xc0, !PT ;  /* 0x0000000108ff7812 */ /* 0x000fe4000784c0ff */
[----:B------:R-:W-:-:S04]  /*13ee0*/  MOV R8, 0x8 ;  /* 0x0000000800087802 */ /* 0x000fc80000000f00 */
[----:B------:R-:W-:Y:S02]  /*13ef0*/  SEL R8, R8, 0xfffffff8, !P2 ;  /* 0xfffffff808087807 */ /* 0x000fe40005000000 */
[----:B----4-:R-:W-:Y:S02]  /*13f00*/  PRMT R7, R7, 0x5410, R3 ;  /* 0x0000541007077816 */ /* 0x010fe40000000003 */
[----:B------:R3:W4:Y:S02]  /*13f10*/  LDS.U16 R3, [R0+UR48+0x208] ;  /* 0x0002083000037984 */ /* 0x0007240008000400 */
[----:B---3--:R-:W-:-:S04]  /*13f20*/  IADD3 R0, R0, UR48, RZ ;  /* 0x0000003000007c10 */ /* 0x008fc8000fffe0ff */
[----:B------:R-:W-:-:S05]  /*13f30*/  LEA R0, R8, R0, 0x1 ;  /* 0x0000000008007211 */ /* 0x000fca00078e08ff */
[----:B-1----:R-:W-:Y:S01]  /*13f40*/  LDS.U16 R5, [R0+0x200] ;  /* 0x0002000000057984 */ /* 0x002fe20000000400 */
[----:B----4-:R-:W-:-:S03]  /*13f50*/  PRMT R6, R6, 0x5410, R3 ;  /* 0x0000541006067816 */ /* 0x010fc60000000003 */
[----:B------:R-:W1:Y:S02]  /*13f60*/  LDS.U16 R3, [R0+0x100] ;  /* 0x0001000000037984 */ /* 0x000e640000000400 */
[----:B-1----:R-:W-:Y:S02]  /*13f70*/  PRMT R3, R3, 0x5410, R5 ;  /* 0x0000541003037816 */ /* 0x002fe40000000005 */
[----:B------:R-:W-:Y:S04]  /*13f80*/  LDS.U16 R5, [R0+0x208] ;  /* 0x0002080000057984 */ /* 0x000fe80000000400 */
[----:B------:R-:W1:Y:S02]  /*13f90*/  LDS.U16 R0, [R0+0x108] ;  /* 0x0001080000007984 */ /* 0x000e640000000400 */
[----:B-1----:R-:W-:-:S07]  /*13fa0*/  PRMT R0, R0, 0x5410, R5 ;  /* 0x0000541000007816 */ /* 0x002fce0000000005 */
.L_x_117:
[----:B------:R-:W-:Y:S05]  /*13fb0*/  BSYNC B1 ;  /* 0x0000000000017941 */ /* 0x000fea0003800000 */
.L_x_116:
[----:B------:R-:W-:Y:S01]  /*13fc0*/  @!PT LDS RZ, [RZ] ;  /* 0x00000000fffff984 */ /* 0x000fe20000000800 */
[----:B------:R-:W-:Y:S01]  /*13fd0*/  @!PT LDS RZ, [RZ] ;  /* 0x00000000fffff984 */ /* 0x000fe20000000800 */
[----:B------:R-:W-:Y:S01]  /*13fe0*/  @!PT LDS RZ, [RZ] ;  /* 0x00000000fffff984 */ /* 0x000fe20000000800 */
[----:B------:R-:W-:Y:S01]  /*13ff0*/  @!PT LDS RZ, [RZ] ;  /* 0x00000000fffff984 */ /* 0x000fe20000000800 */
[----:B------:R3:W-:Y:S06]  /*14000*/  MEMBAR.ALL.CTA ;  /* 0x0000000000007992 */ /* 0x0007ec0000008000 */
[----:B---3--:R-:W3:Y:S01]  /*14010*/  FENCE.VIEW.ASYNC.S ;  /* 0x00000000000073c6 */ /* 0x008ee20000000000 */
[----:B------:R-:W-:Y:S05]  /*14020*/  @!P3 BRA `(.L_x_118) ;  /* 0x000000000004b947 */ /* 0x000fea0003800000 */
[----:B------:R-:W-:Y:S01]  /*14030*/  BPT.TRAP 0x1 ;  /* 0x000000040000795c */ /* 0x000fe20000300000 */
.L_x_118:
[----:B-1----:R-:W1:Y:S01]  /*14040*/  S2R R5, SR_CgaCtaId ;  /* 0x0000000000057919 */ /* 0x002e620000008800 */
[----:B------:R-:W-:Y:S02]  /*14050*/  IADD3 R4, R4, 0x80, RZ ;  /* 0x0000008004047810 */ /* 0x000fe40007ffe0ff */
[----:B------:R-:W-:-:S04]  /*14060*/  IADD3 R18, R18, 0x1, RZ ;  /* 0x0000000112127810 */ /* 0x000fc80007ffe0ff */
[----:B------:R-:W-:-:S04]  /*14070*/  ISETP.NE.AND P2, PT, R18, 0x4, PT ;  /* 0x000000041200780c */ /* 0x000fc80003f45270 */
[----:B------:R-:W-:Y:S02]  /*14080*/  SEL R18, R18, RZ, P2 ;  /* 0x000000ff12127207 */ /* 0x000fe40001000000 */
[----:B-1----:R-:W-:-:S04]  /*14090*/  PRMT R4, R5, 0x654, R4 ;  /* 0x0000065405047816 */ /* 0x002fc80000000004 */
[----:B---3--:R1:W-:Y:S02]  /*140a0*/  SYNCS.ARRIVE.TRANS64.RED.A1T0 RZ, [R4+URZ], RZ ;  /* 0x000000ff04ff79a7 */ /* 0x0083e4000810043f */
[----:B-1----:R-:W-:-:S04]  /*140b0*/  SEL R4, RZ, 0x1, P2 ;  /* 0x00000001ff047807 */ /* 0x002fc80001000000 */
[----:B------:R-:W-:-:S07]  /*140c0*/  LOP3.LUT R19, R19, R4, RZ, 0x3c, !PT ;  /* 0x0000000413137212 */ /* 0x000fce00078e3cff */
.L_x_112:
[----:B------:R-:W-:Y:S05]  /*140d0*/  BSYNC B0 ;  /* 0x0000000000007941 */ /* 0x000fea0003800000 */
.L_x_111:
[----:B------:R-:W4:Y:S04]  /*140e0*/  LDL.LU R5, [R1+0x2a0] ;  /* 0x0002a00001057983 */ /* 0x000f280000300800 */
[----:B---3--:R-:W3:Y:S04]  /*140f0*/  LDL.LU R11, [R1+0x2a4] ;  /* 0x0002a400010b7983 */ /* 0x008ee80000300800 */
[----:B------:R-:W5:Y:S04]  /*14100*/  LDL.LU R10, [R1+0x2a8] ;  /* 0x0002a800010a7983 */ /* 0x000f680000300800 */
[----:B------:R-:W2:Y:S04]  /*14110*/  LDL.LU R13, [R1+0x2ac] ;  /* 0x0002ac00010d7983 */ /* 0x000ea80000300800 */
[----:B------:R-:W2:Y:S04]  /*14120*/  LDL.LU R12, [R1+0x2b0] ;  /* 0x0002b000010c7983 */ /* 0x000ea80000300800 */
[----:B------:R-:W2:Y:S04]  /*14130*/  LDL.LU R15, [R1+0x2b4] ;  /* 0x0002b400010f7983 */ /* 0x000ea80000300800 */
[----:B------:R-:W2:Y:S01]  /*14140*/  LDL.LU R14, [R1+0x2b8] ;  /* 0x0002b800010e7983 */ /* 0x000ea20000300800 */
[----:B------:R-:W-:-:S03]  /*14150*/  F2FP.F16.E4M3.UNPACK_B R4, R7 ;  /* 0x00000007ff04723e */ /* 0x000fc600020006ff */
        /* <DEDUP_REMOVED lines=8> */
[----:B------:R-:W2:Y:S01]  /*141e0*/  LDL.LU R23, [R1+0x2dc] ;  /* 0x0002dc0001177983 */ /* 0x000ea20000300800 */
[----:B------:R-:W-:Y:S01]  /*141f0*/  HADD2.F32 R8, -RZ, R4.H0_H0 ;  /* 0x20000004ff087230 */ /* 0x000fe20000004100 */
[----:B------:R-:W-:-:S02]  /*14200*/  MOV R35, 0x3bbb989d ;  /* 0x3bbb989d00237802 */ /* 0x000fc40000000f00 */
[----:B------:R-:W-:Y:S01]  /*14210*/  MOV R36, 0x437c0000 ;  /* 0x437c000000247802 */ /* 0x000fe20000000f00 */
[----:B----4-:R-:W-:-:S04]  /*14220*/  FMUL R5, R16, R5 ;  /* 0x0000000510057220 */ /* 0x010fc80000400000 */
[----:B------:R-:W-:Y:S01]  /*14230*/  FFMA R5, R2, R8, R5 ;  /* 0x0000000802057223 */ /* 0x000fe20000000005 */
[----:B------:R-:W-:Y:S02]  /*14240*/  HADD2.F32 R8, -RZ, R4.H1_H1 ;  /* 0x30000004ff087230 */ /* 0x000fe40000004100 */
[----:B---3--:R-:W-:-:S04]  /*14250*/  FMUL R4, R16, R11 ;  /* 0x0000000b10047220 */ /* 0x008fc80000400000 */
[----:B------:R-:W-:Y:S01]  /*14260*/  FFMA R4, R2, R8, R4 ;  /* 0x0000000802047223 */ /* 0x000fe20000000004 */
[----:B------:R-:W-:Y:S01]  /*14270*/  F2FP.F16.E4M3.UNPACK_B R8, R7.H1 ;  /* 0x00000007ff08723e */ /* 0x000fe200030006ff */
[----:B-----5:R-:W-:-:S04]  /*14280*/  FMUL R10, R16, R10 ;  /* 0x0000000a100a7220 */ /* 0x020fc80000400000 */
[--C-:B------:R-:W-:Y:S02]  /*14290*/  HADD2.F32 R11, -RZ, R8.reuse.H0_H0 ;  /* 0x20000008ff0b7230 */ /* 0x100fe40000004100 */
[----:B------:R-:W-:-:S03]  /*142a0*/  HADD2.F32 R8, -RZ, R8.H1_H1 ;  /* 0x30000008ff087230 */ /* 0x000fc60000004100 */
[----:B------:R-:W-:Y:S01]  /*142b0*/  FFMA R10, R2, R11, R10 ;  /* 0x0000000b020a7223 */ /* 0x000fe2000000000a */
[----:B--2---:R-:W-:-:S04]  /*142c0*/  FMUL R11, R16, R13 ;  /* 0x0000000d100b7220 */ /* 0x004fc80000400000 */
[----:B------:R-:W-:Y:S01]  /*142d0*/  FFMA R11, R2, R8, R11 ;  /* 0x00000008020b7223 */ /* 0x000fe2000000000b */
[----:B------:R-:W-:Y:S01]  /*142e0*/  F2FP.F16.E4M3.UNPACK_B R8, R6 ;  /* 0x00000006ff08723e */ /* 0x000fe200020006ff */
[----:B------:R-:W-:-:S04]  /*142f0*/  FMUL R12, R16, R12 ;  /* 0x0000000c100c7220 */ /* 0x000fc80000400000 */
[--C-:B------:R-:W-:Y:S02]  /*14300*/  HADD2.F32 R13, -RZ, R8.reuse.H0_H0 ;  /* 0x20000008ff0d7230 */ /* 0x100fe40000004100 */
[----:B------:R-:W-:-:S03]  /*14310*/  HADD2.F32 R8, -RZ, R8.H1_H1 ;  /* 0x30000008ff087230 */ /* 0x000fc60000004100 */
[----:B------:R-:W-:Y:S01]  /*14320*/  FFMA R12, R2, R13, R12 ;  /* 0x0000000d020c7223 */ /* 0x000fe2000000000c */
[----:B------:R-:W-:-:S04]  /*14330*/  FMUL R13, R16, R15 ;  /* 0x0000000f100d7220 */ /* 0x000fc80000400000 */
[----:B------:R-:W-:Y:S01]  /*14340*/  FFMA R13, R2, R8, R13 ;  /* 0x00000008020d7223 */ /* 0x000fe2000000000d */
[----:B------:R-:W-:Y:S01]  /*14350*/  F2FP.F16.E4M3.UNPACK_B R8, R6.H1 ;  /* 0x00000006ff08723e */ /* 0x000fe200030006ff */
[----:B------:R-:W-:-:S04]  /*14360*/  FMUL R15, R16, R14 ;  /* 0x0000000e100f7220 */ /* 0x000fc80000400000 */
[--C-:B------:R-:W-:Y:S02]  /*14370*/  HADD2.F32 R14, -RZ, R8.reuse.H0_H0 ;  /* 0x20000008ff0e7230 */ /* 0x100fe40000004100 */
[----:B------:R-:W-:-:S03]  /*14380*/  HADD2.F32 R8, -RZ, R8.H1_H1 ;  /* 0x30000008ff087230 */ /* 0x000fc60000004100 */
[----:B------:R-:W-:Y:S01]  /*14390*/  FFMA R15, R2, R14, R15 ;  /* 0x0000000e020f7223 */ /* 0x000fe2000000000f */
[----:B------:R-:W-:-:S04]  /*143a0*/  FMUL R14, R16, R21 ;  /* 0x00000015100e7220 */ /* 0x000fc80000400000 */
        /* <DEDUP_REMOVED lines=9> */
[C---:B------:R-:W-:Y:S01]  /*14440*/  FMUL R30, R16.reuse, R22 ;  /* 0x00000016101e7220 */ /* 0x040fe20000400000 */
[----:B------:R-:W-:-:S03]  /*14450*/  FMUL R29, R16, R27 ;  /* 0x0000001b101d7220 */ /* 0x000fc60000400000 */
[--C-:B------:R-:W-:Y:S02]  /*14460*/  HADD2.F32 R22, -RZ, R8.reuse.H0_H0 ;  /* 0x20000008ff167230 */ /* 0x100fe40000004100 */
[----:B------:R-:W-:-:S05]  /*14470*/  HADD2.F32 R8, -RZ, R8.H1_H1 ;  /* 0x30000008ff087230 */ /* 0x000fca0000004100 */
[C---:B------:R-:W-:Y:S01]  /*14480*/  FFMA R29, R2.reuse, R8, R29 ;  /* 0x00000008021d7223 */ /* 0x040fe2000000001d */
[----:B------:R-:W-:Y:S01]  /*14490*/  F2FP.F16.E4M3.UNPACK_B R8, R0 ;  /* 0x00000000ff08723e */ /* 0x000fe200020006ff */
[----:B------:R-:W-:Y:S01]  /*144a0*/  FFMA R30, R2, R22, R30 ;  /* 0x00000016021e7223 */ /* 0x000fe2000000001e */
[----:B------:R-:W-:-:S03]  /*144b0*/  FMUL R31, R16, R25 ;  /* 0x00000019101f7220 */ /* 0x000fc60000400000 */
[--C-:B------:R-:W-:Y:S02]  /*144c0*/  HADD2.F32 R22, -RZ, R8.reuse.H0_H0 ;  /* 0x20000008ff167230 */ /* 0x100fe40000004100 */
[----:B------:R-:W-:Y:S02]  /*144d0*/  HADD2.F32 R8, -RZ, R8.H1_H1 ;  /* 0x30000008ff087230 */ /* 0x000fe40000004100 */
[----:B------:R-:W-:-:S03]  /*144e0*/  FMUL R32, R16, R26 ;  /* 0x0000001a10207220 */ /* 0x000fc60000400000 */
[C---:B------:R-:W-:Y:S01]  /*144f0*/  FFMA R31, R2.reuse, R8, R31 ;  /* 0x00000008021f7223 */ /* 0x040fe2000000001f */
[----:B------:R-:W-:Y:S01]  /*14500*/  F2FP.F16.E4M3.UNPACK_B R8, R0.H1 ;  /* 0x00000000ff08723e */ /* 0x000fe200030006ff */
[----:B------:R-:W-:Y:S01]  /*14510*/  FFMA R32, R2, R22, R32 ;  /* 0x0000001602207223 */ /* 0x000fe20000000020 */
[----:B------:R-:W-:-:S03]  /*14520*/  FMUL R33, R16, R23 ;  /* 0x0000001710217220 */ /* 0x000fc60000400000 */
[--C-:B------:R-:W-:Y:S02]  /*14530*/  HADD2.F32 R22, -RZ, R8.reuse.H0_H0 ;  /* 0x20000008ff167230 */ /* 0x100fe40000004100 */
[----:B------:R-:W-:Y:S02]  /*14540*/  HADD2.F32 R8, -RZ, R8.H1_H1 ;  /* 0x30000008ff087230 */ /* 0x000fe40000004100 */
[----:B------:R-:W-:-:S03]  /*14550*/  FMUL R34, R16, R24 ;  /* 0x0000001810227220 */ /* 0x000fc60000400000 */
[C---:B------:R-:W-:Y:S01]  /*14560*/  FFMA R33, R2.reuse, R8, R33 ;  /* 0x0000000802217223 */ /* 0x040fe20000000021 */
[----:B------:R-:W-:Y:S01]  /*14570*/  FFMA.SAT R8, -R5, R35, 0.5 ;  /* 0x3f00000005087423 */ /* 0x000fe20000002123 */
[----:B------:R-:W-:-:S03]  /*14580*/  FFMA R34, R2, R22, R34 ;  /* 0x0000001602227223 */ /* 0x000fc60000000022 */
[----:B------:R-:W-:-:S04]  /*14590*/  FFMA.RM R8, R8, R36, 12582913 ;  /* 0x4b40000108087423 */ /* 0x000fc80000004024 */
[----:B------:R-:W-:-:S04]  /*145a0*/  FADD R22, R8, -12583039 ;  /* 0xcb40007f08167421 */ /* 0x000fc80000000000 */
[----:B------:R-:W-:-:S04]  /*145b0*/  FFMA R22, -R5, 1.4426950216293334961, -R22 ;  /* 0x3fb8aa3b05167823 */ /* 0x000fc80000000916 */
[----:B------:R-:W-:-:S04]  /*145c0*/  FFMA R5, -R5, 1.925963033500011079e-08, R22 ;  /* 0x32a5706005057823 */ /* 0x000fc80000000116 */
[----:B------:R1:W2:Y:S02]  /*145d0*/  MUFU.EX2 R22, R5 ;  /* 0x0000000500167308 */ /* 0x0002a40000000800 */
[----:B-1----:R-:W-:Y:S01]  /*145e0*/  SHF.L.U32 R5, R8, 0x17, RZ ;  /* 0x0000001708057819 */ /* 0x002fe200000006ff */
[----:B------:R-:W-:-:S04]  /*145f0*/  FFMA.SAT R8, -R4, R35, 0.5 ;  /* 0x3f00000004087423 */ /* 0x000fc80000002123 */
[----:B------:R-:W-:Y:S01]  /*14600*/  FFMA.RM R8, R8, R36, 12582913 ;  /* 0x4b40000108087423 */ /* 0x000fe20000004024 */
[----:B--2---:R-:W-:-:S03]  /*14610*/  FFMA R5, R5, R22, 1 ;  /* 0x3f80000005057423 */ /* 0x004fc60000000016 */
[----:B------:R-:W-:-:S04]  /*14620*/  FADD R22, R8, -12583039 ;  /* 0xcb40007f08167421 */ /* 0x000fc80000000000 */
[----:B------:R-:W-:-:S04]  /*14630*/  FFMA R22, -R4, 1.4426950216293334961, -R22 ;  /* 0x3fb8aa3b04167823 */ /* 0x000fc80000000916 */
[----:B------:R-:W-:-:S06]  /*14640*/  FFMA R4, -R4, 1.925963033500011079e-08, R22 ;  /* 0x32a5706004047823 */ /* 0x000fcc0000000116 */
[----:B------:R-:W1:Y:S01]  /*14650*/  MUFU.EX2 R4, R4 ;  /* 0x0000000400047308 */ /* 0x000e620000000800 */
[----:B------:R-:W-:-:S05]  /*14660*/  SHF.L.U32 R28, R8, 0x17, RZ ;  /* 0x00000017081c7819 */ /* 0x000fca00000006ff */
        /* <DEDUP_REMOVED lines=12> */
[C---:B------:R-:W-:Y:S02]  /*14730*/  FFMA R8, -R11.reuse, 1.4426950216293334961, -R8 ;  /* 0x3fb8aa3b0b087823 */ /* 0x040fe40000000908 */
[----:B------:R-:W-:Y:S02]  /*14740*/  FFMA.RM R4, R4, R36, 12582913 ;  /* 0x4b40000104047423 */ /* 0x000fe40000004024 */
[----:B------:R-:W-:Y:S02]  /*14750*/  FFMA R11, -R11, 1.925963033500011079e-08, R8 ;  /* 0x32a570600b0b7823 */ /* 0x000fe40000000108 */
[C---:B------:R-:W-:Y:S01]  /*14760*/  FADD R8, R4.reuse, -12583039 ;  /* 0xcb40007f04087421 */ /* 0x040fe20000000000 */
[----:B------:R-:W-:Y:S01]  /*14770*/  SHF.L.U32 R25, R4, 0x17, RZ ;  /* 0x0000001704197819 */ /* 0x000fe200000006ff */
[----:B------:R-:W-:Y:S02]  /*14780*/  FFMA.SAT R4, -R13, R35, 0.5 ;  /* 0x3f0000000d047423 */ /* 0x000fe40000002123 */
[----:B------:R-:W-:-:S02]  /*14790*/  FFMA R8, -R12, 1.4426950216293334961, -R8 ;  /* 0x3fb8aa3b0c087823 */ /* 0x000fc40000000908 */
[-C--:B------:R-:W-:Y:S02]  /*147a0*/  FFMA.RM R4, R4, R36.reuse, 12582913 ;  /* 0x4b40000104047423 */ /* 0x080fe40000004024 */
[----:B------:R-:W-:Y:S02]  /*147b0*/  FFMA R12, -R12, 1.925963033500011079e-08, R8 ;  /* 0x32a570600c0c7823 */ /* 0x000fe40000000108 */
[C---:B------:R-:W-:Y:S01]  /*147c0*/  FADD R8, R4.reuse, -12583039 ;  /* 0xcb40007f04087421 */ /* 0x040fe20000000000 */
[----:B------:R-:W-:Y:S01]  /*147d0*/  SHF.L.U32 R24, R4, 0x17, RZ ;  /* 0x0000001704187819 */ /* 0x000fe200000006ff */
[----:B------:R-:W-:Y:S02]  /*147e0*/  FFMA.SAT R4, -R15, R35, 0.5 ;  /* 0x3f0000000f047423 */ /* 0x000fe40000002123 */
[----:B------:R-:W-:Y:S02]  /*147f0*/  FFMA R8, -R13, 1.4426950216293334961, -R8 ;  /* 0x3fb8aa3b0d087823 */ /* 0x000fe40000000908 */
[----:B------:R-:W-:-:S02]  /*14800*/  FFMA.RM R4, R4, R36, 12582913 ;  /* 0x4b40000104047423 */ /* 0x000fc40000004024 */
[----:B------:R-:W-:Y:S02]  /*14810*/  FFMA R13, -R13, 1.925963033500011079e-08, R8 ;  /* 0x32a570600d0d7823 */ /* 0x000fe40000000108 */
[C---:B------:R-:W-:Y:S01]  /*14820*/  FADD R8, R4.reuse, -12583039 ;  /* 0xcb40007f04087421 */ /* 0x040fe20000000000 */
[----:B------:R-:W-:Y:S01]  /*14830*/  SHF.L.U32 R23, R4, 0x17, RZ ;  /* 0x0000001704177819 */ /* 0x000fe200000006ff */
[----:B------:R-:W-:Y:S02]  /*14840*/  FFMA.SAT R4, -R14, R35, 0.5 ;  /* 0x3f0000000e047423 */ /* 0x000fe40000002123 */
[C---:B------:R-:W-:Y:S02]  /*14850*/  FFMA R8, -R15.reuse, 1.4426950216293334961, -R8 ;  /* 0x3fb8aa3b0f087823 */ /* 0x040fe40000000908 */
[----:B------:R-:W-:Y:S02]  /*14860*/  FFMA.RM R4, R4, R36, 12582913 ;  /* 0x4b40000104047423 */ /* 0x000fe40000004024 */
[----:B------:R-:W-:-:S02]  /*14870*/  FFMA R15, -R15, 1.925963033500011079e-08, R8 ;  /* 0x32a570600f0f7823 */ /* 0x000fc40000000108 */
[C---:B------:R-:W-:Y:S01]  /*14880*/  FADD R8, R4.reuse, -12583039 ;  /* 0xcb40007f04087421 */ /* 0x040fe20000000000 */
[----:B------:R-:W-:Y:S01]  /*14890*/  SHF.L.U32 R22, R4, 0x17, RZ ;  /* 0x0000001704167819 */ /* 0x000fe200000006ff */
[----:B------:R-:W-:Y:S02]  /*148a0*/  FFMA.SAT R4, -R21, R35, 0.5 ;  /* 0x3f00000015047423 */ /* 0x000fe40000002123 */
[----:B------:R-:W-:Y:S02]  /*148b0*/  FFMA R8, -R14, 1.4426950216293334961, -R8 ;  /* 0x3fb8aa3b0e087823 */ /* 0x000fe40000000908 */
[----:B------:R-:W-:Y:S02]  /*148c0*/  FFMA.RM R4, R4, R36, 12582913 ;  /* 0x4b40000104047423 */ /* 0x000fe40000004024 */
[----:B------:R-:W-:Y:S02]  /*148d0*/  FFMA R14, -R14, 1.925963033500011079e-08, R8 ;  /* 0x32a570600e0e7823 */ /* 0x000fe40000000108 */
        /* <DEDUP_REMOVED lines=10> */
[----:B------:R-:W-:Y:S01]  /*14980*/  FFMA R20, -R20, 1.925963033500011079e-08, R8 ;  /* 0x32a5706014147823 */ /* 0x000fe20000000108 */
[----:B------:R-:W1:Y:S08]  /*14990*/  MUFU.EX2 R15, R15 ;  /* 0x0000000f000f7308 */ /* 0x000e700000000800 */
[----:B------:R2:W3:Y:S02]  /*149a0*/  MUFU.EX2 R8, R20 ;  /* 0x0000001400087308 */ /* 0x0004e40000000800 */
[----:B--2---:R-:W-:Y:S01]  /*149b0*/  SHF.L.U32 R20, R4, 0x17, RZ ;  /* 0x0000001704147819 */ /* 0x004fe200000006ff */
[----:B------:R-:W-:-:S05]  /*149c0*/  FFMA.SAT R4, -R30, R35, 0.5 ;  /* 0x3f0000001e047423 */ /* 0x000fca0000002123 */
[----:B------:R-:W2:Y:S01]  /*149d0*/  MUFU.EX2 R14, R14 ;  /* 0x0000000e000e7308 */ /* 0x000ea20000000800 */
[----:B------:R-:W-:Y:S01]  /*149e0*/  FFMA.RM R4, R4, R36, 12582913 ;  /* 0x4b40000104047423 */ /* 0x000fe20000004024 */
[----:B-1----:R-:W-:Y:S01]  /*149f0*/  FFMA R23, R23, R15, 1 ;  /* 0x3f80000017177423 */ /* 0x002fe2000000000f */
[----:B---3--:R-:W-:Y:S02]  /*14a00*/  FFMA R20, R20, R8, 1 ;  /* 0x3f80000014147423 */ /* 0x008fe40000000008 */
[C---:B------:R-:W-:Y:S01]  /*14a10*/  FADD R8, R4.reuse, -12583039 ;  /* 0xcb40007f04087421 */ /* 0x040fe20000000000 */
[----:B------:R-:W-:Y:S01]  /*14a20*/  SHF.L.U32 R15, R4, 0x17, RZ ;  /* 0x00000017040f7819 */ /* 0x000fe200000006ff */
[----:B------:R-:W-:Y:S01]  /*14a30*/  FFMA.SAT R4, -R29, R35, 0.5 ;  /* 0x3f0000001d047423 */ /* 0x000fe20000002123 */
[----:B------:R-:W1:Y:S01]  /*14a40*/  MUFU.EX2 R13, R13 ;  /* 0x0000000d000d7308 */ /* 0x000e620000000800 */
[----:B------:R-:W-:Y:S02]  /*14a50*/  FFMA R8, -R30, 1.4426950216293334961, -R8 ;  /* 0x3fb8aa3b1e087823 */ /* 0x000fe40000000908 */
[----:B------:R-:W-:-:S02]  /*14a60*/  FFMA.RM R4, R4, R36, 12582913 ;  /* 0x4b40000104047423 */ /* 0x000fc40000004024 */
[----:B------:R-:W-:Y:S01]  /*14a70*/  FFMA R30, -R30, 1.925963033500011079e-08, R8 ;  /* 0x32a570601e1e7823 */ /* 0x000fe20000000108 */
[----:B--2---:R-:W-:Y:S01]  /*14a80*/  FFMA R22, R22, R14, 1 ;  /* 0x3f80000016167423 */ /* 0x004fe2000000000e */
[C---:B------:R-:W-:Y:S01]  /*14a90*/  FADD R8, R4.reuse, -12583039 ;  /* 0xcb40007f04087421 */ /* 0x040fe20000000000 */
[----:B------:R-:W-:Y:S01]  /*14aa0*/  SHF.L.U32 R14, R4, 0x17, RZ ;  /* 0x00000017040e7819 */ /* 0x000fe200000006ff */
[----:B------:R-:W-:Y:S02]  /*14ab0*/  FFMA.SAT R4, -R32, R35, 0.5 ;  /* 0x3f00000020047423 */ /* 0x000fe40000002123 */
[C---:B------:R-:W-:Y:S02]  /*14ac0*/  FFMA R8, -R29.reuse, 1.4426950216293334961, -R8 ;  /* 0x3fb8aa3b1d087823 */ /* 0x040fe40000000908 */
[----:B------:R-:W-:Y:S01]  /*14ad0*/  FFMA.RM R4, R4, R36, 12582913 ;  /* 0x4b40000104047423 */ /* 0x000fe20000004024 */
[----:B------:R-:W2:Y:S01]  /*14ae0*/  MUFU.EX2 R12, R12 ;  /* 0x0000000c000c7308 */ /* 0x000ea20000000800 */
[----:B------:R-:W-:Y:S01]  /*14af0*/  FFMA R29, -R29, 1.925963033500011079e-08, R8 ;  /* 0x32a570601d1d7823 */ /* 0x000fe20000000108 */
[----:B-1----:R-:W-:Y:S01]  /*14b00*/  FFMA R24, R24, R13, 1 ;  /* 0x3f80000018187423 */ /* 0x002fe2000000000d */
[C---:B------:R-:W-:Y:S01]  /*14b10*/  FADD R8, R4.reuse, -12583039 ;  /* 0xcb40007f04087421 */ /* 0x040fe20000000000 */
[----:B------:R-:W-:Y:S01]  /*14b20*/  SHF.L.U32 R13, R4, 0x17, RZ ;  /* 0x00000017040d7819 */ /* 0x000fe200000006ff */
[----:B------:R-:W-:-:S02]  /*14b30*/  FFMA.SAT R4, -R31, R35, 0.5 ;  /* 0x3f0000001f047423 */ /* 0x000fc40000002123 */
[----:B------:R-:W-:Y:S02]  /*14b40*/  FFMA R8, -R32, 1.4426950216293334961, -R8 ;  /* 0x3fb8aa3b20087823 */ /* 0x000fe40000000908 */
[----:B------:R-:W-:Y:S01]  /*14b50*/  FFMA.RM R4, R4, R36, 12582913 ;  /* 0x4b40000104047423 */ /* 0x000fe20000004024 */
[----:B------:R-:W1:Y:S01]  /*14b60*/  MUFU.EX2 R10, R10 ;  /* 0x0000000a000a7308 */ /* 0x000e620000000800 */
[----:B------:R-:W-:Y:S02]  /*14b70*/  FFMA R32, -R32, 1.925963033500011079e-08, R8 ;  /* 0x32a5706020207823 */ /* 0x000fe40000000108 */
[----:B------:R-:W-:-:S05]  /*14b80*/  FADD R8, R4, -12583039 ;  /* 0xcb40007f04087421 */ /* 0x000fca0000000000 */
[----:B------:R-:W3:Y:S01]  /*14b90*/  MUFU.EX2 R11, R11 ;  /* 0x0000000b000b7308 */ /* 0x000ee20000000800 */
[----:B------:R-:W-:Y:S01]  /*14ba0*/  FFMA R8, -R31, 1.4426950216293334961, -R8 ;  /* 0x3fb8aa3b1f087823 */ /* 0x000fe20000000908 */
[----:B--2---:R-:W-:Y:S01]  /*14bb0*/  FFMA R25, R25, R12, 1 ;  /* 0x3f80000019197423 */ /* 0x004fe2000000000c */
[----:B------:R-:W-:Y:S01]  /*14bc0*/  SHF.L.U32 R12, R4, 0x17, RZ ;  /* 0x00000017040c7819 */ /* 0x000fe200000006ff */
[-C--:B------:R-:W-:Y:S01]  /*14bd0*/  FFMA.SAT R4, -R34, R35.reuse, 0.5 ;  /* 0x3f00000022047423 */ /* 0x080fe20000002123 */
[----:B------:R-:W-:Y:S01]  /*14be0*/  FFMA R31, -R31, 1.925963033500011079e-08, R8 ;  /* 0x32a570601f1f7823 */ /* 0x000fe20000000108 */
[----:B------:R-:W-:Y:S02]  /*14bf0*/  FFMA.SAT R8, -R33, R35, 0.5 ;  /* 0x3f00000021087423 */ /* 0x000fe40000002123 */
[-C--:B------:R-:W-:Y:S02]  /*14c00*/  FFMA.RM R4, R4, R36.reuse, 12582913 ;  /* 0x4b40000104047423 */ /* 0x080fe40000004024 */
[----:B------:R-:W-:Y:S01]  /*14c10*/  FFMA.RM R8, R8, R36, 12582913 ;  /* 0x4b40000108087423 */ /* 0x000fe20000004024 */
[----:B-1----:R-:W-:Y:S01]  /*14c20*/  FFMA R27, R27, R10, 1 ;  /* 0x3f8000001b1b7423 */ /* 0x002fe2000000000a */
[----:B------:R-:W-:Y:S01]  /*14c30*/  FADD R10, R4, -12583039 ;  /* 0xcb40007f040a7421 */ /* 0x000fe20000000000 */
[----:B---3--:R-:W-:Y:S01]  /*14c40*/  FFMA R26, R26, R11, 1 ;  /* 0x3f8000001a1a7423 */ /* 0x008fe2000000000b */
[----:B------:R-:W-:Y:S01]  /*14c50*/  SHF.L.U32 R11, R4, 0x17, RZ ;  /* 0x00000017040b7819 */ /* 0x000fe200000006ff */
[----:B------:R-:W-:Y:S01]  /*14c60*/  FADD R4, R8, -12583039 ;  /* 0xcb40007f08047421 */ /* 0x000fe20000000000 */
[----:B------:R-:W-:-:S03]  /*14c70*/  FFMA R10, -R34, 1.4426950216293334961, -R10 ;  /* 0x3fb8aa3b220a7823 */ /* 0x000fc6000000090a */
[----:B------:R-:W-:Y:S01]  /*14c80*/  FFMA R4, -R33, 1.4426950216293334961, -R4 ;  /* 0x3fb8aa3b21047823 */ /* 0x000fe20000000904 */
[----:B------:R-:W-:-:S03]  /*14c90*/  FFMA R34, -R34, 1.925963033500011079e-08, R10 ;  /* 0x32a5706022227823 */ /* 0x000fc6000000010a */
[----:B------:R-:W-:Y:S01]  /*14ca0*/  FFMA R33, -R33, 1.925963033500011079e-08, R4 ;  /* 0x32a5706021217823 */ /* 0x000fe20000000104 */
[----:B------:R-:W-:Y:S01]  /*14cb0*/  IADD3 R4, R5, 0x1800000, RZ ;  /* 0x0180000005047810 */ /* 0x000fe20007ffe0ff */
[----:B------:R-:W1:Y:S03]  /*14cc0*/  MUFU.EX2 R30, R30 ;  /* 0x0000001e001e7308 */ /* 0x000e660000000800 */
[----:B------:R-:W-:-:S05]  /*14cd0*/  LOP3.LUT R4, R4, 0x7f800000, RZ, 0xc0, !PT ;  /* 0x7f80000004047812 */ /* 0x000fca00078ec0ff */
[----:B------:R-:W2:Y:S01]  /*14ce0*/  MUFU.EX2 R29, R29 ;  /* 0x0000001d001d7308 */ /* 0x000ea20000000800 */
[----:B------:R-:W-:-:S07]  /*14cf0*/  ISETP.GT.U32.AND P2, PT, R4, 0x1ffffff, PT ;  /* 0x01ffffff0400780c */ /* 0x000fce0003f44070 */
[----:B------:R-:W3:Y:S08]  /*14d00*/  MUFU.EX2 R32, R32 ;  /* 0x0000002000207308 */ /* 0x000ef00000000800 */
[----:B------:R-:W4:Y:S08]  /*14d10*/  MUFU.EX2 R31, R31 ;  /* 0x0000001f001f7308 */ /* 0x000f300000000800 */
[----:B------:R-:W5:Y:S08]  /*14d20*/  MUFU.EX2 R34, R34 ;  /* 0x0000002200227308 */ /* 0x000f700000000800 */
[----:B------:R-:W5:Y:S01]  /*14d30*/  MUFU.EX2 R33, R33 ;  /* 0x0000002100217308 */ /* 0x000f620000000800 */
[----:B------:R-:W-:Y:S01]  /*14d40*/  SHF.L.U32 R10, R8, 0x17, RZ ;  /* 0x00000017080a7819 */ /* 0x000fe200000006ff */
[----:B------:R-:W-:Y:S01]  /*14d50*/  BSSY B1, `(.L_x_119) ;  /* 0x0000010000017945 */ /* 0x000fe20003800000 */
[----:B-1----:R-:W-:Y:S01]  /*14d60*/  FFMA R15, R15, R30, 1 ;  /* 0x3f8000000f0f7423 */ /* 0x002fe2000000001e */
[----:B--2---:R-:W-:Y:S01]  /*14d70*/  FFMA R14, R14, R29, 1 ;  /* 0x3f8000000e0e7423 */ /* 0x004fe2000000001d */
[----:B---3--:R-:W-:Y:S01]  /*14d80*/  FFMA R13, R13, R32, 1 ;  /* 0x3f8000000d0d7423 */ /* 0x008fe20000000020 */
[----:B----4-:R-:W-:Y:S01]  /*14d90*/  FFMA R12, R12, R31, 1 ;  /* 0x3f8000000c0c7423 */ /* 0x010fe2000000001f */
[----:B-----5:R-:W-:Y:S01]  /*14da0*/  FFMA R11, R11, R34, 1 ;  /* 0x3f8000000b0b7423 */ /* 0x020fe20000000022 */
[----:B------:R-:W-:Y:S01]  /*14db0*/  FFMA R10, R10, R33, 1 ;  /* 0x3f8000000a0a7423 */ /* 0x000fe20000000021 */
[----:B------:R-:W-:Y:S06]  /*14dc0*/  @P2 BRA `(.L_x_120) ;  /* 0x0000000000102947 */ /* 0x000fec0003800000 */
[----:B------:R-:W-:-:S07]  /*14dd0*/  MOV R4, 0x14df0 ;  /* 0x00014df000047802 */ /* 0x000fce0000000f00 */
[----:B------:R-:W-:Y:S05]  /*14de0*/  CALL.REL.NOINC `($__internal_0_$__cuda_sm20_rcp_rn_f32_slowpath) ;  /* 0x00000234007c7944 */ /* 0x000fea0003c00000 */
[----:B------:R-:W-:Y:S01]  /*14df0*/  MOV R29, R8 ;  /* 0x00000008001d7202 */ /* 0x000fe20000000f00 */
[----:B------:R-:W-:Y:S06]  /*14e00*/  BRA `(.L_x_121) ;  /* 0x0000000000107947 */ /* 0x000fec0003800000 */
.L_x_120:
[----:B------:R-:W1:Y:S02]  /*14e10*/  MUFU.RCP R29, R5 ;  /* 0x00000005001d7308 */ /* 0x000e640000001000 */
[----:B-1----:R-:W-:-:S04]  /*14e20*/  FFMA R5, R5, R29, -1 ;  /* 0xbf80000005057423 */ /* 0x002fc8000000001d */
[----:B------:R-:W-:-:S04]  /*14e30*/  FADD.FTZ R5, -R5, -RZ ;  /* 0x800000ff05057221 */ /* 0x000fc80000010100 */
[----:B------:R-:W-:-:S07]  /*14e40*/  FFMA R29, R29, R5, R29 ;  /* 0x000000051d1d7223 */ /* 0x000fce000000001d */
.L_x_121:
[----:B------:R-:W-:Y:S05]  /*14e50*/  BSYNC B1 ;  /* 0x0000000000017941 */ /* 0x000fea0003800000 */
.L_x_119:
[----:B------:R-:W-:Y:S01]  /*14e60*/  IADD3 R4, R28, 0x1800000, RZ ;  /* 0x018000001c047810 */ /* 0x000fe20007ffe0ff */
[----:B------:R-:W-:Y:S03]  /*14e70*/  BSSY B1, `(.L_x_122) ;  /* 0x000000d000017945 */ /* 0x000fe60003800000 */
[----:B------:R-:W-:-:S04]  /*14e80*/  LOP3.LUT R4, R4, 0x7f800000, RZ, 0xc0, !PT ;  /* 0x7f80000004047812 */ /* 0x000fc800078ec0ff */
[----:B------:R-:W-:-:S13]  /*14e90*/  ISETP.GT.U32.AND P2, PT, R4, 0x1ffffff, PT ;  /* 0x01ffffff0400780c */ /* 0x000fda0003f44070 */
[----:B------:R-:W-:Y:S05]  /*14ea0*/  @P2 BRA `(.L_x_123) ;  /* 0x0000000000142947 */ /* 0x000fea0003800000 */
[----:B------:R-:W-:Y:S02]  /*14eb0*/  MOV R5, R28 ;  /* 0x0000001c00057202 */ /* 0x000fe40000000f00 */
[----:B------:R-:W-:-:S07]  /*14ec0*/  MOV R4, 0x14ee0 ;  /* 0x00014ee000047802 */ /* 0x000fce0000000f00 */
[----:B------:R-:W-:Y:S05]  /*14ed0*/  CALL.REL.NOINC `($__internal_0_$__cuda_sm20_rcp_rn_f32_slowpath) ;  /* 0x0000023400407944 */ /* 0x000fea0003c00000 */
[----:B------:R-:W-:Y:S01]  /*14ee0*/  MOV R28, R8 ;  /* 0x00000008001c7202 */ /* 0x000fe20000000f00 */
[----:B------:R-:W-:Y:S06]  /*14ef0*/  BRA `(.L_x_124) ;  /* 0x0000000000107947 */ /* 0x000fec0003800000 */
.L_x_123:
[----:B------:R-:W1:Y:S02]  /*14f00*/  MUFU.RCP R4, R28 ;  /* 0x0000001c00047308 */ /* 0x000e640000001000 */
[----:B-1----:R-:W-:-:S04]  /*14f10*/  FFMA R28, R28, R4, -1 ;  /* 0xbf8000001c1c7423 */ /* 0x002fc80000000004 */
[----:B------:R-:W-:-:S04]  /*14f20*/  FADD.FTZ R28, -R28, -RZ ;  /* 0x800000ff1c1c7221 */ /* 0x000fc80000010100 */
[----:B------:R-:W-:-:S07]  /*14f30*/  FFMA R28, R4, R28, R4 ;  /* 0x0000001c041c7223 */ /* 0x000fce0000000004 */
.L_x_124:
[----:B------:R-:W-:Y:S05]  /*14f40*/  BSYNC B1 ;  /* 0x0000000000017941 */ /* 0x000fea0003800000 */
.L_x_122:
        /* <DEDUP_REMOVED lines=10> */
.L_x_126:
[----:B------:R-:W1:Y:S02]  /*14ff0*/  MUFU.RCP R4, R27 ;  /* 0x0000001b00047308 */ /* 0x000e640000001000 */
[----:B-1----:R-:W-:-:S04]  /*15000*/  FFMA R27, R27, R4, -1 ;  /* 0xbf8000001b1b7423 */ /* 0x002fc80000000004 */
[----:B------:R-:W-:-:S04]  /*15010*/  FADD.FTZ R27, -R27, -RZ ;  /* 0x800000ff1b1b7221 */ /* 0x000fc80000010100 */
[----:B------:R-:W-:-:S07]  /*15020*/  FFMA R27, R4, R27, R4 ;  /* 0x0000001b041b7223 */ /* 0x000fce0000000004 */
.L_x_127:
[----:B------:R-:W-:Y:S05]  /*15030*/  BSYNC B1 ;  /* 0x0000000000017941 */ /* 0x000fea0003800000 */
.L_x_125:
        /* <DEDUP_REMOVED lines=10> */
.L_x_129:
[----:B------:R-:W1:Y:S02]  /*150e0*/  MUFU.RCP R4, R26 ;  /* 0x0000001a00047308 */ /* 0x000e640000001000 */
[----:B-1----:R-:W-:-:S04]  /*150f0*/  FFMA R26, R26, R4, -1 ;  /* 0xbf8000001a1a7423 */ /* 0x002fc80000000004 */
[----:B------:R-:W-:-:S04]  /*15100*/  FADD.FTZ R26, -R26, -RZ ;  /* 0x800000ff1a1a7221 */ /* 0x000fc80000010100 */
[----:B------:R-:W-:-:S07]  /*15110*/  FFMA R26, R4, R26, R4 ;  /* 0x0000001a041a7223 */ /* 0x000fce0000000004 */
.L_x_130:
[----:B------:R-:W-:Y:S05]  /*15120*/  BSYNC B1 ;  /* 0x0000000000017941 */ /* 0x000fea0003800000 */
.L_x_128:
        /* <DEDUP_REMOVED lines=10> */
.L_x_132:
[----:B------:R-:W1:Y:S02]  /*151d0*/  MUFU.RCP R4, R25 ;  /* 0x0000001900047308 */ /* 0x000e640000001000 */
[----:B-1----:R-:W-:-:S04]  /*151e0*/  FFMA R25, R25, R4, -1 ;  /* 0xbf80000019197423 */ /* 0x002fc80000000004 */
[----:B------:R-:W-:-:S04]  /*151f0*/  FADD.FTZ R25, -R25, -RZ ;  /* 0x800000ff19197221 */ /* 0x000fc80000010100 */
[----:B------:R-:W-:-:S07]  /*15200*/  FFMA R25, R4, R25, R4 ;  /* 0x0000001904197223 */ /* 0x000fce0000000004 */
.L_x_133:
[----:B------:R-:W-:Y:S05]  /*15210*/  BSYNC B1 ;  /* 0x0000000000017941 */ /* 0x000fea0003800000 */
.L_x_131:
        /* <DEDUP_REMOVED lines=10> */
.L_x_135:
[----:B------:R-:W1:Y:S02]  /*152c0*/  MUFU.RCP R4, R24 ;  /* 0x0000001800047308 */ /* 0x000e640000001000 */
[----:B-1----:R-:W-:-:S04]  /*152d0*/  FFMA R24, R24, R4, -1 ;  /* 0xbf80000018187423 */ /* 0x002fc80000000004 */
[----:B------:R-:W-:-:S04]  /*152e0*/  FADD.FTZ R24, -R24, -RZ ;  /* 0x800000ff18187221 */ /* 0x000fc80000010100 */
[----:B------:R-:W-:-:S07]  /*152f0*/  FFMA R24, R4, R24, R4 ;  /* 0x0000001804187223 */ /* 0x000fce0000000004 */
.L_x_136:
[----:B------:R-:W-:Y:S05]  /*15300*/  BSYNC B1 ;  /* 0x0000000000017941 */ /* 0x000fea0003800000 */
.L_x_134:
        /* <DEDUP_REMOVED lines=10> */
.L_x_138:
[----:B------:R-:W1:Y:S02]  /*153b0*/  MUFU.RCP R4, R23 ;  /* 0x0000001700047308 */ /* 0x000e640000001000 */
[----:B-1----:R-:W-:-:S04]  /*153c0*/  FFMA R23, R23, R4, -1 ;  /* 0xbf80000017177423 */ /* 0x002fc80000000004 */
[----:B------:R-:W-:-:S04]  /*153d0*/  FADD.FTZ R23, -R23, -RZ ;  /* 0x800000ff17177221 */ /* 0x000fc80000010100 */
[----:B------:R-:W-:-:S07]  /*153e0*/  FFMA R23, R4, R23, R4 ;  /* 0x0000001704177223 */ /* 0x000fce0000000004 */
.L_x_139:
[----:B------:R-:W-:Y:S05]  /*153f0*/  BSYNC B1 ;  /* 0x0000000000017941 */ /* 0x000fea0003800000 */
.L_x_137:
        /* <DEDUP_REMOVED lines=10> */
.L_x_141:
[----:B------:R-:W1:Y:S02]  /*154a0*/  MUFU.RCP R4, R22 ;  /* 0x0000001600047308 */ /* 0x000e640000001000 */
[----:B-1----:R-:W-:-:S04]  /*154b0*/  FFMA R22, R22, R4, -1 ;  /* 0xbf80000016167423 */ /* 0x002fc80000000004 */
[----:B------:R-:W-:-:S04]  /*154c0*/  FADD.FTZ R22, -R22, -RZ ;  /* 0x800000ff16167221 */ /* 0x000fc80000010100 */
[----:B------:R-:W-:-:S07]  /*154d0*/  FFMA R22, R4, R22, R4 ;  /* 0x0000001604167223 */ /* 0x000fce0000000004 */
.L_x_142:
[----:B------:R-:W-:Y:S05]  /*154e0*/  BSYNC B1 ;  /* 0x0000000000017941 */ /* 0x000fea0003800000 */
.L_x_140:
        /* <DEDUP_REMOVED lines=10> */
.L_x_144:
[----:B------:R-:W1:Y:S02]  /*15590*/  MUFU.RCP R4, R21 ;  /* 0x0000001500047308 */ /* 0x000e640000001000 */
[----:B-1----:R-:W-:-:S04]  /*155a0*/  FFMA R21, R21, R4, -1 ;  /* 0xbf80000015157423 */ /* 0x002fc80000000004 */
[----:B------:R-:W-:-:S04]  /*155b0*/  FADD.FTZ R21, -R21, -RZ ;  /* 0x800000ff15157221 */ /* 0x000fc80000010100 */
[----:B------:R-:W-:-:S07]  /*155c0*/  FFMA R21, R4, R21, R4 ;  /* 0x0000001504157223 */ /* 0x000fce0000000004 */
.L_x_145:
[----:B------:R-:W-:Y:S05]  /*155d0*/  BSYNC B1 ;  /* 0x0000000000017941 */ /* 0x000fea0003800000 */
.L_x_143:
        /* <DEDUP_REMOVED lines=10> */
.L_x_147:
[----:B------:R-:W1:Y:S02]  /*15680*/  MUFU.RCP R4, R20 ;  /* 0x0000001400047308 */ /* 0x000e640000001000 */
[----:B-1----:R-:W-:-:S04]  /*15690*/  FFMA R20, R20, R4, -1 ;  /* 0xbf80000014147423 */ /* 0x002fc80000000004 */
[----:B------:R-:W-:-:S04]  /*156a0*/  FADD.FTZ R20, -R20, -RZ ;  /* 0x800000ff14147221 */ /* 0x000fc80000010100 */
[----:B------:R-:W-:-:S07]  /*156b0*/  FFMA R20, R4, R20, R4 ;  /* 0x0000001404147223 */ /* 0x000fce0000000004 */
.L_x_148:
[----:B------:R-:W-:Y:S05]  /*156c0*/  BSYNC B1 ;  /* 0x0000000000017941 */ /* 0x000fea0003800000 */
.L_x_146:
        /* <DEDUP_REMOVED lines=10> */
.L_x_150:
[----:B------:R-:W1:Y:S02]  /*15770*/  MUFU.RCP R4, R15 ;  /* 0x0000000f00047308 */ /* 0x000e640000001000 */
[----:B-1----:R-:W-:-:S04]  /*15780*/  FFMA R15, R15, R4, -1 ;  /* 0xbf8000000f0f7423 */ /* 0x002fc80000000004 */
[----:B------:R-:W-:-:S04]  /*15790*/  FADD.FTZ R15, -R15, -RZ ;  /* 0x800000ff0f0f7221 */ /* 0x000fc80000010100 */
[----:B------:R-:W-:-:S07]  /*157a0*/  FFMA R15, R4, R15, R4 ;  /* 0x0000000f040f7223 */ /* 0x000fce0000000004 */
.L_x_151:
[----:B------:R-:W-:Y:S05]  /*157b0*/  BSYNC B1 ;  /* 0x0000000000017941 */ /* 0x000fea0003800000 */
.L_x_149:
        /* <DEDUP_REMOVED lines=10> */
.L_x_153:
[----:B------:R-:W1:Y:S02]  /*15860*/  MUFU.RCP R4, R14 ;  /* 0x0000000e00047308 */ /* 0x000e640000001000 */
[----:B-1----:R-:W-:-:S04]  /*15870*/  FFMA R14, R14, R4, -1 ;  /* 0xbf8000000e0e7423 */ /* 0x002fc80000000004 */
[----:B------:R-:W-:-:S04]  /*15880*/  FADD.FTZ R14, -R14, -RZ ;  /* 0x800000ff0e0e7221 */ /* 0x000fc80000010100 */
[----:B------:R-:W-:-:S07]  /*15890*/  FFMA R14, R4, R14, R4 ;  /* 0x0000000e040e7223 */ /* 0x000fce0000000004 */
.L_x_154:
[----:B------:R-:W-:Y:S05]  /*158a0*/  BSYNC B1 ;  /* 0x0000000000017941 */ /* 0x000fea0003800000 */
.L_x_152:
        /* <DEDUP_REMOVED lines=10> */
.L_x_156:
[----:B------:R-:W1:Y:S02]  /*15950*/  MUFU.RCP R4, R13 ;  /* 0x0000000d00047308 */ /* 0x000e640000001000 */
[----:B-1----:R-:W-:-:S04]  /*15960*/  FFMA R13, R13, R4, -1 ;  /* 0xbf8000000d0d7423 */ /* 0x002fc80000000004 */
[----:B------:R-:W-:-:S04]  /*15970*/  FADD.FTZ R13, -R13, -RZ ;  /* 0x800000ff0d0d7221 */ /* 0x000fc80000010100 */
[----:B------:R-:W-:-:S07]  /*15980*/  FFMA R13, R4, R13, R4 ;  /* 0x0000000d040d7223 */ /* 0x000fce0000000004 */
.L_x_157:
[----:B------:R-:W-:Y:S05]  /*15990*/  BSYNC B1 ;  /* 0x0000000000017941 */ /* 0x000fea0003800000 */
.L_x_155:
        /* <DEDUP_REMOVED lines=10> */
.L_x_159:
[----:B------:R-:W1:Y:S02]  /*15a40*/  MUFU.RCP R4, R12 ;  /* 0x0000000c00047308 */ /* 0x000e640000001000 */
[----:B-1----:R-:W-:-:S04]  /*15a50*/  FFMA R12, R12, R4, -1 ;  /* 0xbf8000000c0c7423 */ /* 0x002fc80000000004 */
[----:B------:R-:W-:-:S04]  /*15a60*/  FADD.FTZ R12, -R12, -RZ ;  /* 0x800000ff0c0c7221 */ /* 0x000fc80000010100 */
[----:B------:R-:W-:-:S07]  /*15a70*/  FFMA R12, R4, R12, R4 ;  /* 0x0000000c040c7223 */ /* 0x000fce0000000004 */
.L_x_160:
[----:B------:R-:W-:Y:S05]  /*15a80*/  BSYNC B1 ;  /* 0x0000000000017941 */ /* 0x000fea0003800000 */
.L_x_158:
        /* <DEDUP_REMOVED lines=10> */
.L_x_162:
[----:B------:R-:W1:Y:S02]  /*15b30*/  MUFU.RCP R4, R11 ;  /* 0x0000000b00047308 */ /* 0x000e640000001000 */
[----:B-1----:R-:W-:-:S04]  /*15b40*/  FFMA R11, R11, R4, -1 ;  /* 0xbf8000000b0b7423 */ /* 0x002fc80000000004 */
[----:B------:R-:W-:-:S04]  /*15b50*/  FADD.FTZ R11, -R11, -RZ ;  /* 0x800000ff0b0b7221 */ /* 0x000fc80000010100 */
[----:B------:R-:W-:-:S07]  /*15b60*/  FFMA R11, R4, R11, R4 ;  /* 0x0000000b040b7223 */ /* 0x000fce0000000004 */
.L_x_163:
[----:B------:R-:W-:Y:S05]  /*15b70*/  BSYNC B1 ;  /* 0x0000000000017941 */ /* 0x000fea0003800000 */
.L_x_161:
        /* <DEDUP_REMOVED lines=10> */
.L_x_165:
[----:B------:R-:W1:Y:S02]  /*15c20*/  MUFU.RCP R4, R10 ;  /* 0x0000000a00047308 */ /* 0x000e640000001000 */
[----:B-1----:R-:W-:-:S04]  /*15c30*/  FFMA R10, R10, R4, -1 ;  /* 0xbf8000000a0a7423 */ /* 0x002fc80000000004 */
[----:B------:R-:W-:-:S04]  /*15c40*/  FADD.FTZ R10, -R10, -RZ ;  /* 0x800000ff0a0a7221 */ /* 0x000fc80000010100 */
[----:B------:R-:W-:-:S07]  /*15c50*/  FFMA R4, R4, R10, R4 ;  /* 0x0000000a04047223 */ /* 0x000fce0000000004 */
.L_x_166:
[----:B------:R-:W-:Y:S05]  /*15c60*/  BSYNC B1 ;  /* 0x0000000000017941 */ /* 0x000fea0003800000 */
.L_x_164:
[----:B------:R-:W-:Y:S02]  /*15c70*/  F2FP.SATFINITE.E4M3.F32.PACK_AB_MERGE_C R28, R28, R29, RZ ;  /* 0x0000001d1c1c723e */ /* 0x000fe400048070ff */
[----:B------:R-:W-:Y:S02]  /*15c80*/  F2FP.SATFINITE.E4M3.F32.PACK_AB_MERGE_C R26, R26, R27, RZ ;  /* 0x0000001b1a1a723e */ /* 0x000fe400048070ff */
[----:B------:R-:W-:Y:S02]  /*15c90*/  F2FP.SATFINITE.E4M3.F32.PACK_AB_MERGE_C R24, R24, R25, RZ ;  /* 0x000000191818723e */ /* 0x000fe400048070ff */
[----:B------:R-:W-:Y:S02]  /*15ca0*/  F2FP.SATFINITE.E4M3.F32.PACK_AB_MERGE_C R22, R22, R23, RZ ;  /* 0x000000171616723e */ /* 0x000fe400048070ff */
[----:B------:R-:W-:Y:S02]  /*15cb0*/  F2FP.SATFINITE.E4M3.F32.PACK_AB_MERGE_C R20, R20, R21, RZ ;  /* 0x000000151414723e */ /* 0x000fe400048070ff */
[----:B------:R-:W-:-:S02]  /*15cc0*/  F2FP.SATFINITE.E4M3.F32.PACK_AB_MERGE_C R14, R14, R15, RZ ;  /* 0x0000000f0e0e723e */ /* 0x000fc400048070ff */
[----:B------:R-:W-:Y:S02]  /*15cd0*/  F2FP.SATFINITE.E4M3.F32.PACK_AB_MERGE_C R12, R12, R13, RZ ;  /* 0x0000000d0c0c723e */ /* 0x000fe400048070ff */
[----:B------:R-:W-:Y:S01]  /*15ce0*/  F2FP.SATFINITE.E4M3.F32.PACK_AB_MERGE_C R4, R4, R11, RZ ;  /* 0x0000000b0404723e */ /* 0x000fe200048070ff */
[----:B------:R-:W-:Y:S06]  /*15cf0*/  @P5 BRA `(.L_x_167) ;  /* 0x0000000000045947 */ /* 0x000fec0003800000 */
[----:B------:R-:W-:-:S04]  /*15d00*/  DEPBAR.LE SB0, 0x1 ;  /* 0x000080400000791a */ /* 0x000fc80000000000 */
.L_x_167:
[----:B------:R-:W-:Y:S05]  /*15d10*/  WARPSYNC.ALL ;  /* 0x0000000000007948 */ /* 0x000fea0003800000 */
[----:B------:R-:W-:Y:S06]  /*15d20*/  BAR.SYNC.DEFER_BLOCKING 0x1, 0x100 ;  /* 0x0044000000007b1d */ /* 0x000fec0000010000 */
[----:B------:R-:W-:Y:S01]  /*15d30*/  BSSY B0, `(.L_x_168) ;  /* 0x0000019000007945 */ /* 0x000fe20003800000 */
[----:B------:R1:W-:Y:S04]  /*15d40*/  STS.U16 [R17+UR48+0x5100], R28 ;  /* 0x0051001c11007988 */ /* 0x0003e80008000430 */
[----:B------:R1:W-:Y:S04]  /*15d50*/  STS.U16 [R17+UR48+0x5200], R26 ;  /* 0x0052001a11007988 */ /* 0x0003e80008000430 */
[----:B------:R1:W-:Y:S04]  /*15d60*/  STS.U16 [R17+UR48+0x5108], R24 ;  /* 0x0051081811007988 */ /* 0x0003e80008000430 */
[----:B------:R1:W-:Y:S04]  /*15d70*/  STS.U16 [R17+UR48+0x5208], R22 ;  /* 0x0052081611007988 */ /* 0x0003e80008000430 */
        /* <DEDUP_REMOVED lines=9> */
[----:B--2---:R-:W2:Y:S02]  /*15e10*/  FENCE.VIEW.ASYNC.S ;  /* 0x00000000000073c6 */ /* 0x004ea40000000000 */
[----:B--2---:R-:W-:Y:S06]  /*15e20*/  BAR.SYNC.DEFER_BLOCKING 0x1, 0x100 ;  /* 0x0044000000007b1d */ /* 0x004fec0000010000 */
[----:B-1----:R-:W-:Y:S05]  /*15e30*/  @P5 BRA `(.L_x_169) ;  /* 0x0000000000205947 */ /* 0x002fea0003800000 */
[----:B------:R-:W-:Y:S02]  /*15e40*/  UIADD3 UR8, UP0, UR58, 0x4f0, URZ ;  /* 0x000004f03a087890 */ /* 0x000fe4000ff1e03f */
[----:B------:R-:W-:Y:S02]  /*15e50*/  UIADD3 UR6, UR42, 0x80, URZ ;  /* 0x000000802a067890 */ /* 0x000fe4000fffe03f */
[----:B------:R-:W-:Y:S02]  /*15e60*/  UIADD3 UR4, UR48, 0x5100, URZ ;  /* 0x0000510030047890 */ /* 0x000fe4000fffe03f */
[----:B------:R-:W-:Y:S01]  /*15e70*/  UIADD3.X UR9, URZ, UR59, URZ, UP0, !UPT ;  /* 0x0000003b3f097290 */ /* 0x000fe200087fe43f */
[----:B------:R-:W-:Y:S01]  /*15e80*/  UMOV UR5, UR41 ;  /* 0x0000002900057c82 */ /* 0x000fe20008000000 */
[----:B------:R-:W-:-:S07]  /*15e90*/  UMOV UR7, UR43 ;  /* 0x0000002b00077c82 */ /* 0x000fce0008000000 */
[----:B------:R1:W-:Y:S02]  /*15ea0*/  UTMASTG.3D [UR4], [UR8] ;  /* 0x00000004080073b5 */ /* 0x0003e40008010000 */
[----:B-1----:R0:W-:Y:S02]  /*15eb0*/  UTMACMDFLUSH ;  /* 0x00000000000079b7 */ /* 0x0021e40000000000 */
.L_x_169:
[----:B------:R-:W-:Y:S05]  /*15ec0*/  BSYNC B0 ;  /* 0x0000000000007941 */ /* 0x000fea0003800000 */
.L_x_168:
[----:B------:R-:W-:Y:S01]  /*15ed0*/  BSSY B0, `(.L_x_170) ;  /* 0x0000038000007945 */ /* 0x000fe20003800000 */
[----:B------:R-:W-:Y:S02]  /*15ee0*/  MOV R10, R18 ;  /* 0x00000012000a7202 */ /* 0x000fe40000000f00 */
[----:B------:R-:W-:Y:S01]  /*15ef0*/  MOV R11, R19 ;  /* 0x00000013000b7202 */ /* 0x000fe20000000f00 */
[----:B------:R-:W-:Y:S06]  /*15f00*/  @P0 BRA `(.L_x_171) ;  /* 0x0000000000d00947 */ /* 0x000fec0003800000 */
[----:B------:R-:W-:-:S04]  /*15f10*/  MOV R4, UR44 ;  /* 0x0000002c00047c02 */ /* 0x000fc80008000f00 */
[----:B------:R-:W-:-:S13]  /*15f20*/  ISETP.NE.AND P3, PT, R4, 0x3, PT ;  /* 0x000000030400780c */ /* 0x000fda0003f65270 */
[----:B------:R-:W-:Y:S05]  /*15f30*/  @!P3 BRA `(.L_x_172) ;  /* 0x000000000004b947 */ /* 0x000fea0003800000 */
[----:B------:R-:W-:Y:S01]  /*15f40*/  BPT.TRAP 0x1 ;  /* 0x000000040000795c */ /* 0x000fe20000300000 */
.L_x_172:
[----:B------:R-:W-:Y:S01]  /*15f50*/  LEA R4, R18, UR48, 0x3 ;  /* 0x0000003012047c11 */ /* 0x000fe2000f8e18ff */
[----:B------:R-:W-:Y:S01]  /*15f60*/  BSSY B1, `(.L_x_173) ;  /* 0x0000004000017945 */ /* 0x000fe20003800000 */
[----:B------:R-:W-:-:S04]  /*15f70*/  SHF.L.U32 R5, R19, 0x1f, RZ ;  /* 0x0000001f13057819 */ /* 0x000fc800000006ff */
[----:B------:R-:W1:Y:S02]  /*15f80*/  SYNCS.PHASECHK.TRANS64.TRYWAIT P2, [R4+URZ+0x60], R5 ;  /* 0x00006005040075a7 */ /* 0x000e64000804017f */
[----:B-1----:R-:W-:Y:S05]  /*15f90*/  @!P2 BRA `(.L_x_174) ;  /* 0x00000214006ca947 */ /* 0x002fea0003800000 */
.L_x_1147:
[----:B------:R-:W-:Y:S05]  /*15fa0*/  BSYNC B1 ;  /* 0x0000000000017941 */ /* 0x000fea0003800000 */
.L_x_173:
[----:B------:R-:W-:Y:S04]  /*15fb0*/  BSSY B1, `(.L_x_175) ;  /* 0x0000016000017945 */ /* 0x000fe80003800000 */
[----:B------:R-:W-:Y:S05]  /*15fc0*/  @P1 BRA `(.L_x_176) ;  /* 0x0000000000501947 */ /* 0x000fea0003800000 */
[----:B------:R-:W-:Y:S01]  /*15fd0*/  LEA R0, R18, R17, 0xc ;  /* 0x0000001112007211 */ /* 0x000fe200078e60ff */
[----:B------:R-:W2:Y:S04]  /*15fe0*/  S2R R8, SR_TID.X ;  /* 0x0000000000087919 */ /* 0x000ea80000002100 */
[----:B------:R-:W-:Y:S04]  /*15ff0*/  LDS.U16 R3, [R0+UR48+0x200] ;  /* 0x0002003000037984 */ /* 0x000fe80008000400 */
[----:B------:R-:W3:Y:S04]  /*16000*/  LDS.U16 R7, [R0+UR48+0x100] ;  /* 0x0001003000077984 */ /* 0x000ee80008000400 */
[----:B------:R-:W-:Y:S01]  /*16010*/  LDS.U16 R6, [R0+UR48+0x108] ;  /* 0x0001083000067984 */ /* 0x000fe20008000400 */
[----:B--2---:R-:W-:-:S04]  /*16020*/  SHF.R.U32.HI R8, RZ, 0x4, R8 ;  /* 0x00000004ff087819 */ /* 0x004fc80000011608 */
[----:B------:R-:W-:Y:S02]  /*16030*/  LOP3.LUT P2, RZ, R8, 0x1, RZ, 0xc0, !PT ;  /* 0x0000000108ff7812 */ /* 0x000fe4000784c0ff */
[----:B------:R-:W-:-:S04]  /*16040*/  MOV R8, 0x8 ;  /* 0x0000000800087802 */ /* 0x000fc80000000f00 */
[----:B------:R-:W-:Y:S02]  /*16050*/  SEL R8, R8, 0xfffffff8, !P2 ;  /* 0xfffffff808087807 */ /* 0x000fe40005000000 */
[----:B---3--:R-:W-:Y:S02]  /*16060*/  PRMT R7, R7, 0x5410, R3 ;  /* 0x0000541007077816 */ /* 0x008fe40000000003 */
[----:B------:R2:W3:Y:S02]  /*16070*/  LDS.U16 R3, [R0+UR48+0x208] ;  /* 0x0002083000037984 */ /* 0x0004e40008000400 */
[----:B--2---:R-:W-:-:S04]  /*16080*/  IADD3 R0, R0, UR48, RZ ;  /* 0x0000003000007c10 */ /* 0x004fc8000fffe0ff */
[----:B------:R-:W-:-:S05]  /*16090*/  LEA R0, R8, R0, 0x1 ;  /* 0x0000000008007211 */ /* 0x000fca00078e08ff */
[----:B-1----:R-:W-:Y:S01]  /*160a0*/  LDS.U16 R5, [R0+0x200] ;  /* 0x0002000000057984 */ /* 0x002fe20000000400 */
[----:B---3--:R-:W-:-:S03]  /*160b0*/  PRMT R6, R6, 0x5410, R3 ;  /* 0x0000541006067816 */ /* 0x008fc60000000003 */
[----:B------:R-:W1:Y:S02]  /*160c0*/  LDS.U16 R3, [R0+0x100] ;  /* 0x0001000000037984 */ /* 0x000e640000000400 */
[----:B-1----:R-:W-:Y:S02]  /*160d0*/  PRMT R3, R3, 0x5410, R5 ;  /* 0x0000541003037816 */ /* 0x002fe40000000005 */
[----:B------:R-:W-:Y:S04]  /*160e0*/  LDS.U16 R5, [R0+0x208] ;  /* 0x0002080000057984 */ /* 0x000fe80000000400 */
[----:B------:R-:W1:Y:S02]  /*160f0*/  LDS.U16 R0, [R0+0x108] ;  /* 0x0001080000007984 */ /* 0x000e640000000400 */
[----:B-1----:R-:W-:-:S07]  /*16100*/  PRMT R0, R0, 0x5410, R5 ;  /* 0x0000541000007816 */ /* 0x002fce0000000005 */
.L_x_176:
[----:B------:R-:W-:Y:S05]  /*16110*/  BSYNC B1 ;  /* 0x0000000000017941 */ /* 0x000fea0003800000 */
.L_x_175:
[----:B------:R-:W-:Y:S01]  /*16120*/  @!PT LDS RZ, [RZ] ;  /* 0x00000000fffff984 */ /* 0x000fe20000000800 */
[----:B------:R-:W-:Y:S01]  /*16130*/  @!PT LDS RZ, [RZ] ;  /* 0x00000000fffff984 */ /* 0x000fe20000000800 */
[----:B------:R-:W-:Y:S01]  /*16140*/  @!PT LDS RZ, [RZ] ;  /* 0x00000000fffff984 */ /* 0x000fe20000000800 */
[----:B------:R-:W-:Y:S01]  /*16150*/  @!PT LDS RZ, [RZ] ;  /* 0x00000000fffff984 */ /* 0x000fe20000000800 */
[----:B------:R2:W-:Y:S06]  /*16160*/  MEMBAR.ALL.CTA ;  /* 0x0000000000007992 */ /* 0x0005ec0000008000 */
[----:B--2---:R-:W2:Y:S01]  /*16170*/  FENCE.VIEW.ASYNC.S ;  /* 0x00000000000073c6 */ /* 0x004ea20000000000 */
[----:B------:R-:W-:Y:S05]  /*16180*/  @!P3 BRA `(.L_x_177) ;  /* 0x000000000004b947 */ /* 0x000fea0003800000 */
[----:B------:R-:W-:Y:S01]  /*16190*/  BPT.TRAP 0x1 ;  /* 0x000000040000795c */ /* 0x000fe20000300000 */
.L_x_177:
[----:B-1----:R-:W1:Y:S01]  /*161a0*/  S2R R5, SR_CgaCtaId ;  /* 0x0000000000057919 */ /* 0x002e620000008800 */
[----:B------:R-:W-:Y:S02]  /*161b0*/  IADD3 R4, R4, 0x80, RZ ;  /* 0x0000008004047810 */ /* 0x000fe40007ffe0ff */
[----:B------:R-:W-:-:S04]  /*161c0*/  IADD3 R10, R18, 0x1, RZ ;  /* 0x00000001120a7810 */ /* 0x000fc80007ffe0ff */
[----:B------:R-:W-:-:S04]  /*161d0*/  ISETP.NE.AND P2, PT, R10, 0x4, PT ;  /* 0x000000040a00780c */ /* 0x000fc80003f45270 */
[----:B------:R-:W-:Y:S02]  /*161e0*/  SEL R11, RZ, 0x1, P2 ;  /* 0x00000001ff0b7807 */ /* 0x000fe40001000000 */
[----:B------:R-:W-:Y:S02]  /*161f0*/  SEL R10, R10, RZ, P2 ;  /* 0x000000ff0a0a7207 */ /* 0x000fe40001000000 */
[----:B------:R-:W-:Y:S02]  /*16200*/  LOP3.LUT R11, R19, R11, RZ, 0x3c, !PT ;  /* 0x0000000b130b7212 */ /* 0x000fe400078e3cff */
[----:B------:R-:W-:Y:S02]  /*16210*/  MOV R18, R10 ;  /* 0x0000000a00127202 */ /* 0x000fe40000000f00 */
[----:B------:R-:W-:Y:S02]  /*16220*/  MOV R19, R11 ;  /* 0x0000000b00137202 */ /* 0x000fe40000000f00 */
[----:B-1----:R-:W-:-:S04]  /*16230*/  PRMT R4, R5, 0x654, R4 ;  /* 0x0000065405047816 */ /* 0x002fc80000000004 */
[----:B--2---:R1:W-:Y:S03]  /*16240*/  SYNCS.ARRIVE.TRANS64.RED.A1T0 RZ, [R4+URZ], RZ ;  /* 0x000000ff04ff79a7 */ /* 0x0043e6000810043f */
.L_x_171:
[----:B------:R-:W-:Y:S05]  /*16250*/  BSYNC B0 ;  /* 0x0000000000007941 */ /* 0x000fea0003800000 */
.L_x_170:
[----:B-1----:R-:W-:Y:S01]  /*16260*/  F2FP.F16.E4M3.UNPACK_B R4, R7 ;  /* 0x00000007ff04723e */ /* 0x002fe200020006ff */
[C---:B------:R-:W-:Y:S01]  /*16270*/  FMUL R23, R16.reuse, R167 ;  /* 0x000000a710177220 */ /* 0x040fe20000400000 */
[C---:B------:R-:W-:Y:S01]  /*16280*/  FMUL R24, R16.reuse, R166 ;  /* 0x000000a610187220 */ /* 0x040fe20000400000 */
[C---:B------:R-:W-:Y:S01]  /*16290*/  FMUL R21, R16.reuse, R169 ;  /* 0x000000a910157220 */ /* 0x040fe20000400000 */
[C---:B------:R-:W-:Y:S01]  /*162a0*/  FMUL R22, R16.reuse, R168 ;  /* 0x000000a810167220 */ /* 0x040fe20000400000 */
[--C-:B------:R-:W-:Y:S02]  /*162b0*/  HADD2.F32 R5, -RZ, R4.reuse.H0_H0 ;  /* 0x20000004ff057230 */ /* 0x100fe40000004100 */
[C---:B------:R-:W-:Y:S01]  /*162c0*/  FMUL R15, R16.reuse, R171 ;  /* 0x000000ab100f7220 */ /* 0x040fe20000400000 */
[----:B------:R-:W-:Y:S02]  /*162d0*/  HADD2.F32 R4, -RZ, R4.H1_H1 ;  /* 0x30000004ff047230 */ /* 0x000fe40000004100 */
[C---:B------:R-:W-:Y:S01]  /*162e0*/  FMUL R20, R16.reuse, R170 ;  /* 0x000000aa10147220 */ /* 0x040fe20000400000 */
[----:B------:R-:W-:Y:S01]  /*162f0*/  FMUL R13, R16, R173 ;  /* 0x000000ad100d7220 */ /* 0x000fe20000400000 */
[----:B------:R-:W-:Y:S01]  /*16300*/  FFMA R24, R2, R5, R24 ;  /* 0x0000000502187223 */ /* 0x000fe20000000018 */
[----:B------:R-:W-:Y:S01]  /*16310*/  FMUL R14, R16, R172 ;  /* 0x000000ac100e7220 */ /* 0x000fe20000400000 */
[----:B------:R-:W-:Y:S01]  /*16320*/  FFMA R23, R2, R4, R23 ;  /* 0x0000000402177223 */ /* 0x000fe20000000017 */
[----:B------:R-:W-:Y:S01]  /*16330*/  F2FP.F16.E4M3.UNPACK_B R4, R7.H1 ;  /* 0x00000007ff04723e */ /* 0x000fe200030006ff */
[C---:B------:R-:W-:Y:S01]  /*16340*/  FMUL R8, R16.reuse, R175 ;  /* 0x000000af10087220 */ /* 0x040fe20000400000 */
[C---:B------:R-:W-:Y:S01]  /*16350*/  FMUL R12, R16.reuse, R174 ;  /* 0x000000ae100c7220 */ /* 0x040fe20000400000 */
[C---:B------:R-:W-:Y:S01]  /*16360*/  FMUL R31, R16.reuse, R176 ;  /* 0x000000b0101f7220 */ /* 0x040fe20000400000 */
[----:B------:R-:W-:Y:S01]  /*16370*/  FMUL R32, R16, R179 ;  /* 0x000000b310207220 */ /* 0x000fe20000400000 */
[----:B------:R-:W-:-:S02]  /*16380*/  HADD2.F32 R5, -RZ, R4.H0_H0 ;  /* 0x20000004ff057230 */ /* 0x000fc40000004100 */
[C---:B------:R-:W-:Y:S01]  /*16390*/  FMUL R33, R16.reuse, R178 ;  /* 0x000000b210217220 */ /* 0x040fe20000400000 */
[----:B------:R-:W-:Y:S02]  /*163a0*/  HADD2.F32 R4, -RZ, R4.H1_H1 ;  /* 0x30000004ff047230 */ /* 0x000fe40000004100 */
[----:B------:R-:W-:Y:S01]  /*163b0*/  FMUL R34, R16, R181 ;  /* 0x000000b510227220 */ /* 0x000fe20000400000 */
[----:B------:R-:W-:Y:S01]  /*163c0*/  MOV R36, 0x3bbb989d ;  /* 0x3bbb989d00247802 */ /* 0x000fe20000000f00 */
[C---:B------:R-:W-:Y:S01]  /*163d0*/  FFMA R22, R2.reuse, R5, R22 ;  /* 0x0000000502167223 */ /* 0x040fe20000000016 */
[----:B------:R-:W-:Y:S01]  /*163e0*/  MOV R37, 0x437c0000 ;  /* 0x437c000000257802 */ /* 0x000fe20000000f00 */
[----:B------:R-:W-:Y:S01]  /*163f0*/  FFMA R21, R2, R4, R21 ;  /* 0x0000000402157223 */ /* 0x000fe20000000015 */
[----:B------:R-:W-:Y:S01]  /*16400*/  F2FP.F16.E4M3.UNPACK_B R4, R6 ;  /* 0x00000006ff04723e */ /* 0x000fe200020006ff */
[----:B------:R-:W-:Y:S01]  /*16410*/  FMUL R35, R16, R180 ;  /* 0x000000b410237220 */ /* 0x000fe20000400000 */
[----:B------:R-:W-:Y:S03]  /*16420*/  BSSY B1, `(.L_x_178) ;  /* 0x00000ab000017945 */ /* 0x000fe60003800000 */
[----:B------:R-:W-:-:S02]  /*16430*/  HADD2.F32 R5, -RZ, R4.H0_H0 ;  /* 0x20000004ff057230 */ /* 0x000fc40000004100 */
        /* <DEDUP_REMOVED lines=14> */
[----:B------:R-:W-:-:S05]  /*16520*/  HADD2.F32 R5, -RZ, R4.H0_H0 ;  /* 0x20000004ff057230 */ /* 0x000fca0000004100 */
[----:B------:R-:W-:Y:S01]  /*16530*/  FFMA R31, R2, R5, R31 ;  /* 0x00000005021f7223 */ /* 0x000fe2000000001f */
[----:B------:R-:W-:Y:S02]  /*16540*/  HADD2.F32 R5, -RZ, R4.H1_H1 ;  /* 0x30000004ff057230 */ /* 0x000fe40000004100 */
[----:B------:R-:W-:-:S04]  /*16550*/  FMUL R4, R16, R177 ;  /* 0x000000b110047220 */ /* 0x000fc80000400000 */
        /* <DEDUP_REMOVED lines=93> */
[----:B------:R-:W-:-:S04]  /*16b30*/  FADD R12, R8, -12583039 ;  /* 0xcb40007f080c7421 */ /* 0x000fc80000000000 */
[----:B------:R-:W-:-:S04]  /*16b40*/  FFMA R12, -R31, 1.4426950216293334961, -R12 ;  /* 0x3fb8aa3b1f0c7823 */ /* 0x000fc8000000090c */
[----:B------:R-:W-:Y:S01]  /*16b50*/  FFMA R31, -R31, 1.925963033500011079e-08, R12 ;  /* 0x32a570601f1f7823 */ /* 0x000fe2000000010c */
[----:B------:R-:W-:Y:S01]  /*16b60*/  SHF.L.U32 R12, R8, 0x17, RZ ;  /* 0x00000017080c7819 */ /* 0x000fe200000006ff */
[----:B------:R-:W-:-:S04]  /*16b70*/  FFMA.SAT R8, -R4, R36, 0.5 ;  /* 0x3f00000004087423 */ /* 0x000fc80000002124 */
[----:B------:R-:W-:Y:S01]  /*16b80*/  FFMA.RM R8, R8, R37, 12582913 ;  /* 0x4b40000108087423 */ /* 0x000fe20000004025 */
[----:B------:R-:W1:Y:S03]  /*16b90*/  MUFU.EX2 R31, R31 ;  /* 0x0000001f001f7308 */ /* 0x000e660000000800 */
[----:B------:R-:W-:-:S04]  /*16ba0*/  FADD R13, R8, -12583039 ;  /* 0xcb40007f080d7421 */ /* 0x000fc80000000000 */
[----:B------:R-:W-:-:S04]  /*16bb0*/  FFMA R13, -R4, 1.4426950216293334961, -R13 ;  /* 0x3fb8aa3b040d7823 */ /* 0x000fc8000000090d */
[----:B------:R-:W-:Y:S01]  /*16bc0*/  FFMA R4, -R4, 1.925963033500011079e-08, R13 ;  /* 0x32a5706004047823 */ /* 0x000fe2000000010d */
[----:B------:R-:W-:-:S05]  /*16bd0*/  SHF.L.U32 R13, R8, 0x17, RZ ;  /* 0x00000017080d7819 */ /* 0x000fca00000006ff */
[----:B------:R-:W2:Y:S01]  /*16be0*/  MUFU.EX2 R4, R4 ;  /* 0x0000000400047308 */ /* 0x000ea20000000800 */
[----:B-1----:R-:W-:Y:S01]  /*16bf0*/  FFMA R12, R12, R31, 1 ;  /* 0x3f8000000c0c7423 */ /* 0x002fe2000000001f */
[----:B--2---:R-:W-:Y:S01]  /*16c00*/  FFMA R13, R13, R4, 1 ;  /* 0x3f8000000d0d7423 */ /* 0x004fe20000000004 */
[----:B------:R-:W-:-:S04]  /*16c10*/  FFMA.SAT R4, -R33, R36, 0.5 ;  /* 0x3f00000021047423 */ /* 0x000fc80000002124 */
[----:B------:R-:W-:-:S04]  /*16c20*/  FFMA.RM R4, R4, R37, 12582913 ;  /* 0x4b40000104047423 */ /* 0x000fc80000004025 */
        /* <DEDUP_REMOVED lines=11> */
[----:B------:R-:W-:Y:S02]  /*16ce0*/  FFMA.RM R4, R4, R37, 12582913 ;  /* 0x4b40000104047423 */ /* 0x000fe40000004025 */
[----:B------:R-:W-:Y:S01]  /*16cf0*/  FFMA R32, -R32, 1.925963033500011079e-08, R8 ;  /* 0x32a5706020207823 */ /* 0x000fe20000000108 */
[----:B------:R-:W-:Y:S01]  /*16d00*/  FFMA.SAT R8, -R34, R36, 0.5 ;  /* 0x3f00000022087423 */ /* 0x000fe20000002124 */
[----:B------:R-:W-:-:S03]  /*16d10*/  FADD R20, R4, -12583039 ;  /* 0xcb40007f04147421 */ /* 0x000fc60000000000 */
[----:B------:R-:W-:Y:S01]  /*16d20*/  FFMA.RM R8, R8, R37, 12582913 ;  /* 0x4b40000108087423 */ /* 0x000fe20000004025 */
[C---:B------:R-:W-:Y:S01]  /*16d30*/  FFMA R20, -R35.reuse, 1.4426950216293334961, -R20 ;  /* 0x3fb8aa3b23147823 */ /* 0x040fe20000000914 */
[----:B------:R-:W2:Y:S03]  /*16d40*/  MUFU.EX2 R32, R32 ;  /* 0x0000002000207308 */ /* 0x000ea60000000800 */
[----:B------:R-:W-:Y:S01]  /*16d50*/  FFMA R35, -R35, 1.925963033500011079e-08, R20 ;  /* 0x32a5706023237823 */ /* 0x000fe20000000114 */
[----:B------:R-:W-:Y:S01]  /*16d60*/  SHF.L.U32 R20, R4, 0x17, RZ ;  /* 0x0000001704147819 */ /* 0x000fe200000006ff */
[C---:B------:R-:W-:Y:S01]  /*16d70*/  FADD R4, R8.reuse, -12583039 ;  /* 0xcb40007f08047421 */ /* 0x040fe20000000000 */
[----:B------:R-:W-:Y:S01]  /*16d80*/  SHF.L.U32 R21, R8, 0x17, RZ ;  /* 0x0000001708157819 */ /* 0x000fe200000006ff */
[----:B-1----:R-:W-:Y:S02]  /*16d90*/  FFMA R14, R14, R33, 1 ;  /* 0x3f8000000e0e7423 */ /* 0x002fe40000000021 */
[C---:B------:R-:W-:Y:S01]  /*16da0*/  FFMA R4, -R34.reuse, 1.4426950216293334961, -R4 ;  /* 0x3fb8aa3b22047823 */ /* 0x040fe20000000904 */
[----:B------:R-:W1:Y:S03]  /*16db0*/  MUFU.EX2 R35, R35 ;  /* 0x0000002300237308 */ /* 0x000e660000000800 */
[----:B------:R-:W-:Y:S01]  /*16dc0*/  FFMA R34, -R34, 1.925963033500011079e-08, R4 ;  /* 0x32a5706022227823 */ /* 0x000fe20000000104 */
[----:B------:R-:W-:Y:S01]  /*16dd0*/  IADD3 R4, R5, 0x1800000, RZ ;  /* 0x0180000005047810 */ /* 0x000fe20007ffe0ff */
[----:B--2---:R-:W-:-:S03]  /*16de0*/  FFMA R15, R15, R32, 1 ;  /* 0x3f8000000f0f7423 */ /* 0x004fc60000000020 */
[----:B------:R-:W-:Y:S01]  /*16df0*/  LOP3.LUT R4, R4, 0x7f800000, RZ, 0xc0, !PT ;  /* 0x7f80000004047812 */ /* 0x000fe200078ec0ff */
[----:B------:R-:W2:Y:S03]  /*16e00*/  MUFU.EX2 R34, R34 ;  /* 0x0000002200227308 */ /* 0x000ea60000000800 */
[----:B------:R-:W-:Y:S01]  /*16e10*/  ISETP.GT.U32.AND P2, PT, R4, 0x1ffffff, PT ;  /* 0x01ffffff0400780c */ /* 0x000fe20003f44070 */
[----:B-1----:R-:W-:Y:S01]  /*16e20*/  FFMA R20, R20, R35, 1 ;  /* 0x3f80000014147423 */ /* 0x002fe20000000023 */
[----:B--2---:R-:W-:-:S11]  /*16e30*/  FFMA R21, R21, R34, 1 ;  /* 0x3f80000015157423 */ /* 0x004fd60000000022 */
[----:B------:R-:W-:Y:S05]  /*16e40*/  @P2 BRA `(.L_x_179) ;  /* 0x0000000000102947 */ /* 0x000fea0003800000 */
[----:B------:R-:W-:-:S07]  /*16e50*/  MOV R4, 0x16e70 ;  /* 0x00016e7000047802 */ /* 0x000fce0000000f00 */
[----:B------:R-:W-:Y:S05]  /*16e60*/  CALL.REL.NOINC `($__internal_0_$__cuda_sm20_rcp_rn_f32_slowpath) ;  /* 0x00000214005c7944 */ /* 0x000fea0003c00000 */
[----:B------:R-:W-:Y:S01]  /*16e70*/  MOV R34, R8 ;  /* 0x0000000800227202 */ /* 0x000fe20000000f00 */
[----:B------:R-:W-:Y:S06]  /*16e80*/  BRA `(.L_x_180) ;  /* 0x0000000000107947 */ /* 0x000fec0003800000 */
.L_x_179:
[----:B------:R-:W1:Y:S02]  /*16e90*/  MUFU.RCP R34, R5 ;  /* 0x0000000500227308 */ /* 0x000e640000001000 */
[----:B-1----:R-:W-:-:S04]  /*16ea0*/  FFMA R5, R5, R34, -1 ;  /* 0xbf80000005057423 */ /* 0x002fc80000000022 */
[----:B------:R-:W-:-:S04]  /*16eb0*/  FADD.FTZ R5, -R5, -RZ ;  /* 0x800000ff05057221 */ /* 0x000fc80000010100 */
[----:B------:R-:W-:-:S07]  /*16ec0*/  FFMA R34, R34, R5, R34 ;  /* 0x0000000522227223 */ /* 0x000fce0000000022 */
.L_x_180:
[----:B------:R-:W-:Y:S05]  /*16ed0*/  BSYNC B1 ;  /* 0x0000000000017941 */ /* 0x000fea0003800000 */
.L_x_178:
        /* <DEDUP_REMOVED lines=10> */
.L_x_182:
[----:B------:R-:W1:Y:S02]  /*16f80*/  MUFU.RCP R33, R30 ;  /* 0x0000001e00217308 */ /* 0x000e640000001000 */
[----:B-1----:R-:W-:-:S04]  /*16f90*/  FFMA R30, R30, R33, -1 ;  /* 0xbf8000001e1e7423 */ /* 0x002fc80000000021 */
[----:B------:R-:W-:-:S04]  /*16fa0*/  FADD.FTZ R30, -R30, -RZ ;  /* 0x800000ff1e1e7221 */ /* 0x000fc80000010100 */
[----:B------:R-:W-:-:S07]  /*16fb0*/  FFMA R33, R33, R30, R33 ;  /* 0x0000001e21217223 */ /* 0x000fce0000000021 */
.L_x_183:
[----:B------:R-:W-:Y:S05]  /*16fc0*/  BSYNC B1 ;  /* 0x0000000000017941 */ /* 0x000fea0003800000 */
.L_x_181:
        /* <DEDUP_REMOVED lines=10> */
.L_x_185:
[----:B------:R-:W1:Y:S02]  /*17070*/  MUFU.RCP R32, R29 ;  /* 0x0000001d00207308 */ /* 0x000e640000001000 */
[----:B-1----:R-:W-:-:S04]  /*17080*/  FFMA R29, R29, R32, -1 ;  /* 0xbf8000001d1d7423 */ /* 0x002fc80000000020 */
[----:B------:R-:W-:-:S04]  /*17090*/  FADD.FTZ R29, -R29, -RZ ;  /* 0x800000ff1d1d7221 */ /* 0x000fc80000010100 */
[----:B------:R-:W-:-:S07]  /*170a0*/  FFMA R32, R32, R29, R32 ;  /* 0x0000001d20207223 */ /* 0x000fce0000000020 */
.L_x_186:
[----:B------:R-:W-:Y:S05]  /*170b0*/  BSYNC B1 ;  /* 0x0000000000017941 */ /* 0x000fea0003800000 */
.L_x_184:
        /* <DEDUP_REMOVED lines=10> */
.L_x_188:
[----:B------:R-:W1:Y:S02]  /*17160*/  MUFU.RCP R30, R28 ;  /* 0x0000001c001e7308 */ /* 0x000e640000001000 */
[----:B-1----:R-:W-:-:S04]  /*17170*/  FFMA R28, R28, R30, -1 ;  /* 0xbf8000001c1c7423 */ /* 0x002fc8000000001e */
[----:B------:R-:W-:-:S04]  /*17180*/  FADD.FTZ R28, -R28, -RZ ;  /* 0x800000ff1c1c7221 */ /* 0x000fc80000010100 */
[----:B------:R-:W-:-:S07]  /*17190*/  FFMA R30, R30, R28, R30 ;  /* 0x0000001c1e1e7223 */ /* 0x000fce000000001e */
.L_x_189:
[----:B------:R-:W-:Y:S05]  /*171a0*/  BSYNC B1 ;  /* 0x0000000000017941 */ /* 0x000fea0003800000 */
.L_x_187:
        /* <DEDUP_REMOVED lines=10> */
.L_x_191:
[----:B------:R-:W1:Y:S02]  /*17250*/  MUFU.RCP R29, R27 ;  /* 0x0000001b001d7308 */ /* 0x000e640000001000 */
[----:B-1----:R-:W-:-:S04]  /*17260*/  FFMA R27, R27, R29, -1 ;  /* 0xbf8000001b1b7423 */ /* 0x002fc8000000001d */
[----:B------:R-:W-:-:S04]  /*17270*/  FADD.FTZ R27, -R27, -RZ ;  /* 0x800000ff1b1b7221 */ /* 0x000fc80000010100 */
[----:B------:R-:W-:-:S07]  /*17280*/  FFMA R29, R29, R27, R29 ;  /* 0x0000001b1d1d7223 */ /* 0x000fce000000001d */
.L_x_192:
[----:B------:R-:W-:Y:S05]  /*17290*/  BSYNC B1 ;  /* 0x0000000000017941 */ /* 0x000fea0003800000 */
.L_x_190:
        /* <DEDUP_REMOVED lines=10> */
.L_x_194:
[----:B------:R-:W1:Y:S02]  /*17340*/  MUFU.RCP R28, R26 ;  /* 0x0000001a001c7308 */ /* 0x000e640000001000 */
[----:B-1----:R-:W-:-:S04]  /*17350*/  FFMA R26, R26, R28, -1 ;  /* 0xbf8000001a1a7423 */ /* 0x002fc8000000001c */
[----:B------:R-:W-:-:S04]  /*17360*/  FADD.FTZ R26, -R26, -RZ ;  /* 0x800000ff1a1a7221 */ /* 0x000fc80000010100 */
[----:B------:R-:W-:-:S07]  /*17370*/  FFMA R28, R28, R26, R28 ;  /* 0x0000001a1c1c7223 */ /* 0x000fce000000001c */
.L_x_195:
[----:B------:R-:W-:Y:S05]  /*17380*/  BSYNC B1 ;  /* 0x0000000000017941 */ /* 0x000fea0003800000 */
.L_x_193:
        /* <DEDUP_REMOVED lines=10> */
.L_x_197:
[----:B------:R-:W1:Y:S02]  /*17430*/  MUFU.RCP R27, R25 ;  /* 0x00000019001b7308 */ /* 0x000e640000001000 */
[----:B-1----:R-:W-:-:S04]  /*17440*/  FFMA R25, R25, R27, -1 ;  /* 0xbf80000019197423 */ /* 0x002fc8000000001b */
[----:B------:R-:W-:-:S04]  /*17450*/  FADD.FTZ R25, -R25, -RZ ;  /* 0x800000ff19197221 */ /* 0x000fc80000010100 */
[----:B------:R-:W-:-:S07]  /*17460*/  FFMA R27, R27, R25, R27 ;  /* 0x000000191b1b7223 */ /* 0x000fce000000001b */
.L_x_198:
[----:B------:R-:W-:Y:S05]  /*17470*/  BSYNC B1 ;  /* 0x0000000000017941 */ /* 0x000fea0003800000 */
.L_x_196:
        /* <DEDUP_REMOVED lines=10> */
.L_x_200:
[----:B------:R-:W1:Y:S02]  /*17520*/  MUFU.RCP R26, R24 ;  /* 0x00000018001a7308 */ /* 0x000e640000001000 */
[----:B-1----:R-:W-:-:S04]  /*17530*/  FFMA R24, R24, R26, -1 ;  /* 0xbf80000018187423 */ /* 0x002fc8000000001a */
[----:B------:R-:W-:-:S04]  /*17540*/  FADD.FTZ R24, -R24, -RZ ;  /* 0x800000ff18187221 */ /* 0x000fc80000010100 */
[----:B------:R-:W-:-:S07]  /*17550*/  FFMA R26, R26, R24, R26 ;  /* 0x000000181a1a7223 */ /* 0x000fce000000001a */
.L_x_201:
[----:B------:R-:W-:Y:S05]  /*17560*/  BSYNC B1 ;  /* 0x0000000000017941 */ /* 0x000fea0003800000 */
.L_x_199:
        /* <DEDUP_REMOVED lines=10> */
.L_x_203:
[----:B------:R-:W1:Y:S02]  /*17610*/  MUFU.RCP R25, R23 ;  /* 0x0000001700197308 */ /* 0x000e640000001000 */
[----:B-1----:R-:W-:-:S04]  /*17620*/  FFMA R23, R23, R25, -1 ;  /* 0xbf80000017177423 */ /* 0x002fc80000000019 */
[----:B------:R-:W-:-:S04]  /*17630*/  FADD.FTZ R23, -R23, -RZ ;  /* 0x800000ff17177221 */ /* 0x000fc80000010100 */
[----:B------:R-:W-:-:S07]  /*17640*/  FFMA R25, R25, R23, R25 ;  /* 0x0000001719197223 */ /* 0x000fce0000000019 */
.L_x_204:
[----:B------:R-:W-:Y:S05]  /*17650*/  BSYNC B1 ;  /* 0x0000000000017941 */ /* 0x000fea0003800000 */
.L_x_202:
        /* <DEDUP_REMOVED lines=10> */
.L_x_206:
[----:B------:R-:W1:Y:S02]  /*17700*/  MUFU.RCP R24, R22 ;  /* 0x0000001600187308 */ /* 0x000e640000001000 */
[----:B-1----:R-:W-:-:S04]  /*17710*/  FFMA R22, R22, R24, -1 ;  /* 0xbf80000016167423 */ /* 0x002fc80000000018 */
[----:B------:R-:W-:-:S04]  /*17720*/  FADD.FTZ R22, -R22, -RZ ;  /* 0x800000ff16167221 */ /* 0x000fc80000010100 */
[----:B------:R-:W-:-:S07]  /*17730*/  FFMA R24, R24, R22, R24 ;  /* 0x0000001618187223 */ /* 0x000fce0000000018 */
.L_x_207:
[----:B------:R-:W-:Y:S05]  /*17740*/  BSYNC B1 ;  /* 0x0000000000017941 */ /* 0x000fea0003800000 */
.L_x_205:
        /* <DEDUP_REMOVED lines=10> */
.L_x_209:
[----:B------:R-:W1:Y:S02]  /*177f0*/  MUFU.RCP R23, R12 ;  /* 0x0000000c00177308 */ /* 0x000e640000001000 */
[----:B-1----:R-:W-:-:S04]  /*17800*/  FFMA R12, R12, R23, -1 ;  /* 0xbf8000000c0c7423 */ /* 0x002fc80000000017 */
[----:B------:R-:W-:-:S04]  /*17810*/  FADD.FTZ R12, -R12, -RZ ;  /* 0x800000ff0c0c7221 */ /* 0x000fc80000010100 */
[----:B------:R-:W-:-:S07]  /*17820*/  FFMA R23, R23, R12, R23 ;  /* 0x0000000c17177223 */ /* 0x000fce0000000017 */
.L_x_210:
[----:B------:R-:W-:Y:S05]  /*17830*/  BSYNC B1 ;  /* 0x0000000000017941 */ /* 0x000fea0003800000 */
.L_x_208:
        /* <DEDUP_REMOVED lines=10> */
.L_x_212:
[----:B------:R-:W1:Y:S02]  /*178e0*/  MUFU.RCP R22, R13 ;  /* 0x0000000d00167308 */ /* 0x000e640000001000 */
[----:B-1----:R-:W-:-:S04]  /*178f0*/  FFMA R13, R13, R22, -1 ;  /* 0xbf8000000d0d7423 */ /* 0x002fc80000000016 */
[----:B------:R-:W-:-:S04]  /*17900*/  FADD.FTZ R13, -R13, -RZ ;  /* 0x800000ff0d0d7221 */ /* 0x000fc80000010100 */
[----:B------:R-:W-:-:S07]  /*17910*/  FFMA R22, R22, R13, R22 ;  /* 0x0000000d16167223 */ /* 0x000fce0000000016 */
.L_x_213:
[----:B------:R-:W-:Y:S05]  /*17920*/  BSYNC B1 ;  /* 0x0000000000017941 */ /* 0x000fea0003800000 */
.L_x_211:
        /* <DEDUP_REMOVED lines=10> */
.L_x_215:
[----:B------:R-:W1:Y:S02]  /*179d0*/  MUFU.RCP R4, R14 ;  /* 0x0000000e00047308 */ /* 0x000e640000001000 */
[----:B-1----:R-:W-:-:S04]  /*179e0*/  FFMA R14, R14, R4, -1 ;  /* 0xbf8000000e0e7423 */ /* 0x002fc80000000004 */
[----:B------:R-:W-:-:S04]  /*179f0*/  FADD.FTZ R14, -R14, -RZ ;  /* 0x800000ff0e0e7221 */ /* 0x000fc80000010100 */
[----:B------:R-:W-:-:S07]  /*17a00*/  FFMA R14, R4, R14, R4 ;  /* 0x0000000e040e7223 */ /* 0x000fce0000000004 */
.L_x_216:
[----:B------:R-:W-:Y:S05]  /*17a10*/  BSYNC B1 ;  /* 0x0000000000017941 */ /* 0x000fea0003800000 */
.L_x_214:
        /* <DEDUP_REMOVED lines=10> */
.L_x_218:
[----:B------:R-:W1:Y:S02]  /*17ac0*/  MUFU.RCP R13, R15 ;  /* 0x0000000f000d7308 */ /* 0x000e640000001000 */
[----:B-1----:R-:W-:-:S04]  /*17ad0*/  FFMA R15, R15, R13, -1 ;  /* 0xbf8000000f0f7423 */ /* 0x002fc8000000000d */
[----:B------:R-:W-:-:S04]  /*17ae0*/  FADD.FTZ R15, -R15, -RZ ;  /* 0x800000ff0f0f7221 */ /* 0x000fc80000010100 */
[----:B------:R-:W-:-:S07]  /*17af0*/  FFMA R13, R13, R15, R13 ;  /* 0x0000000f0d0d7223 */ /* 0x000fce000000000d */
.L_x_219:
[----:B------:R-:W-:Y:S05]  /*17b00*/  BSYNC B1 ;  /* 0x0000000000017941 */ /* 0x000fea0003800000 */
.L_x_217:
        /* <DEDUP_REMOVED lines=10> */
.L_x_221:
[----:B------:R-:W1:Y:S02]  /*17bb0*/  MUFU.RCP R12, R20 ;  /* 0x00000014000c7308 */ /* 0x000e640000001000 */
[----:B-1----:R-:W-:-:S04]  /*17bc0*/  FFMA R20, R20, R12, -1 ;  /* 0xbf80000014147423 */ /* 0x002fc8000000000c */
[----:B------:R-:W-:-:S04]  /*17bd0*/  FADD.FTZ R20, -R20, -RZ ;  /* 0x800000ff14147221 */ /* 0x000fc80000010100 */
[----:B------:R-:W-:-:S07]  /*17be0*/  FFMA R12, R12, R20, R12 ;  /* 0x000000140c0c7223 */ /* 0x000fce000000000c */
.L_x_222:
[----:B------:R-:W-:Y:S05]  /*17bf0*/  BSYNC B1 ;  /* 0x0000000000017941 */ /* 0x000fea0003800000 */
.L_x_220:
        /* <DEDUP_REMOVED lines=10> */
.L_x_224:
[----:B------:R-:W1:Y:S02]  /*17ca0*/  MUFU.RCP R4, R21 ;  /* 0x0000001500047308 */ /* 0x000e640000001000 */
[----:B-1----:R-:W-:-:S04]  /*17cb0*/  FFMA R21, R21, R4, -1 ;  /* 0xbf80000015157423 */ /* 0x002fc80000000004 */
[----:B------:R-:W-:-:S04]  /*17cc0*/  FADD.FTZ R21, -R21, -RZ ;  /* 0x800000ff15157221 */ /* 0x000fc80000010100 */
[----:B------:R-:W-:-:S07]  /*17cd0*/  FFMA R4, R4, R21, R4 ;  /* 0x0000001504047223 */ /* 0x000fce0000000004 */
.L_x_225:
[----:B------:R-:W-:Y:S05]  /*17ce0*/  BSYNC B1 ;  /* 0x0000000000017941 */ /* 0x000fea0003800000 */
.L_x_223:
        /* <DEDUP_REMOVED lines=10> */
.L_x_226:
        /* <DEDUP_REMOVED lines=27> */
.L_x_228:
[----:B------:R-:W-:Y:S05]  /*17f40*/  BSYNC B0 ;  /* 0x0000000000007941 */ /* 0x000fea0003800000 */
.L_x_227:
[----:B------:R-:W-:Y:S04]  /*17f50*/  BSSY B0, `(.L_x_229) ;  /* 0x000003a000007945 */ /* 0x000fe80003800000 */
[----:B------:R-:W-:Y:S05]  /*17f60*/  @P0 BRA `(.L_x_230) ;  /* 0x0000000000e00947 */ /* 0x000fea0003800000 */
[----:B------:R-:W-:-:S04]  /*17f70*/  MOV R4, UR44 ;  /* 0x0000002c00047c02 */ /* 0x000fc80008000f00 */
[----:B------:R-:W-:-:S13]  /*17f80*/  ISETP.NE.AND P3, PT, R4, 0x3, PT ;  /* 0x000000030400780c */ /* 0x000fda0003f65270 */
[----:B------:R-:W-:Y:S05]  /*17f90*/  @!P3 BRA `(.L_x_231) ;  /* 0x000000000004b947 */ /* 0x000fea0003800000 */
[----:B------:R-:W-:Y:S01]  /*17fa0*/  BPT.TRAP 0x1 ;  /* 0x000000040000795c */ /* 0x000fe20000300000 */
.L_x_231:
[----:B------:R-:W-:Y:S01]  /*17fb0*/  LEA R4, R18, UR48, 0x3 ;  /* 0x0000003012047c11 */ /* 0x000fe2000f8e18ff */
[----:B------:R-:W-:Y:S01]  /*17fc0*/  BSSY B1, `(.L_x_232) ;  /* 0x0000004000017945 */ /* 0x000fe20003800000 */
[----:B------:R-:W-:-:S04]  /*17fd0*/  SHF.L.U32 R5, R19, 0x1f, RZ ;  /* 0x0000001f13057819 */ /* 0x000fc800000006ff */
[----:B------:R-:W1:Y:S02]  /*17fe0*/  SYNCS.PHASECHK.TRANS64.TRYWAIT P2, [R4+URZ+0x60], R5 ;  /* 0x00006005040075a7 */ /* 0x000e64000804017f */
[----:B-1----:R-:W-:Y:S05]  /*17ff0*/  @!P2 BRA `(.L_x_233) ;  /* 0x000001f40068a947 */ /* 0x002fea0003800000 */
.L_x_1148:
[----:B------:R-:W-:Y:S05]  /*18000*/  BSYNC B1 ;  /* 0x0000000000017941 */ /* 0x000fea0003800000 */
.L_x_232:
[----:B------:R-:W-:Y:S04]  /*18010*/  BSSY B1, `(.L_x_234) ;  /* 0x0000016000017945 */ /* 0x000fe80003800000 */
[----:B------:R-:W-:Y:S05]  /*18020*/  @P1 BRA `(.L_x_235) ;  /* 0x0000000000501947 */ /* 0x000fea0003800000 */
[----:B------:R-:W2:Y:S01]  /*18030*/  S2R R8, SR_TID.X ;  /* 0x0000000000087919 */ /* 0x000ea20000002100 */
[----:B------:R-:W-:-:S04]  /*18040*/  LEA R12, R18, R17, 0xc ;  /* 0x00000011120c7211 */ /* 0x000fc800078e60ff */
[----:B------:R-:W-:Y:S01]  /*18050*/  IADD3 R0, R12, UR48, RZ ;  /* 0x000000300c007c10 */ /* 0x000fe2000fffe0ff */
[----:B------:R-:W-:Y:S04]  /*18060*/  LDS.U16 R7, [R12+UR48+0x200] ;  /* 0x000200300c077984 */ /* 0x000fe80008000400 */
[----:B------:R-:W-:Y:S04]  /*18070*/  LDS.U16 R6, [R12+UR48+0x208] ;  /* 0x000208300c067984 */ /* 0x000fe80008000400 */
[----:B------:R-:W3:Y:S01]  /*18080*/  LDS.U16 R3, [R12+UR48+0x108] ;  /* 0x000108300c037984 */ /* 0x000ee20008000400 */
[----:B--2---:R-:W-:-:S04]  /*18090*/  SHF.R.U32.HI R8, RZ, 0x4, R8 ;  /* 0x00000004ff087819 */ /* 0x004fc80000011608 */
[----:B------:R-:W-:Y:S02]  /*180a0*/  LOP3.LUT P2, RZ, R8, 0x1, RZ, 0xc0, !PT ;  /* 0x0000000108ff7812 */ /* 0x000fe4000784c0ff */
[----:B------:R-:W-:-:S04]  /*180b0*/  MOV R8, 0x8 ;  /* 0x0000000800087802 */ /* 0x000fc80000000f00 */
[----:B------:R-:W-:-:S04]  /*180c0*/  SEL R8, R8, 0xfffffff8, !P2 ;  /* 0xfffffff808087807 */ /* 0x000fc80005000000 */
[----:B------:R-:W-:Y:S02]  /*180d0*/  LEA R14, R8, R0, 0x1 ;  /* 0x00000000080e7211 */ /* 0x000fe400078e08ff */
[----:B------:R-:W2:Y:S04]  /*180e0*/  LDS.U16 R0, [R12+UR48+0x100] ;  /* 0x000100300c007984 */ /* 0x000ea80008000400 */
[----:B-1----:R-:W-:Y:S01]  /*180f0*/  LDS.U16 R4, [R14+0x200] ;  /* 0x000200000e047984 */ /* 0x002fe20000000400 */
[----:B---3--:R-:W-:-:S03]  /*18100*/  PRMT R6, R3, 0x5410, R6 ;  /* 0x0000541003067816 */ /* 0x008fc60000000006 */
[----:B------:R-:W1:Y:S04]  /*18110*/  LDS.U16 R5, [R14+0x100] ;  /* 0x000100000e057984 */ /* 0x000e680000000400 */
[----:B------:R-:W-:Y:S04]  /*18120*/  LDS.U16 R8, [R14+0x208] ;  /* 0x000208000e087984 */ /* 0x000fe80000000400 */
[----:B------:R-:W3:Y:S01]  /*18130*/  LDS.U16 R13, [R14+0x108] ;  /* 0x000108000e0d7984 */ /* 0x000ee20000000400 */
[----:B--2---:R-:W-:Y:S02]  /*18140*/  PRMT R7, R0, 0x5410, R7 ;  /* 0x0000541000077816 */ /* 0x004fe40000000007 */
[----:B-1----:R-:W-:-:S02]  /*18150*/  PRMT R3, R5, 0x5410, R4 ;  /* 0x0000541005037816 */ /* 0x002fc40000000004 */
[----:B---3--:R-:W-:-:S07]  /*18160*/  PRMT R0, R13, 0x5410, R8 ;  /* 0x000054100d007816 */ /* 0x008fce0000000008 */
.L_x_235:
[----:B------:R-:W-:Y:S05]  /*18170*/  BSYNC B1 ;  /* 0x0000000000017941 */ /* 0x000fea0003800000 */
.L_x_234:
        /* <DEDUP_REMOVED lines=8> */
.L_x_236:
[----:B-1----:R-:W1:Y:S01]  /*18200*/  S2R R5, SR_CgaCtaId ;  /* 0x0000000000057919 */ /* 0x002e620000008800 */
[C---:B------:R-:W-:Y:S02]  /*18210*/  LEA R4, R10.reuse, UR48, 0x3 ;  /* 0x000000300a047c11 */ /* 0x040fe4000f8e18ff */
[----:B------:R-:W-:Y:S02]  /*18220*/  IADD3 R10, R10, 0x1, RZ ;  /* 0x000000010a0a7810 */ /* 0x000fe40007ffe0ff */
[----:B------:R-:W-:Y:S02]  /*18230*/  IADD3 R4, R4, 0x80, RZ ;  /* 0x0000008004047810 */ /* 0x000fe40007ffe0ff */
[----:B------:R-:W-:Y:S02]  /*18240*/  ISETP.NE.AND P2, PT, R10, 0x4, PT ;  /* 0x000000040a00780c */ /* 0x000fe40003f45270 */
[----:B------:R-:W-:Y:S02]  /*18250*/  IADD3 R18, R18, 0x1, RZ ;  /* 0x0000000112127810 */ /* 0x000fe40007ffe0ff */
[----:B------:R-:W-:-:S02]  /*18260*/  SEL R10, R10, RZ, P2 ;  /* 0x000000ff0a0a7207 */ /* 0x000fc40001000000 */
[----:B------:R-:W-:-:S04]  /*18270*/  ISETP.NE.AND P3, PT, R18, 0x4, PT ;  /* 0x000000041200780c */ /* 0x000fc80003f65270 */
[----:B------:R-:W-:Y:S02]  /*18280*/  SEL R18, R18, RZ, P3 ;  /* 0x000000ff12127207 */ /* 0x000fe40001800000 */
[----:B-1----:R-:W-:-:S04]  /*18290*/  PRMT R4, R5, 0x654, R4 ;  /* 0x0000065405047816 */ /* 0x002fc80000000004 */
[----:B--2---:R1:W-:Y:S02]  /*182a0*/  SYNCS.ARRIVE.TRANS64.RED.A1T0 RZ, [R4+URZ], RZ ;  /* 0x000000ff04ff79a7 */ /* 0x0043e4000810043f */
[----:B-1----:R-:W-:-:S04]  /*182b0*/  SEL R4, RZ, 0x1, P2 ;  /* 0x00000001ff047807 */ /* 0x002fc80001000000 */
[----:B------:R-:W-:Y:S02]  /*182c0*/  LOP3.LUT R11, R11, R4, RZ, 0x3c, !PT ;  /* 0x000000040b0b7212 */ /* 0x000fe400078e3cff */
[----:B------:R-:W-:-:S04]  /*182d0*/  SEL R4, RZ, 0x1, P3 ;  /* 0x00000001ff047807 */ /* 0x000fc80001800000 */
[----:B------:R-:W-:-:S07]  /*182e0*/  LOP3.LUT R19, R19, R4, RZ, 0x3c, !PT ;  /* 0x0000000413137212 */ /* 0x000fce00078e3cff */
.L_x_230:
[----:B------:R-:W-:Y:S05]  /*182f0*/  BSYNC B0 ;  /* 0x0000000000007941 */ /* 0x000fea0003800000 */
.L_x_229:
[----:B------:R-:W2:Y:S04]  /*18300*/  LDL.LU R5, [R1+0x2e0] ;  /* 0x0002e00001057983 */ /* 0x000ea80000300800 */
[----:B------:R-:W3:Y:S04]  /*18310*/  LDL.LU R12, [R1+0x2e4] ;  /* 0x0002e400010c7983 */ /* 0x000ee80000300800 */
[----:B------:R-:W4:Y:S04]  /*18320*/  LDL.LU R21, [R1+0x2e8] ;  /* 0x0002e80001157983 */ /* 0x000f280000300800 */
[----:B------:R-:W5:Y:S04]  /*18330*/  LDL.LU R20, [R1+0x2ec] ;  /* 0x0002ec0001147983 */ /* 0x000f680000300800 */
[----:B------:R-:W5:Y:S04]  /*18340*/  LDL.LU R15, [R1+0x2f0] ;  /* 0x0002f000010f7983 */ /* 0x000f680000300800 */
[----:B------:R-:W5:Y:S01]  /*18350*/  LDL.LU R14, [R1+0x2f4] ;  /* 0x0002f400010e7983 */ /* 0x000f620000300800 */
[----:B------:R-:W-:-:S03]  /*18360*/  F2FP.F16.E4M3.UNPACK_B R4, R7 ;  /* 0x00000007ff04723e */ /* 0x000fc600020006ff */
[----:B------:R-:W5:Y:S04]  /*18370*/  LDL.LU R23, [R1+0x2f8] ;  /* 0x0002f80001177983 */ /* 0x000f680000300800 */
        /* <DEDUP_REMOVED lines=8> */
[----:B------:R-:W5:Y:S01]  /*18400*/  LDL.LU R27, [R1+0x31c] ;  /* 0x00031c00011b7983 */ /* 0x000f620000300800 */
[----:B------:R-:W-:-:S02]  /*18410*/  HADD2.F32 R8, -RZ, R4.H0_H0 ;  /* 0x20000004ff087230 */ /* 0x000fc40000004100 */
[----:B------:R-:W-:Y:S01]  /*18420*/  HADD2.F32 R4, -RZ, R4.H1_H1 ;  /* 0x30000004ff047230 */ /* 0x000fe20000004100 */
[----:B------:R-:W-:Y:S02]  /*18430*/  MOV R37, 0x3bbb989d ;  /* 0x3bbb989d00257802 */ /* 0x000fe40000000f00 */
[----:B------:R-:W-:Y:S01]  /*18440*/  MOV R36, 0x437c0000 ;  /* 0x437c000000247802 */ /* 0x000fe20000000f00 */
[----:B--2---:R-:W-:-:S04]  /*18450*/  FMUL R5, R16, R5 ;  /* 0x0000000510057220 */ /* 0x004fc80000400000 */
[----:B------:R-:W-:Y:S01]  /*18460*/  FFMA R5, R2, R8, R5 ;  /* 0x0000000802057223 */ /* 0x000fe20000000005 */
[----:B------:R-:W-:Y:S01]  /*18470*/  F2FP.F16.E4M3.UNPACK_B R8, R7.H1 ;  /* 0x00000007ff08723e */ /* 0x000fe200030006ff */
[C---:B---3--:R-:W-:Y:S01]  /*18480*/  FMUL R13, R16.reuse, R12 ;  /* 0x0000000c100d7220 */ /* 0x048fe20000400000 */
[----:B----4-:R-:W-:-:S03]  /*18490*/  FMUL R21, R16, R21 ;  /* 0x0000001510157220 */ /* 0x010fc60000400000 */
[--C-:B------:R-:W-:Y:S02]  /*184a0*/  HADD2.F32 R12, -RZ, R8.reuse.H0_H0 ;  /* 0x20000008ff0c7230 */ /* 0x100fe40000004100 */
[----:B------:R-:W-:Y:S01]  /*184b0*/  FFMA R4, R2, R4, R13 ;  /* 0x0000000402047223 */ /* 0x000fe2000000000d */
[----:B------:R-:W-:Y:S02]  /*184c0*/  HADD2.F32 R8, -RZ, R8.H1_H1 ;  /* 0x30000008ff087230 */ /* 0x000fe40000004100 */
[----:B-----5:R-:W-:Y:S01]  /*184d0*/  FMUL R13, R16, R20 ;  /* 0x00000014100d7220 */ /* 0x020fe20000400000 */
[C---:B------:R-:W-:Y:S01]  /*184e0*/  FFMA R21, R2.reuse, R12, R21 ;  /* 0x0000000c02157223 */ /* 0x040fe20000000015 */
[----:B------:R-:W-:Y:S02]  /*184f0*/  F2FP.F16.E4M3.UNPACK_B R12, R6 ;  /* 0x00000006ff0c723e */ /* 0x000fe400020006ff */
[----:B------:R-:W-:Y:S01]  /*18500*/  FFMA R8, R2, R8, R13 ;  /* 0x0000000802087223 */ /* 0x000fe2000000000d */
[----:B------:R-:W-:-:S02]  /*18510*/  FMUL R13, R16, R15 ;  /* 0x0000000f100d7220 */ /* 0x000fc40000400000 */
[----:B------:R-:W-:-:S05]  /*18520*/  HADD2.F32 R22, -RZ, R12.H0_H0 ;  /* 0x2000000cff167230 */ /* 0x000fca0000004100 */
[----:B------:R-:W-:Y:S01]  /*18530*/  FFMA R22, R2, R22, R13 ;  /* 0x0000001602167223 */ /* 0x000fe2000000000d */
[----:B------:R-:W-:Y:S01]  /*18540*/  F2FP.F16.E4M3.UNPACK_B R13, R6.H1 ;  /* 0x00000006ff0d723e */ /* 0x000fe200030006ff */
[C---:B------:R-:W-:Y:S01]  /*18550*/  FMUL R15, R16.reuse, R14 ;  /* 0x0000000e100f7220 */ /* 0x040fe20000400000 */
[----:B------:R-:W-:-:S03]  /*18560*/  FMUL R23, R16, R23 ;  /* 0x0000001710177220 */ /* 0x000fc60000400000 */
[----:B------:R-:W-:Y:S02]  /*18570*/  HADD2.F32 R14, -RZ, R13.H0_H0 ;  /* 0x2000000dff0e7230 */ /* 0x000fe40000004100 */
[----:B------:R-:W-:-:S03]  /*18580*/  HADD2.F32 R12, -RZ, R12.H1_H1 ;  /* 0x3000000cff0c7230 */ /* 0x000fc60000004100 */
[----:B------:R-:W-:Y:S01]  /*18590*/  FFMA R23, R2, R14, R23 ;  /* 0x0000000e02177223 */ /* 0x000fe20000000017 */
[----:B------:R-:W-:Y:S01]  /*185a0*/  F2FP.F16.E4M3.UNPACK_B R14, R3 ;  /* 0x00000003ff0e723e */ /* 0x000fe200020006ff */
[----:B------:R-:W-:Y:S02]  /*185b0*/  HADD2.F32 R20, -RZ, R13.H1_H1 ;  /* 0x3000000dff147230 */ /* 0x000fe40000004100 */
[----:B------:R-:W-:Y:S01]  /*185c0*/  FMUL R13, R16, R24 ;  /* 0x00000018100d7220 */ /* 0x000fe20000400000 */
[----:B------:R-:W-:Y:S01]  /*185d0*/  FFMA R12, R2, R12, R15 ;  /* 0x0000000c020c7223 */ /* 0x000fe2000000000f */
[----:B------:R-:W-:Y:S01]  /*185e0*/  FMUL R15, R16, R26 ;  /* 0x0000001a100f7220 */ /* 0x000fe20000400000 */
[----:B------:R-:W-:-:S05]  /*185f0*/  HADD2.F32 R24, -RZ, R14.H0_H0 ;  /* 0x2000000eff187230 */ /* 0x000fca0000004100 */
[C---:B------:R-:W-:Y:S01]  /*18600*/  FFMA R24, R2.reuse, R24, R15 ;  /* 0x0000001802187223 */ /* 0x040fe2000000000f */
[----:B------:R-:W-:Y:S01]  /*18610*/  F2FP.F16.E4M3.UNPACK_B R15, R3.H1 ;  /* 0x00000003ff0f723e */ /* 0x000fe200030006ff */
[----:B------:R-:W-:Y:S01]  /*18620*/  FFMA R13, R2, R20, R13 ;  /* 0x00000014020d7223 */ /* 0x000fe2000000000d */
[----:B------:R-:W-:-:S03]  /*18630*/  FMUL R31, R16, R31 ;  /* 0x0000001f101f7220 */ /* 0x000fc60000400000 */
[--C-:B------:R-:W-:Y:S02]  /*18640*/  HADD2.F32 R20, -RZ, R15.reuse.H0_H0 ;  /* 0x2000000fff147230 */ /* 0x100fe40000004100 */
[----:B------:R-:W-:Y:S02]  /*18650*/  HADD2.F32 R26, -RZ, R15.H1_H1 ;  /* 0x3000000fff1a7230 */ /* 0x000fe40000004100 */
[----:B------:R-:W-:Y:S01]  /*18660*/  FMUL R15, R16, R32 ;  /* 0x00000020100f7220 */ /* 0x000fe20000400000 */
[----:B------:R-:W-:Y:S01]  /*18670*/  FFMA R31, R2, R20, R31 ;  /* 0x00000014021f7223 */ /* 0x000fe2000000001f */
[----:B------:R-:W-:Y:S01]  /*18680*/  F2FP.F16.E4M3.UNPACK_B R20, R0 ;  /* 0x00000000ff14723e */ /* 0x000fe200020006ff */
[----:B------:R-:W-:Y:S02]  /*18690*/  HADD2.F32 R14, -RZ, R14.H1_H1 ;  /* 0x3000000eff0e7230 */ /* 0x000fe40000004100 */
[----:B------:R-:W-:Y:S01]  /*186a0*/  FMUL R25, R16, R25 ;  /* 0x0000001910197220 */ /* 0x000fe20000400000 */
[----:B------:R-:W-:Y:S01]  /*186b0*/  FFMA R15, R2, R26, R15 ;  /* 0x0000001a020f7223 */ /* 0x000fe2000000000f */
[----:B------:R-:W-:-:S02]  /*186c0*/  HADD2.F32 R26, -RZ, R20.H0_H0 ;  /* 0x20000014ff1a7230 */ /* 0x000fc40000004100 */
[----:B------:R-:W-:Y:S01]  /*186d0*/  FFMA R14, R2, R14, R25 ;  /* 0x0000000e020e7223 */ /* 0x000fe20000000019 */
[----:B------:R-:W-:Y:S02]  /*186e0*/  HADD2.F32 R20, -RZ, R20.H1_H1 ;  /* 0x30000014ff147230 */ /* 0x000fe40000004100 */
[C---:B------:R-:W-:Y:S01]  /*186f0*/  FMUL R25, R16.reuse, R29 ;  /* 0x0000001d10197220 */ /* 0x040fe20000400000 */
[----:B------:R-:W-:-:S03]  /*18700*/  FMUL R33, R16, R30 ;  /* 0x0000001e10217220 */ /* 0x000fc60000400000 */
[C---:B------:R-:W-:Y:S01]  /*18710*/  FFMA R20, R2.reuse, R20, R25 ;  /* 0x0000001402147223 */ /* 0x040fe20000000019 */
[----:B------:R-:W-:Y:S01]  /*18720*/  F2FP.F16.E4M3.UNPACK_B R25, R0.H1 ;  /* 0x00000000ff19723e */ /* 0x000fe200030006ff */
[----:B------:R-:W-:-:S04]  /*18730*/  FFMA R33, R2, R26, R33 ;  /* 0x0000001a02217223 */ /* 0x000fc80000000021 */
[--C-:B------:R-:W-:Y:S02]  /*18740*/  HADD2.F32 R34, -RZ, R25.reuse.H0_H0 ;  /* 0x20000019ff227230 */ /* 0x100fe40000004100 */
[----:B------:R-:W-:Y:S02]  /*18750*/  HADD2.F32 R26, -RZ, R25.H1_H1 ;  /* 0x30000019ff1a7230 */ /* 0x000fe40000004100 */
[C---:B------:R-:W-:Y:S01]  /*18760*/  FMUL R25, R16.reuse, R28 ;  /* 0x0000001c10197220 */ /* 0x040fe20000400000 */
[----:B------:R-:W-:-:S03]  /*18770*/  FMUL R35, R16, R27 ;  /* 0x0000001b10237220 */ /* 0x000fc60000400000 */
[C---:B------:R-:W-:Y:S01]  /*18780*/  FFMA R34, R2.reuse, R34, R25 ;  /* 0x0000002202227223 */ /* 0x040fe20000000019 */
[-C--:B------:R-:W-:Y:S01]  /*18790*/  FFMA.SAT R25, -R5, R37.reuse, 0.5 ;  /* 0x3f00000005197423 */ /* 0x080fe20000002125 */
[----:B------:R-:W-:Y:S01]  /*187a0*/  FFMA R35, R2, R26, R35 ;  /* 0x0000001a02237223 */ /* 0x000fe20000000023 */
[----:B------:R-:W-:Y:S02]  /*187b0*/  FFMA.SAT R27, -R4, R37, 0.5 ;  /* 0x3f000000041b7423 */ /* 0x000fe40000002125 */
[-C--:B------:R-:W-:Y:S02]  /*187c0*/  FFMA.RM R26, R25, R36.reuse, 12582913 ;  /* 0x4b400001191a7423 */ /* 0x080fe40000004024 */
[----:B------:R-:W-:Y:S02]  /*187d0*/  FFMA.RM R25, R27, R36, 12582913 ;  /* 0x4b4000011b197423 */ /* 0x000fe40000004024 */
[----:B------:R-:W-:Y:S02]  /*187e0*/  FADD R28, R26, -12583039 ;  /* 0xcb40007f1a1c7421 */ /* 0x000fe40000000000 */
[----:B------:R-:W-:-:S02]  /*187f0*/  FADD R27, R25, -12583039 ;  /* 0xcb40007f191b7421 */ /* 0x000fc40000000000 */
[C---:B------:R-:W-:Y:S02]  /*18800*/  FFMA R28, -R5.reuse, 1.4426950216293334961, -R28 ;  /* 0x3fb8aa3b051c7823 */ /* 0x040fe4000000091c */
[C---:B------:R-:W-:Y:S02]  /*18810*/  FFMA R27, -R4.reuse, 1.4426950216293334961, -R27 ;  /* 0x3fb8aa3b041b7823 */ /* 0x040fe4000000091b */
[----:B------:R-:W-:Y:S01]  /*18820*/  FFMA R29, -R5, 1.925963033500011079e-08, R28 ;  /* 0x32a57060051d7823 */ /* 0x000fe2000000011c */
[----:B------:R-:W-:Y:S01]  /*18830*/  FFMA.SAT R5, -R21, R37, 0.5 ;  /* 0x3f00000015057423 */ /* 0x000fe20000002125 */
[----:B------:R-:W-:-:S03]  /*18840*/  FFMA R28, -R4, 1.925963033500011079e-08, R27 ;  /* 0x32a57060041c7823 */ /* 0x000fc6000000011b */
[----:B------:R-:W-:-:S04]  /*18850*/  FFMA.RM R4, R5, R36, 12582913 ;  /* 0x4b40000105047423 */ /* 0x000fc80000004024 */
[----:B------:R-:W-:-:S04]  /*18860*/  FADD R30, R4, -12583039 ;  /* 0xcb40007f041e7421 */ /* 0x000fc80000000000 */
[C---:B------:R-:W-:Y:S01]  /*18870*/  FFMA R30, -R21.reuse, 1.4426950216293334961, -R30 ;  /* 0x3fb8aa3b151e7823 */ /* 0x040fe2000000091e */
[----:B------:R1:W2:Y:S03]  /*18880*/  MUFU.EX2 R5, R29 ;  /* 0x0000001d00057308 */ /* 0x0002a60000000800 */
[----:B------:R-:W-:Y:S01]  /*18890*/  FFMA R27, -R21, 1.925963033500011079e-08, R30 ;  /* 0x32a57060151b7823 */ /* 0x000fe2000000011e */
[----:B------:R-:W-:-:S04]  /*188a0*/  FFMA.SAT R21, -R8, R37, 0.5 ;  /* 0x3f00000008157423 */ /* 0x000fc80000002125 */
[----:B------:R-:W-:-:S04]  /*188b0*/  FFMA.RM R21, R21, R36, 12582913 ;  /* 0x4b40000115157423 */ /* 0x000fc80000004024 */
[----:B------:R-:W-:Y:S01]  /*188c0*/  FADD R39, R21, -12583039 ;  /* 0xcb40007f15277421 */ /* 0x000fe20000000000 */
[----:B------:R-:W-:-:S03]  /*188d0*/  SHF.L.U32 R26, R26, 0x17, RZ ;  /* 0x000000171a1a7819 */ /* 0x000fc600000006ff */
[----:B------:R-:W-:Y:S01]  /*188e0*/  FFMA R39, -R8, 1.4426950216293334961, -R39 ;  /* 0x3fb8aa3b08277823 */ /* 0x000fe20000000927 */
[----:B-1----:R-:W-:-:S03]  /*188f0*/  FFMA.SAT R29, -R22, R37, 0.5 ;  /* 0x3f000000161d7423 */ /* 0x002fc60000002125 */
[----:B------:R-:W-:Y:S01]  /*18900*/  FFMA R30, -R8, 1.925963033500011079e-08, R39 ;  /* 0x32a57060081e7823 */ /* 0x000fe20000000127 */
[----:B--2---:R-:W-:Y:S01]  /*18910*/  FFMA R5, R26, R5, 1 ;  /* 0x3f8000001a057423 */ /* 0x004fe20000000005 */
[----:B------:R-:W-:Y:S01]  /*18920*/  FFMA.RM R8, R29, R36, 12582913 ;  /* 0x4b4000011d087423 */ /* 0x000fe20000004024 */
[----:B------:R-:W1:Y:S03]  /*18930*/  MUFU.EX2 R26, R27 ;  /* 0x0000001b001a7308 */ /* 0x000e660000000800 */
[----:B------:R-:W-:-:S05]  /*18940*/  FADD R29, R8, -12583039 ;  /* 0xcb40007f081d7421 */ /* 0x000fca0000000000 */
[----:B------:R-:W2:Y:S01]  /*18950*/  MUFU.EX2 R30, R30 ;  /* 0x0000001e001e7308 */ /* 0x000ea20000000800 */
[----:B------:R-:W-:Y:S01]  /*18960*/  FFMA R29, -R22, 1.4426950216293334961, -R29 ;  /* 0x3fb8aa3b161d7823 */ /* 0x000fe2000000091d */
[----:B------:R-:W-:Y:S01]  /*18970*/  FFMA.SAT R41, -R12, R37, 0.5 ;  /* 0x3f0000000c297423 */ /* 0x000fe20000002125 */
[----:B------:R-:W-:-:S05]  /*18980*/  SHF.L.U32 R39, R4, 0x17, RZ ;  /* 0x0000001704277819 */ /* 0x000fca00000006ff */
[----:B------:R-:W3:Y:S01]  /*18990*/  MUFU.EX2 R28, R28 ;  /* 0x0000001c001c7308 */ /* 0x000ee20000000800 */
[----:B------:R-:W-:Y:S01]  /*189a0*/  FFMA R29, -R22, 1.925963033500011079e-08, R29 ;  /* 0x32a57060161d7823 */ /* 0x000fe2000000011d */
[----:B------:R-:W-:Y:S01]  /*189b0*/  FFMA.RM R22, R41, R36, 12582913 ;  /* 0x4b40000129167423 */ /* 0x000fe20000004024 */
[----:B------:R-:W-:Y:S01]  /*189c0*/  SHF.L.U32 R21, R21, 0x17, RZ ;  /* 0x0000001715157819 */ /* 0x000fe200000006ff */
[----:B-1----:R-:W-:Y:S02]  /*189d0*/  FFMA R26, R39, R26, 1 ;  /* 0x3f800000271a7423 */ /* 0x002fe4000000001a */
[----:B------:R-:W-:Y:S01]  /*189e0*/  FADD R39, R22, -12583039 ;  /* 0xcb40007f16277421 */ /* 0x000fe20000000000 */
[----:B------:R-:W-:Y:S01]  /*189f0*/  SHF.L.U32 R25, R25, 0x17, RZ ;  /* 0x0000001719197819 */ /* 0x000fe200000006ff */
[----:B--2---:R-:W-:Y:S01]  /*18a00*/  FFMA R27, R21, R30, 1 ;  /* 0x3f800000151b7423 */ /* 0x004fe2000000001e */
[----:B------:R-:W-:Y:S01]  /*18a10*/  FFMA.SAT R21, -R23, R37, 0.5 ;  /* 0x3f00000017157423 */ /* 0x000fe20000002125 */
[----:B------:R-:W-:-:S03]  /*18a20*/  FFMA R39, -R12, 1.4426950216293334961, -R39 ;  /* 0x3fb8aa3b0c277823 */ /* 0x000fc60000000927 */
[----:B------:R-:W-:Y:S01]  /*18a30*/  FFMA.RM R4, R21, R36, 12582913 ;  /* 0x4b40000115047423 */ /* 0x000fe20000004024 */
[----:B------:R-:W-:Y:S01]  /*18a40*/  FFMA R12, -R12, 1.925963033500011079e-08, R39 ;  /* 0x32a570600c0c7823 */ /* 0x000fe20000000127 */
[----:B---3--:R-:W-:Y:S02]  /*18a50*/  FFMA R25, R25, R28, 1 ;  /* 0x3f80000019197423 */ /* 0x008fe4000000001c */
[----:B------:R-:W-:Y:S01]  /*18a60*/  FADD R30, R4, -12583039 ;  /* 0xcb40007f041e7421 */ /* 0x000fe20000000000 */
[----:B------:R-:W1:Y:S01]  /*18a70*/  MUFU.EX2 R28, R29 ;  /* 0x0000001d001c7308 */ /* 0x000e620000000800 */
[----:B------:R-:W-:Y:S01]  /*18a80*/  FFMA.SAT R39, -R13, R37, 0.5 ;  /* 0x3f0000000d277423 */ /* 0x000fe20000002125 */
[----:B------:R-:W-:Y:S01]  /*18a90*/  SHF.L.U32 R21, R8, 0x17, RZ ;  /* 0x0000001708157819 */ /* 0x000fe200000006ff */
[----:B------:R-:W-:Y:S02]  /*18aa0*/  FFMA R30, -R23, 1.4426950216293334961, -R30 ;  /* 0x3fb8aa3b171e7823 */ /* 0x000fe4000000091e */
[----:B------:R-:W-:-:S03]  /*18ab0*/  FFMA.RM R8, R39, R36, 12582913 ;  /* 0x4b40000127087423 */ /* 0x000fc60000004024 */
[----:B------:R-:W2:Y:S01]  /*18ac0*/  MUFU.EX2 R12, R12 ;  /* 0x0000000c000c7308 */ /* 0x000ea20000000800 */
[----:B------:R-:W-:Y:S01]  /*18ad0*/  FFMA R23, -R23, 1.925963033500011079e-08, R30 ;  /* 0x32a5706017177823 */ /* 0x000fe2000000011e */
[----:B------:R-:W-:Y:S01]  /*18ae0*/  FADD R30, R8, -12583039 ;  /* 0xcb40007f081e7421 */ /* 0x000fe20000000000 */
[----:B------:R-:W-:-:S03]  /*18af0*/  SHF.L.U32 R39, R22, 0x17, RZ ;  /* 0x0000001716277819 */ /* 0x000fc600000006ff */
[----:B------:R-:W-:Y:S01]  /*18b00*/  FFMA R30, -R13, 1.4426950216293334961, -R30 ;  /* 0x3fb8aa3b0d1e7823 */ /* 0x000fe2000000091e */
[----:B-1----:R-:W-:-:S03]  /*18b10*/  FFMA R28, R21, R28, 1 ;  /* 0x3f800000151c7423 */ /* 0x002fc6000000001c */
[----:B------:R-:W-:Y:S01]  /*18b20*/  FFMA R21, -R13, 1.925963033500011079e-08, R30 ;  /* 0x32a570600d157823 */ /* 0x000fe2000000011e */
[----:B------:R-:W-:Y:S01]  /*18b30*/  FFMA.SAT R13, -R24, R37, 0.5 ;  /* 0x3f000000180d7423 */ /* 0x000fe20000002125 */
[----:B--2---:R-:W-:-:S03]  /*18b40*/  FFMA R29, R39, R12, 1 ;  /* 0x3f800000271d7423 */ /* 0x004fc6000000000c */
[----:B------:R-:W-:-:S04]  /*18b50*/  FFMA.RM R12, R13, R36, 12582913 ;  /* 0x4b4000010d0c7423 */ /* 0x000fc80000004024 */
[----:B------:R-:W-:-:S04]  /*18b60*/  FADD R13, R12, -12583039 ;  /* 0xcb40007f0c0d7421 */ /* 0x000fc80000000000 */
[C---:B------:R-:W-:Y:S01]  /*18b70*/  FFMA R13, -R24.reuse, 1.4426950216293334961, -R13 ;  /* 0x3fb8aa3b180d7823 */ /* 0x040fe2000000090d */
[----:B------:R-:W1:Y:S03]  /*18b80*/  MUFU.EX2 R23, R23 ;  /* 0x0000001700177308 */ /* 0x000e660000000800 */
[----:B------:R-:W-:Y:S01]  /*18b90*/  FFMA R24, -R24, 1.925963033500011079e-08, R13 ;  /* 0x32a5706018187823 */ /* 0x000fe2000000010d */
[----:B------:R-:W-:-:S04]  /*18ba0*/  FFMA.SAT R13, -R14, R37, 0.5 ;  /* 0x3f0000000e0d7423 */ /* 0x000fc80000002125 */
[----:B------:R-:W-:-:S04]  /*18bb0*/  FFMA.RM R13, R13, R36, 12582913 ;  /* 0x4b4000010d0d7423 */ /* 0x000fc80000004024 */
[----:B------:R-:W-:Y:S01]  /*18bc0*/  FADD R39, R13, -12583039 ;  /* 0xcb40007f0d277421 */ /* 0x000fe20000000000 */
[----:B------:R-:W-:-:S03]  /*18bd0*/  SHF.L.U32 R30, R4, 0x17, RZ ;  /* 0x00000017041e7819 */ /* 0x000fc600000006ff */
[----:B------:R-:W-:-:S04]  /*18be0*/  FFMA R39, -R14, 1.4426950216293334961, -R39 ;  /* 0x3fb8aa3b0e277823 */ /* 0x000fc80000000927 */
[----:B------:R-:W-:Y:S01]  /*18bf0*/  FFMA R14, -R14, 1.925963033500011079e-08, R39 ;  /* 0x32a570600e0e7823 */ /* 0x000fe20000000127 */
[----:B-1----:R-:W-:Y:S01]  /*18c00*/  FFMA R30, R30, R23, 1 ;  /* 0x3f8000001e1e7423 */ /* 0x002fe20000000017 */
[----:B------:R-:W-:Y:S01]  /*18c10*/  FFMA.SAT R23, -R31, R37, 0.5 ;  /* 0x3f0000001f177423 */ /* 0x000fe20000002125 */
[----:B------:R-:W-:-:S03]  /*18c20*/  SHF.L.U32 R32, R8, 0x17, RZ ;  /* 0x0000001708207819 */ /* 0x000fc600000006ff */
[----:B------:R-:W1:Y:S01]  /*18c30*/  MUFU.EX2 R14, R14 ;  /* 0x0000000e000e7308 */ /* 0x000e620000000800 */
[----:B------:R-:W-:-:S04]  /*18c40*/  FFMA.RM R8, R23, R36, 12582913 ;  /* 0x4b40000117087423 */ /* 0x000fc80000004024 */
[----:B------:R-:W-:-:S03]  /*18c50*/  FADD R4, R8, -12583039 ;  /* 0xcb40007f08047421 */ /* 0x000fc60000000000 */
[----:B------:R-:W2:Y:S01]  /*18c60*/  MUFU.EX2 R21, R21 ;  /* 0x0000001500157308 */ /* 0x000ea20000000800 */
[----:B------:R-:W-:Y:S01]  /*18c70*/  FFMA R4, -R31, 1.4426950216293334961, -R4 ;  /* 0x3fb8aa3b1f047823 */ /* 0x000fe20000000904 */
[----:B------:R-:W-:-:S03]  /*18c80*/  SHF.L.U32 R13, R13, 0x17, RZ ;  /* 0x000000170d0d7819 */ /* 0x000fc600000006ff */
[----:B------:R-:W-:-:S03]  /*18c90*/  FFMA R31, -R31, 1.925963033500011079e-08, R4 ;  /* 0x32a570601f1f7823 */ /* 0x000fc60000000104 */
[----:B------:R-:W3:Y:S01]  /*18ca0*/  MUFU.EX2 R24, R24 ;  /* 0x0000001800187308 */ /* 0x000ee20000000800 */
[----:B-1----:R-:W-:Y:S01]  /*18cb0*/  FFMA R13, R13, R14, 1 ;  /* 0x3f8000000d0d7423 */ /* 0x002fe2000000000e */
[----:B------:R-:W-:-:S06]  /*18cc0*/  FFMA.SAT R23, -R15, R37, 0.5 ;  /* 0x3f0000000f177423 */ /* 0x000fcc0000002125 */
[----:B------:R-:W1:Y:S01]  /*18cd0*/  MUFU.EX2 R14, R31 ;  /* 0x0000001f000e7308 */ /* 0x000e620000000800 */
[----:B--2---:R-:W-:Y:S01]  /*18ce0*/  FFMA R32, R32, R21, 1 ;  /* 0x3f80000020207423 */ /* 0x004fe20000000015 */
[----:B------:R-:W-:Y:S01]  /*18cf0*/  SHF.L.U32 R21, R12, 0x17, RZ ;  /* 0x000000170c157819 */ /* 0x000fe200000006ff */
[-C--:B------:R-:W-:Y:S01]  /*18d00*/  FFMA.RM R4, R23, R36.reuse, 12582913 ;  /* 0x4b40000117047423 */ /* 0x080fe20000004024 */
[-C--:B------:R-:W-:Y:S01]  /*18d10*/  FFMA.SAT R39, -R20, R37.reuse, 0.5 ;  /* 0x3f00000014277423 */ /* 0x080fe20000002125 */
[----:B------:R-:W-:Y:S02]  /*18d20*/  SHF.L.U32 R23, R8, 0x17, RZ ;  /* 0x0000001708177819 */ /* 0x000fe400000006ff */
[----:B------:R-:W-:Y:S01]  /*18d30*/  FADD R22, R4, -12583039 ;  /* 0xcb40007f04167421 */ /* 0x000fe20000000000 */
[----:B------:R-:W-:Y:S01]  /*18d40*/  FFMA.RM R8, R39, R36, 12582913 ;  /* 0x4b40000127087423 */ /* 0x000fe20000004024 */
[----:B---3--:R-:W-:Y:S01]  /*18d50*/  FFMA R12, R21, R24, 1 ;  /* 0x3f800000150c7423 */ /* 0x008fe20000000018 */
[----:B------:R-:W-:Y:S01]  /*18d60*/  FFMA.SAT R21, -R33, R37, 0.5 ;  /* 0x3f00000021157423 */ /* 0x000fe20000002125 */
[----:B------:R-:W-:-:S03]  /*18d70*/  FFMA R22, -R15, 1.4426950216293334961, -R22 ;  /* 0x3fb8aa3b0f167823 */ /* 0x000fc60000000916 */
[----:B------:R-:W-:Y:S01]  /*18d80*/  FFMA.RM R21, R21, R36, 12582913 ;  /* 0x4b40000115157423 */ /* 0x000fe20000004024 */
[----:B-1----:R-:W-:Y:S01]  /*18d90*/  FFMA R14, R23, R14, 1 ;  /* 0x3f800000170e7423 */ /* 0x002fe2000000000e */
[----:B------:R-:W-:Y:S01]  /*18da0*/  FADD R23, R8, -12583039 ;  /* 0xcb40007f08177421 */ /* 0x000fe20000000000 */
[----:B------:R-:W-:Y:S01]  /*18db0*/  FFMA R15, -R15, 1.925963033500011079e-08, R22 ;  /* 0x32a570600f0f7823 */ /* 0x000fe20000000116 */
[----:B------:R-:W-:Y:S02]  /*18dc0*/  FADD R22, R21, -12583039 ;  /* 0xcb40007f15167421 */ /* 0x000fe40000000000 */
[C---:B------:R-:W-:Y:S02]  /*18dd0*/  FFMA R23, -R20.reuse, 1.4426950216293334961, -R23 ;  /* 0x3fb8aa3b14177823 */ /* 0x040fe40000000917 */
[C---:B------:R-:W-:Y:S02]  /*18de0*/  FFMA R22, -R33.reuse, 1.4426950216293334961, -R22 ;  /* 0x3fb8aa3b21167823 */ /* 0x040fe40000000916 */
[----:B------:R-:W-:Y:S01]  /*18df0*/  FFMA R20, -R20, 1.925963033500011079e-08, R23 ;  /* 0x32a5706014147823 */ /* 0x000fe20000000117 */
[----:B------:R-:W-:Y:S01]  /*18e00*/  FFMA.SAT R23, -R34, R37, 0.5 ;  /* 0x3f00000022177423 */ /* 0x000fe20000002125 */
[----:B------:R-:W-:-:S03]  /*18e10*/  FFMA R33, -R33, 1.925963033500011079e-08, R22 ;  /* 0x32a5706021217823 */ /* 0x000fc60000000116 */
[----:B------:R-:W-:Y:S01]  /*18e20*/  FFMA.RM R22, R23, R36, 12582913 ;  /* 0x4b40000117167423 */ /* 0x000fe20000004024 */
[----:B------:R-:W-:-:S03]  /*18e30*/  FFMA.SAT R37, -R35, R37, 0.5 ;  /* 0x3f00000023257423 */ /* 0x000fc60000002125 */
[----:B------:R-:W-:Y:S01]  /*18e40*/  FADD R23, R22, -12583039 ;  /* 0xcb40007f16177421 */ /* 0x000fe20000000000 */
[----:B------:R-:W1:Y:S01]  /*18e50*/  MUFU.EX2 R15, R15 ;  /* 0x0000000f000f7308 */ /* 0x000e620000000800 */
[----:B------:R-:W-:Y:S02]  /*18e60*/  FFMA.RM R36, R37, R36, 12582913 ;  /* 0x4b40000125247423 */ /* 0x000fe40000004024 */
[----:B------:R-:W-:-:S04]  /*18e70*/  FFMA R23, -R34, 1.4426950216293334961, -R23 ;  /* 0x3fb8aa3b22177823 */ /* 0x000fc80000000917 */
[----:B------:R-:W-:Y:S01]  /*18e80*/  FFMA R24, -R34, 1.925963033500011079e-08, R23 ;  /* 0x32a5706022187823 */ /* 0x000fe20000000117 */
[----:B------:R-:W-:Y:S01]  /*18e90*/  FADD R34, R36, -12583039 ;  /* 0xcb40007f24227421 */ /* 0x000fe20000000000 */
[----:B------:R-:W2:Y:S01]  /*18ea0*/  MUFU.EX2 R33, R33 ;  /* 0x0000002100217308 */ /* 0x000ea20000000800 */
[----:B------:R-:W-:Y:S02]  /*18eb0*/  SHF.L.U32 R4, R4, 0x17, RZ ;  /* 0x0000001704047819 */ /* 0x000fe400000006ff */
[----:B------:R-:W-:Y:S01]  /*18ec0*/  FFMA R34, -R35, 1.4426950216293334961, -R34 ;  /* 0x3fb8aa3b23227823 */ /* 0x000fe20000000922 */
[----:B------:R-:W-:-:S03]  /*18ed0*/  IADD3 R31, R5, 0x1800000, RZ ;  /* 0x01800000051f7810 */ /* 0x000fc60007ffe0ff */
[----:B------:R-:W-:Y:S01]  /*18ee0*/  FFMA R35, -R35, 1.925963033500011079e-08, R34 ;  /* 0x32a5706023237823 */ /* 0x000fe20000000122 */
[----:B------:R-:W-:Y:S01]  /*18ef0*/  LOP3.LUT R31, R31, 0x7f800000, RZ, 0xc0, !PT ;  /* 0x7f8000001f1f7812 */ /* 0x000fe200078ec0ff */
[----:B------:R2:W3:Y:S01]  /*18f00*/  MUFU.EX2 R23, R20 ;  /* 0x0000001400177308 */ /* 0x0004e20000000800 */
[----:B-1----:R-:W-:Y:S02]  /*18f10*/  FFMA R15, R4, R15, 1 ;  /* 0x3f800000040f7423 */ /* 0x002fe4000000000f */
[----:B------:R-:W-:-:S05]  /*18f20*/  ISETP.GT.U32.AND P2, PT, R31, 0x1ffffff, PT ;  /* 0x01ffffff1f00780c */ /* 0x000fca0003f44070 */
[----:B------:R-:W1:Y:S01]  /*18f30*/  MUFU.EX2 R24, R24 ;  /* 0x0000001800187308 */ /* 0x000e620000000800 */
[----:B------:R-:W-:-:S07]  /*18f40*/  SHF.L.U32 R34, R21, 0x17, RZ ;  /* 0x0000001715227819 */ /* 0x000fce00000006ff */
[----:B------:R-:W4:Y:S01]  /*18f50*/  MUFU.EX2 R4, R35 ;  /* 0x0000002300047308 */ /* 0x000f220000000800 */
[----:B--2---:R-:W-:Y:S01]  /*18f60*/  FFMA R20, R34, R33, 1 ;  /* 0x3f80000022147423 */ /* 0x004fe20000000021 */
[----:B------:R-:W-:Y:S02]  /*18f70*/  SHF.L.U32 R8, R8, 0x17, RZ ;  /* 0x0000001708087819 */ /* 0x000fe400000006ff */
[----:B------:R-:W-:Y:S02]  /*18f80*/  SHF.L.U32 R31, R22, 0x17, RZ ;  /* 0x00000017161f7819 */ /* 0x000fe400000006ff */
[----:B------:R-:W-:Y:S01]  /*18f90*/  SHF.L.U32 R33, R36, 0x17, RZ ;  /* 0x0000001724217819 */ /* 0x000fe200000006ff */
[----:B------:R-:W-:Y:S01]  /*18fa0*/  BSSY B1, `(.L_x_237) ;  /* 0x000000d000017945 */ /* 0x000fe20003800000 */
[----:B---3--:R-:W-:Y:S01]  /*18fb0*/  FFMA R21, R8, R23, 1 ;  /* 0x3f80000008157423 */ /* 0x008fe20000000017 */
[----:B-1----:R-:W-:Y:S02]  /*18fc0*/  FFMA R22, R31, R24, 1 ;  /* 0x3f8000001f167423 */ /* 0x002fe40000000018 */
[----:B----4-:R-:W-:Y:S01]  /*18fd0*/  FFMA R23, R33, R4, 1 ;  /* 0x3f80000021177423 */ /* 0x010fe20000000004 */
[----:B------:R-:W-:Y:S06]  /*18fe0*/  @P2 BRA `(.L_x_238) ;  /* 0x0000000000102947 */ /* 0x000fec0003800000 */
[----:B------:R-:W-:-:S07]  /*18ff0*/  MOV R4, 0x19010 ;  /* 0x0001901000047802 */ /* 0x000fce0000000f00 */
[----:B------:R-:W-:Y:S05]  /*19000*/  CALL.REL.NOINC `($__internal_0_$__cuda_sm20_rcp_rn_f32_slowpath) ;  /* 0x000001f000f47944 */ /* 0x000fea0003c00000 */
[----:B------:R-:W-:Y:S01]  /*19010*/  MOV R24, R8 ;  /* 0x0000000800187202 */ /* 0x000fe20000000f00 */
[----:B------:R-:W-:Y:S06]  /*19020*/  BRA `(.L_x_239) ;  /* 0x0000000000107947 */ /* 0x000fec0003800000 */
.L_x_238:
[----:B------:R-:W1:Y:S02]  /*19030*/  MUFU.RCP R24, R5 ;  /* 0x0000000500187308 */ /* 0x000e640000001000 */
[----:B-1----:R-:W-:-:S04]  /*19040*/  FFMA R4, R5, R24, -1 ;  /* 0xbf80000005047423 */ /* 0x002fc80000000018 */
[----:B------:R-:W-:-:S04]  /*19050*/  FADD.FTZ R31, -R4, -RZ ;  /* 0x800000ff041f7221 */ /* 0x000fc80000010100 */
[----:B------:R-:W-:-:S07]  /*19060*/  FFMA R24, R24, R31, R24 ;  /* 0x0000001f18187223 */ /* 0x000fce0000000018 */
.L_x_239:
[----:B------:R-:W-:Y:S05]  /*19070*/  BSYNC B1 ;  /* 0x0000000000017941 */ /* 0x000fea0003800000 */
.L_x_237:
        /* <DEDUP_REMOVED lines=10> */
.L_x_241:
[----:B------:R-:W1:Y:S02]  /*19120*/  MUFU.RCP R4, R25 ;  /* 0x0000001900047308 */ /* 0x000e640000001000 */
[----:B-1----:R-:W-:-:S04]  /*19130*/  FFMA R5, R25, R4, -1 ;  /* 0xbf80000019057423 */ /* 0x002fc80000000004 */
[----:B------:R-:W-:-:S04]  /*19140*/  FADD.FTZ R5, -R5, -RZ ;  /* 0x800000ff05057221 */ /* 0x000fc80000010100 */
[----:B------:R-:W-:-:S07]  /*19150*/  FFMA R25, R4, R5, R4 ;  /* 0x0000000504197223 */ /* 0x000fce0000000004 */
.L_x_242:
[----:B------:R-:W-:Y:S05]  /*19160*/  BSYNC B1 ;  /* 0x0000000000017941 */ /* 0x000fea0003800000 */
.L_x_240:
        /* <DEDUP_REMOVED lines=10> */
.L_x_244:
[----:B------:R-:W1:Y:S02]  /*19210*/  MUFU.RCP R5, R26 ;  /* 0x0000001a00057308 */ /* 0x000e640000001000 */
[----:B-1----:R-:W-:-:S04]  /*19220*/  FFMA R4, R26, R5, -1 ;  /* 0xbf8000001a047423 */ /* 0x002fc80000000005 */
[----:B------:R-:W-:-:S04]  /*19230*/  FADD.FTZ R4, -R4, -RZ ;  /* 0x800000ff04047221 */ /* 0x000fc80000010100 */
[----:B------:R-:W-:-:S07]  /*19240*/  FFMA R26, R5, R4, R5 ;  /* 0x00000004051a7223 */ /* 0x000fce0000000005 */
.L_x_245:
[----:B------:R-:W-:Y:S05]  /*19250*/  BSYNC B1 ;  /* 0x0000000000017941 */ /* 0x000fea0003800000 */
.L_x_243:
        /* <DEDUP_REMOVED lines=10> */
.L_x_247:
[----:B------:R-:W1:Y:S02]  /*19300*/  MUFU.RCP R4, R27 ;  /* 0x0000001b00047308 */ /* 0x000e640000001000 */
[----:B-1----:R-:W-:-:S04]  /*19310*/  FFMA R5, R27, R4, -1 ;  /* 0xbf8000001b057423 */ /* 0x002fc80000000004 */
[----:B------:R-:W-:-:S04]  /*19320*/  FADD.FTZ R5, -R5, -RZ ;  /* 0x800000ff05057221 */ /* 0x000fc80000010100 */
[----:B------:R-:W-:-:S07]  /*19330*/  FFMA R27, R4, R5, R4 ;  /* 0x00000005041b7223 */ /* 0x000fce0000000004 */
.L_x_248:
[----:B------:R-:W-:Y:S05]  /*19340*/  BSYNC B1 ;  /* 0x0000000000017941 */ /* 0x000fea0003800000 */
.L_x_246:
        /* <DEDUP_REMOVED lines=10> */
.L_x_250:
[----:B------:R-:W1:Y:S02]  /*193f0*/  MUFU.RCP R5, R28 ;  /* 0x0000001c00057308 */ /* 0x000e640000001000 */
[----:B-1----:R-:W-:-:S04]  /*19400*/  FFMA R4, R28, R5, -1 ;  /* 0xbf8000001c047423 */ /* 0x002fc80000000005 */
[----:B------:R-:W-:-:S04]  /*19410*/  FADD.FTZ R4, -R4, -RZ ;  /* 0x800000ff04047221 */ /* 0x000fc80000010100 */
[----:B------:R-:W-:-:S07]  /*19420*/  FFMA R28, R5, R4, R5 ;  /* 0x00000004051c7223 */ /* 0x000fce0000000005 */
.L_x_251:
[----:B------:R-:W-:Y:S05]  /*19430*/  BSYNC B1 ;  /* 0x0000000000017941 */ /* 0x000fea0003800000 */
.L_x_249:
        /* <DEDUP_REMOVED lines=10> */
.L_x_253:
[----:B------:R-:W1:Y:S02]  /*194e0*/  MUFU.RCP R4, R29 ;  /* 0x0000001d00047308 */ /* 0x000e640000001000 */
[----:B-1----:R-:W-:-:S04]  /*194f0*/  FFMA R5, R29, R4, -1 ;  /* 0xbf8000001d057423 */ /* 0x002fc80000000004 */
[----:B------:R-:W-:-:S04]  /*19500*/  FADD.FTZ R5, -R5, -RZ ;  /* 0x800000ff05057221 */ /* 0x000fc80000010100 */
[----:B------:R-:W-:-:S07]  /*19510*/  FFMA R29, R4, R5, R4 ;  /* 0x00000005041d7223 */ /* 0x000fce0000000004 */
.L_x_254:
[----:B------:R-:W-:Y:S05]  /*19520*/  BSYNC B1 ;  /* 0x0000000000017941 */ /* 0x000fea0003800000 */
.L_x_252:
        /* <DEDUP_REMOVED lines=10> */
.L_x_256:
[----:B------:R-:W1:Y:S02]  /*195d0*/  MUFU.RCP R5, R30 ;  /* 0x0000001e00057308 */ /* 0x000e640000001000 */
[----:B-1----:R-:W-:-:S04]  /*195e0*/  FFMA R4, R30, R5, -1 ;  /* 0xbf8000001e047423 */ /* 0x002fc80000000005 */
[----:B------:R-:W-:-:S04]  /*195f0*/  FADD.FTZ R4, -R4, -RZ ;  /* 0x800000ff04047221 */ /* 0x000fc80000010100 */
[----:B------:R-:W-:-:S07]  /*19600*/  FFMA R30, R5, R4, R5 ;  /* 0x00000004051e7223 */ /* 0x000fce0000000005 */
.L_x_257:
[----:B------:R-:W-:Y:S05]  /*19610*/  BSYNC B1 ;  /* 0x0000000000017941 */ /* 0x000fea0003800000 */
.L_x_255:
        /* <DEDUP_REMOVED lines=10> */
.L_x_259:
[----:B------:R-:W1:Y:S02]  /*196c0*/  MUFU.RCP R5, R32 ;  /* 0x0000002000057308 */ /* 0x000e640000001000 */
[----:B-1----:R-:W-:-:S04]  /*196d0*/  FFMA R4, R32, R5, -1 ;  /* 0xbf80000020047423 */ /* 0x002fc80000000005 */
[----:B------:R-:W-:-:S04]  /*196e0*/  FADD.FTZ R4, -R4, -RZ ;  /* 0x800000ff04047221 */ /* 0x000fc80000010100 */
[----:B------:R-:W-:-:S07]  /*196f0*/  FFMA R32, R5, R4, R5 ;  /* 0x0000000405207223 */ /* 0x000fce0000000005 */
.L_x_260:
[----:B------:R-:W-:Y:S05]  /*19700*/  BSYNC B1 ;  /* 0x0000000000017941 */ /* 0x000fea0003800000 */
.L_x_258:
        /* <DEDUP_REMOVED lines=10> */
.L_x_262:
[----:B------:R-:W1:Y:S02]  /*197b0*/  MUFU.RCP R5, R12 ;  /* 0x0000000c00057308 */ /* 0x000e640000001000 */
[----:B-1----:R-:W-:-:S04]  /*197c0*/  FFMA R4, R12, R5, -1 ;  /* 0xbf8000000c047423 */ /* 0x002fc80000000005 */
[----:B------:R-:W-:-:S04]  /*197d0*/  FADD.FTZ R4, -R4, -RZ ;  /* 0x800000ff04047221 */ /* 0x000fc80000010100 */
[----:B------:R-:W-:-:S07]  /*197e0*/  FFMA R12, R5, R4, R5 ;  /* 0x00000004050c7223 */ /* 0x000fce0000000005 */
.L_x_263:
[----:B------:R-:W-:Y:S05]  /*197f0*/  BSYNC B1 ;  /* 0x0000000000017941 */ /* 0x000fea0003800000 */
.L_x_261:
        /* <DEDUP_REMOVED lines=10> */
.L_x_265:
[----:B------:R-:W1:Y:S02]  /*198a0*/  MUFU.RCP R4, R13 ;  /* 0x0000000d00047308 */ /* 0x000e640000001000 */
[----:B-1----:R-:W-:-:S04]  /*198b0*/  FFMA R5, R13, R4, -1 ;  /* 0xbf8000000d057423 */ /* 0x002fc80000000004 */
[----:B------:R-:W-:-:S04]  /*198c0*/  FADD.FTZ R5, -R5, -RZ ;  /* 0x800000ff05057221 */ /* 0x000fc80000010100 */
[----:B------:R-:W-:-:S07]  /*198d0*/  FFMA R13, R4, R5, R4 ;  /* 0x00000005040d7223 */ /* 0x000fce0000000004 */
.L_x_266:
[----:B------:R-:W-:Y:S05]  /*198e0*/  BSYNC B1 ;  /* 0x0000000000017941 */ /* 0x000fea0003800000 */
.L_x_264:
        /* <DEDUP_REMOVED lines=10> */
.L_x_268:
[----:B------:R-:W1:Y:S02]  /*19990*/  MUFU.RCP R5, R14 ;  /* 0x0000000e00057308 */ /* 0x000e640000001000 */
[----:B-1----:R-:W-:-:S04]  /*199a0*/  FFMA R4, R14, R5, -1 ;  /* 0xbf8000000e047423 */ /* 0x002fc80000000005 */
[----:B------:R-:W-:-:S04]  /*199b0*/  FADD.FTZ R4, -R4, -RZ ;  /* 0x800000ff04047221 */ /* 0x000fc80000010100 */
[----:B------:R-:W-:-:S07]  /*199c0*/  FFMA R14, R5, R4, R5 ;  /* 0x00000004050e7223 */ /* 0x000fce0000000005 */
.L_x_269:
[----:B------:R-:W-:Y:S05]  /*199d0*/  BSYNC B1 ;  /* 0x0000000000017941 */ /* 0x000fea0003800000 */
.L_x_267:
        /* <DEDUP_REMOVED lines=10> */
.L_x_271:
[----:B------:R-:W1:Y:S02]  /*19a80*/  MUFU.RCP R4, R15 ;  /* 0x0000000f00047308 */ /* 0x000e640000001000 */
[----:B-1----:R-:W-:-:S04]  /*19a90*/  FFMA R5, R15, R4, -1 ;  /* 0xbf8000000f057423 */ /* 0x002fc80000000004 */
[----:B------:R-:W-:-:S04]  /*19aa0*/  FADD.FTZ R5, -R5, -RZ ;  /* 0x800000ff05057221 */ /* 0x000fc80000010100 */
[----:B------:R-:W-:-:S07]  /*19ab0*/  FFMA R15, R4, R5, R4 ;  /* 0x00000005040f7223 */ /* 0x000fce0000000004 */
.L_x_272:
[----:B------:R-:W-:Y:S05]  /*19ac0*/  BSYNC B1 ;  /* 0x0000000000017941 */ /* 0x000fea0003800000 */
.L_x_270:
        /* <DEDUP_REMOVED lines=10> */
.L_x_274:
[----:B------:R-:W1:Y:S02]  /*19b70*/  MUFU.RCP R5, R20 ;  /* 0x0000001400057308 */ /* 0x000e640000001000 */
[----:B-1----:R-:W-:-:S04]  /*19b80*/  FFMA R4, R20, R5, -1 ;  /* 0xbf80000014047423 */ /* 0x002fc80000000005 */
[----:B------:R-:W-:-:S04]  /*19b90*/  FADD.FTZ R4, -R4, -RZ ;  /* 0x800000ff04047221 */ /* 0x000fc80000010100 */
[----:B------:R-:W-:-:S07]  /*19ba0*/  FFMA R20, R5, R4, R5 ;  /* 0x0000000405147223 */ /* 0x000fce0000000005 */
.L_x_275:
[----:B------:R-:W-:Y:S05]  /*19bb0*/  BSYNC B1 ;  /* 0x0000000000017941 */ /* 0x000fea0003800000 */
.L_x_273:
        /* <DEDUP_REMOVED lines=10> */
.L_x_277:
[----:B------:R-:W1:Y:S02]  /*19c60*/  MUFU.RCP R4, R21 ;  /* 0x0000001500047308 */ /* 0x000e640000001000 */
[----:B-1----:R-:W-:-:S04]  /*19c70*/  FFMA R5, R21, R4, -1 ;  /* 0xbf80000015057423 */ /* 0x002fc80000000004 */
[----:B------:R-:W-:-:S04]  /*19c80*/  FADD.FTZ R5, -R5, -RZ ;  /* 0x800000ff05057221 */ /* 0x000fc80000010100 */
[----:B------:R-:W-:-:S07]  /*19c90*/  FFMA R21, R4, R5, R4 ;  /* 0x0000000504157223 */ /* 0x000fce0000000004 */
.L_x_278:
[----:B------:R-:W-:Y:S05]  /*19ca0*/  BSYNC B1 ;  /* 0x0000000000017941 */ /* 0x000fea0003800000 */
.L_x_276:
        /* <DEDUP_REMOVED lines=10> */
.L_x_280:
[----:B------:R-:W1:Y:S02]  /*19d50*/  MUFU.RCP R5, R22 ;  /* 0x0000001600057308 */ /* 0x000e640000001000 */
[----:B-1----:R-:W-:-:S04]  /*19d60*/  FFMA R4, R22, R5, -1 ;  /* 0xbf80000016047423 */ /* 0x002fc80000000005 */
[----:B------:R-:W-:-:S04]  /*19d70*/  FADD.FTZ R4, -R4, -RZ ;  /* 0x800000ff04047221 */ /* 0x000fc80000010100 */
[----:B------:R-:W-:-:S07]  /*19d80*/  FFMA R22, R5, R4, R5 ;  /* 0x0000000405167223 */ /* 0x000fce0000000005 */
.L_x_281:
[----:B------:R-:W-:Y:S05]  /*19d90*/  BSYNC B1 ;  /* 0x0000000000017941 */ /* 0x000fea0003800000 */
.L_x_279:
        /* <DEDUP_REMOVED lines=8> */
[----:B------:R-:W-:Y:S05]  /*19e20*/  BRA `(.L_x_284) ;  /* 0x0000000000107947 */ /* 0x000fea0003800000 */
.L_x_283:
[----:B------:R-:W1:Y:S02]  /*19e30*/  MUFU.RCP R8, R23 ;  /* 0x0000001700087308 */ /* 0x000e640000001000 */
[----:B-1----:R-:W-:-:S04]  /*19e40*/  FFMA R4, R23, R8, -1 ;  /* 0xbf80000017047423 */ /* 0x002fc80000000008 */
[----:B------:R-:W-:-:S04]  /*19e50*/  FADD.FTZ R5, -R4, -RZ ;  /* 0x800000ff04057221 */ /* 0x000fc80000010100 */
[----:B------:R-:W-:-:S07]  /*19e60*/  FFMA R8, R8, R5, R8 ;  /* 0x0000000508087223 */ /* 0x000fce0000000008 */
.L_x_284:
[----:B------:R-:W-:Y:S05]  /*19e70*/  BSYNC B1 ;  /* 0x0000000000017941 */ /* 0x000fea0003800000 */
.L_x_282:
        /* <DEDUP_REMOVED lines=10> */
.L_x_285:
        /* <DEDUP_REMOVED lines=22> */
[----:B------:R-:W-:Y:S02]  /*1a080*/  UIADD3 UR4, UR48, 0x5100, URZ ;  /* 0x0000510030047890 */ /* 0x000fe4000fffe03f */
[----:B------:R-:W-:Y:S01]  /*1a090*/  UIADD3.X UR9, URZ, UR59, URZ, UP0, !UPT ;  /* 0x0000003b3f097290 */ /* 0x000fe200087fe43f */
[----:B------:R-:W-:-:S08]  /*1a0a0*/  UMOV UR7, UR43 ;  /* 0x0000002b00077c82 */ /* 0x000fd00008000000 */
[----:B------:R1:W-:Y:S02]  /*1a0b0*/  UTMASTG.3D [UR4], [UR8] ;  /* 0x00000004080073b5 */ /* 0x0003e40008010000 */
[----:B-1----:R0:W-:Y:S02]  /*1a0c0*/  UTMACMDFLUSH ;  /* 0x00000000000079b7 */ /* 0x0021e40000000000 */
.L_x_287:
[----:B------:R-:W-:Y:S05]  /*1a0d0*/  BSYNC B0 ;  /* 0x0000000000007941 */ /* 0x000fea0003800000 */
.L_x_286:
[----:B------:R-:W-:Y:S04]  /*1a0e0*/  BSSY B0, `(.L_x_288) ;  /* 0x000003a000007945 */ /* 0x000fe80003800000 */
[----:B------:R-:W-:Y:S05]  /*1a0f0*/  @P0 BRA `(.L_x_289) ;  /* 0x0000000000e00947 */ /* 0x000fea0003800000 */
[----:B------:R-:W-:-:S04]  /*1a100*/  MOV R4, UR44 ;  /* 0x0000002c00047c02 */ /* 0x000fc80008000f00 */
[----:B------:R-:W-:-:S13]  /*1a110*/  ISETP.NE.AND P3, PT, R4, 0x3, PT ;  /* 0x000000030400780c */ /* 0x000fda0003f65270 */
[----:B------:R-:W-:Y:S05]  /*1a120*/  @!P3 BRA `(.L_x_290) ;  /* 0x000000000004b947 */ /* 0x000fea0003800000 */
[----:B------:R-:W-:Y:S01]  /*1a130*/  BPT.TRAP 0x1 ;  /* 0x000000040000795c */ /* 0x000fe20000300000 */
.L_x_290:
[----:B------:R-:W-:Y:S01]  /*1a140*/  LEA R4, R18, UR48, 0x3 ;  /* 0x0000003012047c11 */ /* 0x000fe2000f8e18ff */
[----:B------:R-:W-:Y:S01]  /*1a150*/  BSSY B1, `(.L_x_291) ;  /* 0x0000004000017945 */ /* 0x000fe20003800000 */
[----:B------:R-:W-:-:S04]  /*1a160*/  SHF.L.U32 R5, R19, 0x1f, RZ ;  /* 0x0000001f13057819 */ /* 0x000fc800000006ff */
[----:B------:R-:W1:Y:S02]  /*1a170*/  SYNCS.PHASECHK.TRANS64.TRYWAIT P2, [R4+URZ+0x60], R5 ;  /* 0x00006005040075a7 */ /* 0x000e64000804017f */
[----:B-1----:R-:W-:Y:S05]  /*1a180*/  @!P2 BRA `(.L_x_292) ;  /* 0x000001d40018a947 */ /* 0x002fea0003800000 */
.L_x_1149:
[----:B------:R-:W-:Y:S05]  /*1a190*/  BSYNC B1 ;  /* 0x0000000000017941 */ /* 0x000fea0003800000 */
.L_x_291:
        /* <DEDUP_REMOVED lines=22> */
.L_x_294:
[----:B------:R-:W-:Y:S05]  /*1a300*/  BSYNC B1 ;  /* 0x0000000000017941 */ /* 0x000fea0003800000 */
.L_x_293:
        /* <DEDUP_REMOVED lines=8> */
.L_x_295:
[----:B-1----:R-:W1:Y:S01]  /*1a390*/  S2R R5, SR_CgaCtaId ;  /* 0x0000000000057919 */ /* 0x002e620000008800 */
[C---:B------:R-:W-:Y:S02]  /*1a3a0*/  LEA R4, R10.reuse, UR48, 0x3 ;  /* 0x000000300a047c11 */ /* 0x040fe4000f8e18ff */
[----:B------:R-:W-:Y:S02]  /*1a3b0*/  IADD3 R10, R10, 0x1, RZ ;  /* 0x000000010a0a7810 */ /* 0x000fe40007ffe0ff */
[----:B------:R-:W-:Y:S02]  /*1a3c0*/  IADD3 R4, R4, 0x80, RZ ;  /* 0x0000008004047810 */ /* 0x000fe40007ffe0ff */
[----:B------:R-:W-:Y:S02]  /*1a3d0*/  IADD3 R18, R18, 0x1, RZ ;  /* 0x0000000112127810 */ /* 0x000fe40007ffe0ff */
[----:B------:R-:W-:Y:S02]  /*1a3e0*/  ISETP.NE.AND P2, PT, R10, 0x4, PT ;  /* 0x000000040a00780c */ /* 0x000fe40003f45270 */
[----:B------:R-:W-:-:S02]  /*1a3f0*/  ISETP.NE.AND P3, PT, R18, 0x4, PT ;  /* 0x000000041200780c */ /* 0x000fc40003f65270 */
[----:B------:R-:W-:Y:S02]  /*1a400*/  SEL R10, R10, RZ, P2 ;  /* 0x000000ff0a0a7207 */ /* 0x000fe40001000000 */
[----:B------:R-:W-:Y:S02]  /*1a410*/  SEL R8, RZ, 0x1, P3 ;  /* 0x00000001ff087807 */ /* 0x000fe40001800000 */
[----:B------:R-:W-:Y:S02]  /*1a420*/  SEL R18, R18, RZ, P3 ;  /* 0x000000ff12127207 */ /* 0x000fe40001800000 */
[----:B------:R-:W-:Y:S02]  /*1a430*/  LOP3.LUT R19, R19, R8, RZ, 0x3c, !PT ;  /* 0x0000000813137212 */ /* 0x000fe400078e3cff */
[----:B-1----:R-:W-:-:S04]  /*1a440*/  PRMT R4, R5, 0x654, R4 ;  /* 0x0000065405047816 */ /* 0x002fc80000000004 */
[----:B--2---:R1:W-:Y:S02]  /*1a450*/  SYNCS.ARRIVE.TRANS64.RED.A1T0 RZ, [R4+URZ], RZ ;  /* 0x000000ff04ff79a7 */ /* 0x0043e4000810043f */
[----:B-1----:R-:W-:-:S04]  /*1a460*/  SEL R4, RZ, 0x1, P2 ;  /* 0x00000001ff047807 */ /* 0x002fc80001000000 */
[----:B------:R-:W-:-:S07]  /*1a470*/  LOP3.LUT R11, R11, R4, RZ, 0x3c, !PT ;  /* 0x000000040b0b7212 */ /* 0x000fce00078e3cff */
.L_x_289:
[----:B------:R-:W-:Y:S05]  /*1a480*/  BSYNC B0 ;  /* 0x0000000000007941 */ /* 0x000fea0003800000 */
.L_x_288:
[-C--:B------:R-:W-:Y:S01]  /*1a490*/  F2FP.F16.E4M3.UNPACK_B R4, R7.reuse ;  /* 0x00000007ff04723e */ /* 0x080fe200020006ff */
[C---:B------:R-:W-:Y:S01]  /*1a4a0*/  FMUL R5, R16.reuse, R182 ;  /* 0x000000b610057220 */ /* 0x040fe20000400000 */
[----:B------:R-:W-:Y:S01]  /*1a4b0*/  F2FP.F16.E4M3.UNPACK_B R8, R7.H1 ;  /* 0x00000007ff08723e */ /* 0x000fe200030006ff */
[C---:B------:R-:W-:Y:S01]  /*1a4c0*/  FMUL R15, R16.reuse, R184 ;  /* 0x000000b8100f7220 */ /* 0x040fe20000400000 */
[----:B------:R-:W-:Y:S01]  /*1a4d0*/  F2FP.F16.E4M3.UNPACK_B R14, R6 ;  /* 0x00000006ff0e723e */ /* 0x000fe200020006ff */
[----:B------:R-:W-:Y:S02]  /*1a4e0*/  HADD2.F32 R12, -RZ, R4.H0_H0 ;  /* 0x20000004ff0c7230 */ /* 0x000fe40000004100 */
[C---:B------:R-:W-:Y:S01]  /*1a4f0*/  FMUL R13, R16.reuse, R186 ;  /* 0x000000ba100d7220 */ /* 0x040fe20000400000 */
[----:B------:R-:W-:Y:S01]  /*1a500*/  F2FP.F16.E4M3.UNPACK_B R20, R6.H1 ;  /* 0x00000006ff14723e */ /* 0x000fe200030006ff */
[----:B------:R-:W-:Y:S01]  /*1a510*/  FMUL R189, R16, R189 ;  /* 0x000000bd10bd7220 */ /* 0x000fe20000400000 */
[----:B------:R-:W-:-:S02]  /*1a520*/  HADD2.F32 R22, -RZ, R14.H0_H0 ;  /* 0x2000000eff167230 */ /* 0x000fc40000004100 */
[----:B------:R-:W-:Y:S01]  /*1a530*/  FFMA R5, R2, R12, R5 ;  /* 0x0000000c02057223 */ /* 0x000fe20000000005 */
[----:B------:R-:W-:Y:S01]  /*1a540*/  HADD2.F32 R12, -RZ, R8.H0_H0 ;  /* 0x20000008ff0c7230 */ /* 0x000fe20000004100 */
[----:B------:R-:W-:Y:S01]  /*1a550*/  F2FP.F16.E4M3.UNPACK_B R23, R0 ;  /* 0x00000000ff17723e */ /* 0x000fe200020006ff */
[C---:B------:R-:W-:Y:S01]  /*1a560*/  FMUL R25, R16.reuse, R194 ;  /* 0x000000c210197220 */ /* 0x040fe20000400000 */
[----:B------:R-:W-:Y:S01]  /*1a570*/  F2FP.F16.E4M3.UNPACK_B R21, R3 ;  /* 0x00000003ff15723e */ /* 0x000fe200020006ff */
[----:B------:R-:W-:Y:S01]  /*1a580*/  FMUL R33, R16, R192 ;  /* 0x000000c010217220 */ /* 0x000fe20000400000 */
[C---:B------:R-:W-:Y:S01]  /*1a590*/  FFMA R15, R2.reuse, R12, R15 ;  /* 0x0000000c020f7223 */ /* 0x040fe2000000000f */
[----:B------:R-:W-:Y:S01]  /*1a5a0*/  FFMA R12, R2, R22, R13 ;  /* 0x00000016020c7223 */ /* 0x000fe2000000000d */
[--C-:B------:R-:W-:Y:S02]  /*1a5b0*/  HADD2.F32 R22, -RZ, R20.reuse.H0_H0 ;  /* 0x20000014ff167230 */ /* 0x100fe40000004100 */
[----:B------:R-:W-:Y:S01]  /*1a5c0*/  FMUL R13, R16, R188 ;  /* 0x000000bc100d7220 */ /* 0x000fe20000400000 */
[----:B------:R-:W-:Y:S01]  /*1a5d0*/  HADD2.F32 R20, -RZ, R20.H1_H1 ;  /* 0x30000014ff147230 */ /* 0x000fe20000004100 */
[----:B------:R-:W-:Y:S01]  /*1a5e0*/  F2FP.F16.E4M3.UNPACK_B R24, R0.H1 ;  /* 0x00000000ff18723e */ /* 0x000fe200030006ff */
[----:B------:R-:W-:-:S02]  /*1a5f0*/  HADD2.F32 R42, -RZ, R23.H0_H0 ;  /* 0x20000017ff2a7230 */ /* 0x000fc40000004100 */
[C---:B------:R-:W-:Y:S01]  /*1a600*/  FFMA R13, R2.reuse, R22, R13 ;  /* 0x00000016020d7223 */ /* 0x040fe2000000000d */
[--C-:B------:R-:W-:Y:S02]  /*1a610*/  HADD2.F32 R32, -RZ, R21.reuse.H0_H0 ;  /* 0x20000015ff207230 */ /* 0x100fe40000004100 */
[----:B------:R-:W-:Y:S01]  /*1a620*/  FFMA R30, R2, R20, R189 ;  /* 0x00000014021e7223 */ /* 0x000fe200000000bd */
[----:B------:R-:W-:Y:S01]  /*1a630*/  F2FP.F16.E4M3.UNPACK_B R20, R3.H1 ;  /* 0x00000003ff14723e */ /* 0x000fe200030006ff */
[----:B------:R-:W-:Y:S02]  /*1a640*/  HADD2.F32 R36, -RZ, R21.H1_H1 ;  /* 0x30000015ff247230 */ /* 0x000fe40000004100 */
[----:B------:R-:W-:Y:S01]  /*1a650*/  FMUL R21, R16, R190 ;  /* 0x000000be10157220 */ /* 0x000fe20000400000 */
[----:B------:R-:W-:Y:S02]  /*1a660*/  HADD2.F32 R26, -RZ, R23.H1_H1 ;  /* 0x30000017ff1a7230 */ /* 0x000fe40000004100 */
[----:B------:R-:W-:Y:S01]  /*1a670*/  FFMA R42, R2, R42, R25 ;  /* 0x0000002a022a7223 */ /* 0x000fe20000000019 */
[----:B------:R-:W-:Y:S01]  /*1a680*/  HADD2.F32 R22, -RZ, R20.H0_H0 ;  /* 0x20000014ff167230 */ /* 0x000fe20000004100 */
[----:B------:R-:W-:Y:S01]  /*1a690*/  MOV R23, 0x3bbb989d ;  /* 0x3bbb989d00177802 */ /* 0x000fe20000000f00 */
[----:B------:R-:W-:-:S02]  /*1a6a0*/  HADD2.F32 R25, -RZ, R24.H0_H0 ;  /* 0x20000018ff197230 */ /* 0x000fc40000004100 */
[----:B------:R-:W-:Y:S01]  /*1a6b0*/  FMUL R197, R16, R197 ;  /* 0x000000c510c57220 */ /* 0x000fe20000400000 */
[----:B------:R-:W-:Y:S02]  /*1a6c0*/  HADD2.F32 R24, -RZ, R24.H1_H1 ;  /* 0x30000018ff187230 */ /* 0x000fe40000004100 */
[C---:B------:R-:W-:Y:S01]  /*1a6d0*/  FFMA R32, R2.reuse, R32, R21 ;  /* 0x0000002002207223 */ /* 0x040fe20000000015 */
[C---:B------:R-:W-:Y:S01]  /*1a6e0*/  FFMA R33, R2.reuse, R22, R33 ;  /* 0x0000001602217223 */ /* 0x040fe20000000021 */
[----:B------:R-:W-:Y:S01]  /*1a6f0*/  HADD2.F32 R22, -RZ, R20.H1_H1 ;  /* 0x30000014ff167230 */ /* 0x000fe20000004100 */
[----:B------:R-:W-:Y:S01]  /*1a700*/  MOV R21, 0x437c0000 ;  /* 0x437c000000157802 */ /* 0x000fe20000000f00 */
[----:B------:R-:W-:Y:S01]  /*1a710*/  FFMA.SAT R20, -R5, R23, 0.5 ;  /* 0x3f00000005147423 */ /* 0x000fe20000002117 */
[----:B------:R-:W-:Y:S02]  /*1a720*/  HADD2.F32 R4, -RZ, R4.H1_H1 ;  /* 0x30000004ff047230 */ /* 0x000fe40000004100 */
[----:B------:R-:W-:Y:S01]  /*1a730*/  FFMA R40, R2, R24, R197 ;  /* 0x0000001802287223 */ /* 0x000fe200000000c5 */
[----:B------:R-:W-:Y:S01]  /*1a740*/  FMUL R183, R16, R183 ;  /* 0x000000b710b77220 */ /* 0x000fe20000400000 */
[----:B------:R-:W-:Y:S01]  /*1a750*/  FFMA.SAT R24, -R12, R23, 0.5 ;  /* 0x3f0000000c187423 */ /* 0x000fe20000002117 */
[----:B------:R-:W-:Y:S01]  /*1a760*/  FFMA.RM R35, R20, R21, 12582913 ;  /* 0x4b40000114237423 */ /* 0x000fe20000004015 */
[----:B------:R-:W-:Y:S01]  /*1a770*/  FMUL R43, R16, R193 ;  /* 0x000000c1102b7220 */ /* 0x000fe20000400000 */
[----:B------:R-:W-:Y:S01]  /*1a780*/  FFMA R4, R2, R4, R183 ;  /* 0x0000000402047223 */ /* 0x000fe200000000b7 */
[----:B------:R-:W-:Y:S01]  /*1a790*/  FFMA.RM R24, R24, R21, 12582913 ;  /* 0x4b40000118187423 */ /* 0x000fe20000004015 */
[----:B------:R-:W-:Y:S01]  /*1a7a0*/  FADD R20, R35, -12583039 ;  /* 0xcb40007f23147421 */ /* 0x000fe20000000000 */
[----:B------:R-:W-:-:S02]  /*1a7b0*/  HADD2.F32 R8, -RZ, R8.H1_H1 ;  /* 0x30000008ff087230 */ /* 0x000fc40000004100 */
[----:B------:R-:W-:Y:S01]  /*1a7c0*/  FFMA R43, R2, R22, R43 ;  /* 0x00000016022b7223 */ /* 0x000fe2000000002b */
[C---:B------:R-:W-:Y:S01]  /*1a7d0*/  FMUL R39, R16.reuse, R196 ;  /* 0x000000c410277220 */ /* 0x040fe20000400000 */
[----:B------:R-:W-:Y:S01]  /*1a7e0*/  FFMA.SAT R34, -R15, R23, 0.5 ;  /* 0x3f0000000f227423 */ /* 0x000fe20000002117 */
[----:B------:R-:W-:Y:S01]  /*1a7f0*/  FMUL R185, R16, R185 ;  /* 0x000000b910b97220 */ /* 0x000fe20000400000 */
[----:B------:R-:W-:Y:S01]  /*1a800*/  FFMA.SAT R22, -R4, R23, 0.5 ;  /* 0x3f00000004167423 */ /* 0x000fe20000002117 */
[----:B------:R-:W-:Y:S01]  /*1a810*/  FADD R29, R24, -12583039 ;  /* 0xcb40007f181d7421 */ /* 0x000fe20000000000 */
[C---:B------:R-:W-:Y:S01]  /*1a820*/  FFMA R20, -R5.reuse, 1.4426950216293334961, -R20 ;  /* 0x3fb8aa3b05147823 */ /* 0x040fe20000000914 */
[----:B------:R-:W-:Y:S02]  /*1a830*/  HADD2.F32 R14, -RZ, R14.H1_H1 ;  /* 0x3000000eff0e7230 */ /* 0x000fe40000004100 */
[----:B------:R-:W-:Y:S01]  /*1a840*/  FFMA R39, R2, R25, R39 ;  /* 0x0000001902277223 */ /* 0x000fe20000000027 */
[----:B------:R-:W-:Y:S01]  /*1a850*/  FFMA.RM R34, R34, R21, 12582913 ;  /* 0x4b40000122227423 */ /* 0x000fe20000004015 */
[----:B------:R-:W-:Y:S01]  /*1a860*/  FFMA R8, R2, R8, R185 ;  /* 0x0000000802087223 */ /* 0x000fe200000000b9 */
[----:B------:R-:W-:Y:S01]  /*1a870*/  FMUL R187, R16, R187 ;  /* 0x000000bb10bb7220 */ /* 0x000fe20000400000 */
[----:B------:R-:W-:Y:S01]  /*1a880*/  FFMA.RM R25, R22, R21, 12582913 ;  /* 0x4b40000116197423 */ /* 0x000fe20000004015 */
[----:B------:R-:W-:Y:S01]  /*1a890*/  FFMA R29, -R12, 1.4426950216293334961, -R29 ;  /* 0x3fb8aa3b0c1d7823 */ /* 0x000fe2000000091d */
[----:B------:R-:W-:Y:S01]  /*1a8a0*/  FFMA R5, -R5, 1.925963033500011079e-08, R20 ;  /* 0x32a5706005057823 */ /* 0x000fe20000000114 */
[----:B------:R-:W-:Y:S01]  /*1a8b0*/  FADD R20, R34, -12583039 ;  /* 0xcb40007f22147421 */ /* 0x000fe20000000000 */
[----:B------:R-:W-:Y:S01]  /*1a8c0*/  FFMA R14, R2, R14, R187 ;  /* 0x0000000e020e7223 */ /* 0x000fe200000000bb */
[----:B------:R-:W-:Y:S01]  /*1a8d0*/  FADD R27, R25, -12583039 ;  /* 0xcb40007f191b7421 */ /* 0x000fe20000000000 */
[-C--:B------:R-:W-:Y:S01]  /*1a8e0*/  FFMA.SAT R38, -R8, R23.reuse, 0.5 ;  /* 0x3f00000008267423 */ /* 0x080fe20000002117 */
[----:B------:R-:W-:Y:S01]  /*1a8f0*/  FFMA R31, -R12, 1.925963033500011079e-08, R29 ;  /* 0x32a570600c1f7823 */ /* 0x000fe2000000011d */
[----:B------:R-:W-:Y:S01]  /*1a900*/  FFMA.SAT R12, -R13, R23, 0.5 ;  /* 0x3f0000000d0c7423 */ /* 0x000fe20000002117 */
[C---:B------:R-:W-:Y:S01]  /*1a910*/  FFMA R20, -R15.reuse, 1.4426950216293334961, -R20 ;  /* 0x3fb8aa3b0f147823 */ /* 0x040fe20000000914 */
[----:B------:R-:W-:Y:S01]  /*1a920*/  FFMA R27, -R4, 1.4426950216293334961, -R27 ;  /* 0x3fb8aa3b041b7823 */ /* 0x000fe2000000091b */
[----:B------:R-:W-:Y:S01]  /*1a930*/  FFMA.RM R38, R38, R21, 12582913 ;  /* 0x4b40000126267423 */ /* 0x000fe20000004015 */
[----:B------:R-:W-:Y:S01]  /*1a940*/  FFMA.SAT R28, -R14, R23, 0.5 ;  /* 0x3f0000000e1c7423 */ /* 0x000fe20000002117 */
[-C--:B------:R-:W-:Y:S01]  /*1a950*/  FFMA.RM R12, R12, R21.reuse, 12582913 ;  /* 0x4b4000010c0c7423 */ /* 0x080fe20000004015 */
[----:B------:R-:W-:Y:S01]  /*1a960*/  FFMA R20, -R15, 1.925963033500011079e-08, R20 ;  /* 0x32a570600f147823 */ /* 0x000fe20000000114 */
[----:B------:R-:W-:Y:S01]  /*1a970*/  FFMA R27, -R4, 1.925963033500011079e-08, R27 ;  /* 0x32a57060041b7823 */ /* 0x000fe2000000011b */
[----:B------:R-:W-:Y:S01]  /*1a980*/  FADD R15, R38, -12583039 ;  /* 0xcb40007f260f7421 */ /* 0x000fe20000000000 */
[----:B------:R-:W-:Y:S01]  /*1a990*/  FFMA.RM R28, R28, R21, 12582913 ;  /* 0x4b4000011c1c7423 */ /* 0x000fe20000004015 */
[----:B------:R-:W-:Y:S01]  /*1a9a0*/  FADD R4, R12, -12583039 ;  /* 0xcb40007f0c047421 */ /* 0x000fe20000000000 */
[----:B------:R-:W-:Y:S01]  /*1a9b0*/  FMUL R191, R16, R191 ;  /* 0x000000bf10bf7220 */ /* 0x000fe20000400000 */
[----:B------:R-:W-:Y:S01]  /*1a9c0*/  FFMA R15, -R8, 1.4426950216293334961, -R15 ;  /* 0x3fb8aa3b080f7823 */ /* 0x000fe2000000090f */
[----:B------:R-:W-:Y:S01]  /*1a9d0*/  FADD R29, R28, -12583039 ;  /* 0xcb40007f1c1d7421 */ /* 0x000fe20000000000 */
[----:B------:R-:W-:Y:S01]  /*1a9e0*/  FMUL R41, R16, R195 ;  /* 0x000000c310297220 */ /* 0x000fe20000400000 */
[C---:B------:R-:W-:Y:S01]  /*1a9f0*/  FFMA R4, -R13.reuse, 1.4426950216293334961, -R4 ;  /* 0x3fb8aa3b0d047823 */ /* 0x040fe20000000904 */
[----:B------:R-:W-:Y:S01]  /*1aa00*/  FFMA.SAT R22, -R30, R23, 0.5 ;  /* 0x3f0000001e167423 */ /* 0x000fe20000002117 */
[----:B------:R-:W-:Y:S01]  /*1aa10*/  FFMA R15, -R8, 1.925963033500011079e-08, R15 ;  /* 0x32a57060080f7823 */ /* 0x000fe2000000010f */
[----:B------:R-:W-:Y:S01]  /*1aa20*/  FFMA R29, -R14, 1.4426950216293334961, -R29 ;  /* 0x3fb8aa3b0e1d7823 */ /* 0x000fe2000000091d */
[C---:B------:R-:W-:Y:S01]  /*1aa30*/  FFMA R36, R2.reuse, R36, R191 ;  /* 0x0000002402247223 */ /* 0x040fe200000000bf */
[----:B------:R-:W-:Y:S01]  /*1aa40*/  FFMA R41, R2, R26, R41 ;  /* 0x0000001a02297223 */ /* 0x000fe20000000029 */
[----:B------:R-:W-:Y:S01]  /*1aa50*/  FFMA R44, -R13, 1.925963033500011079e-08, R4 ;  /* 0x32a570600d2c7823 */ /* 0x000fe20000000104 */
[----:B------:R-:W-:Y:S01]  /*1aa60*/  FFMA.RM R22, R22, R21, 12582913 ;  /* 0x4b40000116167423 */ /* 0x000fe20000004015 */
[-C--:B------:R-:W-:Y:S01]  /*1aa70*/  FFMA.SAT R4, -R32, R23.reuse, 0.5 ;  /* 0x3f00000020047423 */ /* 0x080fe20000002117 */
[----:B------:R-:W-:Y:S01]  /*1aa80*/  MUFU.EX2 R37, R27 ;  /* 0x0000001b00257308 */ /* 0x000fe20000000800 */
[-C--:B------:R-:W-:Y:S01]  /*1aa90*/  FFMA.SAT R52, -R43, R23.reuse, 0.5 ;  /* 0x3f0000002b347423 */ /* 0x080fe20000002117 */
[----:B------:R-:W-:Y:S01]  /*1aaa0*/  FFMA R29, -R14, 1.925963033500011079e-08, R29 ;  /* 0x32a570600e1d7823 */ /* 0x000fe2000000011d */
[-C--:B------:R-:W-:Y:S01]  /*1aab0*/  FFMA.SAT R14, -R36, R23.reuse, 0.5 ;  /* 0x3f000000240e7423 */ /* 0x080fe20000002117 */
[-C--:B------:R-:W-:Y:S01]  /*1aac0*/  FFMA.SAT R50, -R33, R23.reuse, 0.5 ;  /* 0x3f00000021327423 */ /* 0x080fe20000002117 */
[-C--:B------:R-:W-:Y:S01]  /*1aad0*/  FFMA.SAT R8, -R42, R23.reuse, 0.5 ;  /* 0x3f0000002a087423 */ /* 0x080fe20000002117 */
[-C--:B------:R-:W-:Y:S01]  /*1aae0*/  FFMA.SAT R48, -R41, R23.reuse, 0.5 ;  /* 0x3f00000029307423 */ /* 0x080fe20000002117 */
[----:B------:R-:W-:Y:S01]  /*1aaf0*/  FFMA.SAT R46, -R40, R23, 0.5 ;  /* 0x3f000000282e7423 */ /* 0x000fe20000002117 */
[----:B------:R1:W-:Y:S01]  /*1ab00*/  MUFU.EX2 R26, R20 ;  /* 0x00000014001a7308 */ /* 0x0003e20000000800 */
[-C--:B------:R-:W-:Y:S01]  /*1ab10*/  FFMA.RM R13, R14, R21.reuse, 12582913 ;  /* 0x4b4000010e0d7423 */ /* 0x080fe20000004015 */
[-C--:B------:R-:W-:Y:S01]  /*1ab20*/  FFMA.RM R8, R8, R21.reuse, 12582913 ;  /* 0x4b40000108087423 */ /* 0x080fe20000004015 */
[----:B------:R-:W-:Y:S01]  /*1ab30*/  FFMA.RM R14, R50, R21, 12582913 ;  /* 0x4b400001320e7423 */ /* 0x000fe20000004015 */
[----:B------:R-:W-:Y:S01]  /*1ab40*/  SHF.L.U32 R24, R24, 0x17, RZ ;  /* 0x0000001718187819 */ /* 0x000fe200000006ff */
[----:B------:R-:W-:Y:S01]  /*1ab50*/  FADD R49, R13, -12583039 ;  /* 0xcb40007f0d317421 */ /* 0x000fe20000000000 */
[----:B------:R-:W-:Y:S01]  /*1ab60*/  SHF.L.U32 R38, R38, 0x17, RZ ;  /* 0x0000001726267819 */ /* 0x000fe200000006ff */
[----:B------:R-:W-:Y:S01]  /*1ab70*/  BSSY B1, `(.L_x_296) ;  /* 0x0000059000017945 */ /* 0x000fe20003800000 */
[----:B------:R2:W3:Y:S01]  /*1ab80*/  MUFU.EX2 R27, R15 ;  /* 0x0000000f001b7308 */ /* 0x0004e20000000800 */
[----:B-1----:R-:W-:Y:S01]  /*1ab90*/  FFMA.SAT R20, -R39, R23, 0.5 ;  /* 0x3f00000027147423 */ /* 0x002fe20000002117 */
[-C--:B------:R-:W-:Y:S01]  /*1aba0*/  FFMA.RM R23, R4, R21.reuse, 12582913 ;  /* 0x4b40000104177423 */ /* 0x080fe20000004015 */
[-C--:B------:R-:W-:Y:S01]  /*1abb0*/  FFMA.RM R4, R52, R21.reuse, 12582913 ;  /* 0x4b40000134047423 */ /* 0x080fe20000004015 */
[----:B------:R-:W-:Y:S01]  /*1abc0*/  FFMA R49, -R36, 1.4426950216293334961, -R49 ;  /* 0x3fb8aa3b24317823 */ /* 0x000fe20000000931 */
[----:B------:R-:W-:Y:S01]  /*1abd0*/  FFMA.RM R20, R20, R21, 12582913 ;  /* 0x4b40000114147423 */ /* 0x000fe20000004015 */
[----:B------:R-:W-:-:S02]  /*1abe0*/  SHF.L.U32 R13, R13, 0x17, RZ ;  /* 0x000000170d0d7819 */ /* 0x000fc400000006ff */
[----:B------:R-:W1:Y:S01]  /*1abf0*/  MUFU.EX2 R5, R5 ;  /* 0x0000000500057308 */ /* 0x000e620000000800 */
[----:B--2---:R-:W-:Y:S01]  /*1ac00*/  FADD R15, R22, -12583039 ;  /* 0xcb40007f160f7421 */ /* 0x004fe20000000000 */
[----:B------:R-:W-:-:S03]  /*1ac10*/  FFMA R36, -R36, 1.925963033500011079e-08, R49 ;  /* 0x32a5706024247823 */ /* 0x000fc60000000131 */
[----:B------:R-:W-:Y:S01]  /*1ac20*/  FFMA R45, -R30, 1.4426950216293334961, -R15 ;  /* 0x3fb8aa3b1e2d7823 */ /* 0x000fe2000000090f */
[-C--:B------:R-:W-:Y:S01]  /*1ac30*/  FFMA.RM R15, R48, R21.reuse, 12582913 ;  /* 0x4b400001300f7423 */ /* 0x080fe20000004015 */
[----:B------:R-:W-:Y:S01]  /*1ac40*/  FADD R48, R4, -12583039 ;  /* 0xcb40007f04307421 */ /* 0x000fe20000000000 */
[----:B------:R-:W2:Y:S01]  /*1ac50*/  MUFU.EX2 R31, R31 ;  /* 0x0000001f001f7308 */ /* 0x000ea20000000800 */
[----:B------:R-:W-:Y:S01]  /*1ac60*/  FFMA R47, -R30, 1.925963033500011079e-08, R45 ;  /* 0x32a570601e2f7823 */ /* 0x000fe2000000012d */
[----:B------:R-:W-:Y:S01]  /*1ac70*/  FADD R45, R23, -12583039 ;  /* 0xcb40007f172d7421 */ /* 0x000fe20000000000 */
[----:B------:R-:W-:Y:S01]  /*1ac80*/  FFMA.RM R21, R46, R21, 12582913 ;  /* 0x4b4000012e157423 */ /* 0x000fe20000004015 */
[C---:B------:R-:W-:Y:S01]  /*1ac90*/  FADD R46, R14.reuse, -12583039 ;  /* 0xcb40007f0e2e7421 */ /* 0x040fe20000000000 */
[----:B------:R-:W-:Y:S01]  /*1aca0*/  SHF.L.U32 R14, R14, 0x17, RZ ;  /* 0x000000170e0e7819 */ /* 0x000fe200000006ff */
[----:B------:R-:W-:Y:S01]  /*1acb0*/  FFMA R45, -R32, 1.4426950216293334961, -R45 ;  /* 0x3fb8aa3b202d7823 */ /* 0x000fe2000000092d */
[----:B------:R-:W-:Y:S01]  /*1acc0*/  SHF.L.U32 R4, R4, 0x17, RZ ;  /* 0x0000001704047819 */ /* 0x000fe200000006ff */
[----:B------:R4:W5:Y:S01]  /*1acd0*/  MUFU.EX2 R30, R44 ;  /* 0x0000002c001e7308 */ /* 0x0009620000000800 */
[----:B------:R-:W-:Y:S01]  /*1ace0*/  FFMA R46, -R33, 1.4426950216293334961, -R46 ;  /* 0x3fb8aa3b212e7823 */ /* 0x000fe2000000092e */
[----:B------:R-:W-:Y:S01]  /*1acf0*/  FFMA R45, -R32, 1.925963033500011079e-08, R45 ;  /* 0x32a57060202d7823 */ /* 0x000fe2000000012d */
[----:B---3--:R-:W-:-:S02]  /*1ad00*/  FFMA R27, R38, R27, 1 ;  /* 0x3f800000261b7423 */ /* 0x008fc4000000001b */
[----:B------:R-:W-:-:S03]  /*1ad10*/  FFMA R46, -R33, 1.925963033500011079e-08, R46 ;  /* 0x32a57060212e7823 */ /* 0x000fc6000000012e */
[----:B------:R3:W-:Y:S01]  /*1ad20*/  MUFU.EX2 R32, R47 ;  /* 0x0000002f00207308 */ /* 0x0007e20000000800 */
[----:B----4-:R-:W-:Y:S01]  /*1ad30*/  FFMA R44, -R43, 1.4426950216293334961, -R48 ;  /* 0x3fb8aa3b2b2c7823 */ /* 0x010fe20000000930 */
[----:B------:R-:W-:-:S03]  /*1ad40*/  FADD R48, R15, -12583039 ;  /* 0xcb40007f0f307421 */ /* 0x000fc60000000000 */
[----:B------:R-:W-:Y:S01]  /*1ad50*/  FFMA R44, -R43, 1.925963033500011079e-08, R44 ;  /* 0x32a570602b2c7823 */ /* 0x000fe2000000012c */
[----:B------:R-:W-:Y:S01]  /*1ad60*/  FADD R43, R8, -12583039 ;  /* 0xcb40007f082b7421 */ /* 0x000fe20000000000 */
[----:B------:R-:W-:Y:S01]  /*1ad70*/  FFMA R48, -R41, 1.4426950216293334961, -R48 ;  /* 0x3fb8aa3b29307823 */ /* 0x000fe20000000930 */
[----:B------:R4:W-:Y:S01]  /*1ad80*/  MUFU.EX2 R33, R45 ;  /* 0x0000002d00217308 */ /* 0x0009e20000000800 */
[----:B---3--:R-:W-:Y:S01]  /*1ad90*/  FADD R47, R21, -12583039 ;  /* 0xcb40007f152f7421 */ /* 0x008fe20000000000 */
[----:B------:R-:W-:Y:S01]  /*1ada0*/  FFMA R43, -R42, 1.4426950216293334961, -R43 ;  /* 0x3fb8aa3b2a2b7823 */ /* 0x000fe2000000092b */
[----:B------:R-:W-:Y:S01]  /*1adb0*/  FFMA R41, -R41, 1.925963033500011079e-08, R48 ;  /* 0x32a5706029297823 */ /* 0x000fe20000000130 */
[----:B------:R-:W-:Y:S01]  /*1adc0*/  SHF.L.U32 R48, R35, 0x17, RZ ;  /* 0x0000001723307819 */ /* 0x000fe200000006ff */
[----:B------:R-:W-:Y:S01]  /*1add0*/  FFMA R47, -R40, 1.4426950216293334961, -R47 ;  /* 0x3fb8aa3b282f7823 */ /* 0x000fe2000000092f */
[----:B------:R-:W-:Y:S01]  /*1ade0*/  FFMA R43, -R42, 1.925963033500011079e-08, R43 ;  /* 0x32a570602a2b7823 */ /* 0x000fe2000000012b */
[----:B------:R-:W-:Y:S01]  /*1adf0*/  FADD R42, R20, -12583039 ;  /* 0xcb40007f142a7421 */ /* 0x000fe20000000000 */
[----:B------:R-:W3:Y:S01]  /*1ae00*/  MUFU.EX2 R29, R29 ;  /* 0x0000001d001d7308 */ /* 0x000ee20000000800 */
[----:B-1----:R-:W-:Y:S01]  /*1ae10*/  FFMA R5, R48, R5, 1 ;  /* 0x3f80000030057423 */ /* 0x002fe20000000005 */
[----:B----4-:R-:W-:Y:S01]  /*1ae20*/  SHF.L.U32 R45, R34, 0x17, RZ ;  /* 0x00000017222d7819 */ /* 0x010fe200000006ff */
[----:B------:R-:W-:Y:S01]  /*1ae30*/  FFMA R42, -R39, 1.4426950216293334961, -R42 ;  /* 0x3fb8aa3b272a7823 */ /* 0x000fe2000000092a */
[----:B------:R-:W-:Y:S01]  /*1ae40*/  SHF.L.U32 R34, R28, 0x17, RZ ;  /* 0x000000171c227819 */ /* 0x000fe200000006ff */
[----:B--2---:R-:W-:Y:S01]  /*1ae50*/  FFMA R28, R24, R31, 1 ;  /* 0x3f800000181c7423 */ /* 0x004fe2000000001f */
[----:B------:R-:W-:Y:S01]  /*1ae60*/  SHF.L.U32 R48, R25, 0x17, RZ ;  /* 0x0000001719307819 */ /* 0x000fe200000006ff */
[----:B------:R-:W-:Y:S01]  /*1ae70*/  FFMA R40, -R40, 1.925963033500011079e-08, R47 ;  /* 0x32a5706028287823 */ /* 0x000fe2000000012f */
[----:B------:R-:W-:Y:S01]  /*1ae80*/  SHF.L.U32 R31, R12, 0x17, RZ ;  /* 0x000000170c1f7819 */ /* 0x000fe200000006ff */
[----:B------:R-:W-:Y:S01]  /*1ae90*/  FFMA R42, -R39, 1.925963033500011079e-08, R42 ;  /* 0x32a57060272a7823 */ /* 0x000fe2000000012a */
[----:B------:R-:W-:Y:S01]  /*1aea0*/  SHF.L.U32 R12, R23, 0x17, RZ ;  /* 0x00000017170c7819 */ /* 0x000fe200000006ff */
[----:B------:R-:W-:Y:S01]  /*1aeb0*/  FFMA R25, R48, R37, 1 ;  /* 0x3f80000030197423 */ /* 0x000fe20000000025 */
[----:B------:R-:W-:Y:S01]  /*1aec0*/  IADD3 R23, R5, 0x1800000, RZ ;  /* 0x0180000005177810 */ /* 0x000fe20007ffe0ff */
[----:B------:R-:W1:Y:S01]  /*1aed0*/  MUFU.EX2 R36, R36 ;  /* 0x0000002400247308 */ /* 0x000e620000000800 */
[----:B------:R-:W-:Y:S01]  /*1aee0*/  SHF.L.U32 R37, R22, 0x17, RZ ;  /* 0x0000001716257819 */ /* 0x000fe200000006ff */
[----:B-----5:R-:W-:Y:S01]  /*1aef0*/  FFMA R30, R31, R30, 1 ;  /* 0x3f8000001f1e7423 */ /* 0x020fe2000000001e */
[----:B------:R-:W-:Y:S01]  /*1af00*/  LOP3.LUT R23, R23, 0x7f800000, RZ, 0xc0, !PT ;  /* 0x7f80000017177812 */ /* 0x000fe200078ec0ff */
[----:B------:R-:W-:Y:S01]  /*1af10*/  FFMA R26, R45, R26, 1 ;  /* 0x3f8000002d1a7423 */ /* 0x000fe2000000001a */
[----:B------:R-:W-:Y:S01]  /*1af20*/  SHF.L.U32 R8, R8, 0x17, RZ ;  /* 0x0000001708087819 */ /* 0x000fe200000006ff */
[----:B---3--:R-:W-:Y:S01]  /*1af30*/  FFMA R29, R34, R29, 1 ;  /* 0x3f800000221d7423 */ /* 0x008fe2000000001d */
[----:B------:R-:W-:Y:S01]  /*1af40*/  ISETP.GT.U32.AND P2, PT, R23, 0x1ffffff, PT ;  /* 0x01ffffff1700780c */ /* 0x000fe20003f44070 */
[----:B------:R-:W2:Y:S01]  /*1af50*/  MUFU.EX2 R22, R42 ;  /* 0x0000002a00167308 */ /* 0x000ea20000000800 */
[----:B------:R-:W-:Y:S01]  /*1af60*/  SHF.L.U32 R23, R20, 0x17, RZ ;  /* 0x0000001714177819 */ /* 0x000fe200000006ff */
[----:B------:R-:W-:Y:S01]  /*1af70*/  FFMA R32, R37, R32, 1 ;  /* 0x3f80000025207423 */ /* 0x000fe20000000020 */
[----:B------:R-:W-:Y:S01]  /*1af80*/  SHF.L.U32 R24, R15, 0x17, RZ ;  /* 0x000000170f187819 */ /* 0x000fe200000006ff */
[----:B------:R-:W-:Y:S01]  /*1af90*/  FFMA R12, R12, R33, 1 ;  /* 0x3f8000000c0c7423 */ /* 0x000fe20000000021 */
[----:B------:R-:W-:-:S03]  /*1afa0*/  SHF.L.U32 R31, R21, 0x17, RZ ;  /* 0x00000017151f7819 */ /* 0x000fc600000006ff */
[----:B------:R-:W3:Y:S01]  /*1afb0*/  MUFU.EX2 R35, R46 ;  /* 0x0000002e00237308 */ /* 0x000ee20000000800 */
[----:B-1----:R-:W-:-:S07]  /*1afc0*/  FFMA R13, R13, R36, 1 ;  /* 0x3f8000000d0d7423 */ /* 0x002fce0000000024 */
[----:B------:R-:W1:Y:S01]  /*1afd0*/  MUFU.EX2 R39, R44 ;  /* 0x0000002c00277308 */ /* 0x000e620000000800 */
[----:B--2---:R-:W-:-:S07]  /*1afe0*/  FFMA R22, R23, R22, 1 ;  /* 0x3f80000017167423 */ /* 0x004fce0000000016 */
[----:B------:R-:W2:Y:S01]  /*1aff0*/  MUFU.EX2 R43, R43 ;  /* 0x0000002b002b7308 */ /* 0x000ea20000000800 */
[----:B---3--:R-:W-:-:S07]  /*1b000*/  FFMA R14, R14, R35, 1 ;  /* 0x3f8000000e0e7423 */ /* 0x008fce0000000023 */
[----:B------:R-:W3:Y:S01]  /*1b010*/  MUFU.EX2 R41, R41 ;  /* 0x0000002900297308 */ /* 0x000ee20000000800 */
[----:B-1----:R-:W-:-:S07]  /*1b020*/  FFMA R15, R4, R39, 1 ;  /* 0x3f800000040f7423 */ /* 0x002fce0000000027 */
[----:B------:R-:W1:Y:S01]  /*1b030*/  MUFU.EX2 R40, R40 ;  /* 0x0000002800287308 */ /* 0x000e620000000800 */
[----:B--2---:R-:W-:Y:S01]  /*1b040*/  FFMA R20, R8, R43, 1 ;  /* 0x3f80000008147423 */ /* 0x004fe2000000002b */
[----:B---3--:R-:W-:Y:S01]  /*1b050*/  FFMA R21, R24, R41, 1 ;  /* 0x3f80000018157423 */ /* 0x008fe20000000029 */
[----:B-1----:R-:W-:Y:S01]  /*1b060*/  FFMA R23, R31, R40, 1 ;  /* 0x3f8000001f177423 */ /* 0x002fe20000000028 */
[----:B------:R-:W-:Y:S06]  /*1b070*/  @P2 BRA `(.L_x_297) ;  /* 0x0000000000102947 */ /* 0x000fec0003800000 */
[----:B------:R-:W-:-:S07]  /*1b080*/  MOV R4, 0x1b0a0 ;  /* 0x0001b0a000047802 */ /* 0x000fce0000000f00 */
[----:B------:R-:W-:Y:S05]  /*1b090*/  CALL.REL.NOINC `($__internal_0_$__cuda_sm20_rcp_rn_f32_slowpath) ;  /* 0x000001d000d07944 */ /* 0x000fea0003c00000 */
[----:B------:R-:W-:Y:S01]  /*1b0a0*/  MOV R24, R8 ;  /* 0x0000000800187202 */ /* 0x000fe20000000f00 */
[----:B------:R-:W-:Y:S06]  /*1b0b0*/  BRA `(.L_x_298) ;  /* 0x0000000000107947 */ /* 0x000fec0003800000 */
.L_x_297:
[----:B------:R-:W1:Y:S02]  /*1b0c0*/  MUFU.RCP R24, R5 ;  /* 0x0000000500187308 */ /* 0x000e640000001000 */
[----:B-1----:R-:W-:-:S04]  /*1b0d0*/  FFMA R4, R5, R24, -1 ;  /* 0xbf80000005047423 */ /* 0x002fc80000000018 */
[----:B------:R-:W-:-:S04]  /*1b0e0*/  FADD.FTZ R31, -R4, -RZ ;  /* 0x800000ff041f7221 */ /* 0x000fc80000010100 */
[----:B------:R-:W-:-:S07]  /*1b0f0*/  FFMA R24, R24, R31, R24 ;  /* 0x0000001f18187223 */ /* 0x000fce0000000018 */
.L_x_298:
[----:B------:R-:W-:Y:S05]  /*1b100*/  BSYNC B1 ;  /* 0x0000000000017941 */ /* 0x000fea0003800000 */
.L_x_296:
        /* <DEDUP_REMOVED lines=10> */
.L_x_300:
[----:B------:R-:W1:Y:S02]  /*1b1b0*/  MUFU.RCP R4, R25 ;  /* 0x0000001900047308 */ /* 0x000e640000001000 */
[----:B-1----:R-:W-:-:S04]  /*1b1c0*/  FFMA R5, R25, R4, -1 ;  /* 0xbf80000019057423 */ /* 0x002fc80000000004 */
[----:B------:R-:W-:-:S04]  /*1b1d0*/  FADD.FTZ R5, -R5, -RZ ;  /* 0x800000ff05057221 */ /* 0x000fc80000010100 */
[----:B------:R-:W-:-:S07]  /*1b1e0*/  FFMA R25, R4, R5, R4 ;  /* 0x0000000504197223 */ /* 0x000fce0000000004 */
.L_x_301:
[----:B------:R-:W-:Y:S05]  /*1b1f0*/  BSYNC B1 ;  /* 0x0000000000017941 */ /* 0x000fea0003800000 */
.L_x_299:
        /* <DEDUP_REMOVED lines=10> */
.L_x_303:
[----:B------:R-:W1:Y:S02]  /*1b2a0*/  MUFU.RCP R5, R26 ;  /* 0x0000001a00057308 */ /* 0x000e640000001000 */
[----:B-1----:R-:W-:-:S04]  /*1b2b0*/  FFMA R4, R26, R5, -1 ;  /* 0xbf8000001a047423 */ /* 0x002fc80000000005 */
[----:B------:R-:W-:-:S04]  /*1b2c0*/  FADD.FTZ R4, -R4, -RZ ;  /* 0x800000ff04047221 */ /* 0x000fc80000010100 */
[----:B------:R-:W-:-:S07]  /*1b2d0*/  FFMA R26, R5, R4, R5 ;  /* 0x00000004051a7223 */ /* 0x000fce0000000005 */
.L_x_304:
[----:B------:R-:W-:Y:S05]  /*1b2e0*/  BSYNC B1 ;  /* 0x0000000000017941 */ /* 0x000fea0003800000 */
.L_x_302:
        /* <DEDUP_REMOVED lines=10> */
.L_x_306:
[----:B------:R-:W1:Y:S02]  /*1b390*/  MUFU.RCP R4, R27 ;  /* 0x0000001b00047308 */ /* 0x000e640000001000 */
[----:B-1----:R-:W-:-:S04]  /*1b3a0*/  FFMA R5, R27, R4, -1 ;  /* 0xbf8000001b057423 */ /* 0x002fc80000000004 */
[----:B------:R-:W-:-:S04]  /*1b3b0*/  FADD.FTZ R5, -R5, -RZ ;  /* 0x800000ff05057221 */ /* 0x000fc80000010100 */
[----:B------:R-:W-:-:S07]  /*1b3c0*/  FFMA R27, R4, R5, R4 ;  /* 0x00000005041b7223 */ /* 0x000fce0000000004 */
.L_x_307:
[----:B------:R-:W-:Y:S05]  /*1b3d0*/  BSYNC B1 ;  /* 0x0000000000017941 */ /* 0x000fea0003800000 */
.L_x_305:
        /* <DEDUP_REMOVED lines=10> */
.L_x_309:
[----:B------:R-:W1:Y:S02]  /*1b480*/  MUFU.RCP R5, R28 ;  /* 0x0000001c00057308 */ /* 0x000e640000001000 */
[----:B-1----:R-:W-:-:S04]  /*1b490*/  FFMA R4, R28, R5, -1 ;  /* 0xbf8000001c047423 */ /* 0x002fc80000000005 */
[----:B------:R-:W-:-:S04]  /*1b4a0*/  FADD.FTZ R4, -R4, -RZ ;  /* 0x800000ff04047221 */ /* 0x000fc80000010100 */
[----:B------:R-:W-:-:S07]  /*1b4b0*/  FFMA R28, R5, R4, R5 ;  /* 0x00000004051c7223 */ /* 0x000fce0000000005 */
.L_x_310:
[----:B------:R-:W-:Y:S05]  /*1b4c0*/  BSYNC B1 ;  /* 0x0000000000017941 */ /* 0x000fea0003800000 */
.L_x_308:
        /* <DEDUP_REMOVED lines=10> */
.L_x_312:
[----:B------:R-:W1:Y:S02]  /*1b570*/  MUFU.RCP R4, R29 ;  /* 0x0000001d00047308 */ /* 0x000e640000001000 */
[----:B-1----:R-:W-:-:S04]  /*1b580*/  FFMA R5, R29, R4, -1 ;  /* 0xbf8000001d057423 */ /* 0x002fc80000000004 */
[----:B------:R-:W-:-:S04]  /*1b590*/  FADD.FTZ R5, -R5, -RZ ;  /* 0x800000ff05057221 */ /* 0x000fc80000010100 */
[----:B------:R-:W-:-:S07]  /*1b5a0*/  FFMA R29, R4, R5, R4 ;  /* 0x00000005041d7223 */ /* 0x000fce0000000004 */
.L_x_313:
[----:B------:R-:W-:Y:S05]  /*1b5b0*/  BSYNC B1 ;  /* 0x0000000000017941 */ /* 0x000fea0003800000 */
.L_x_311:
        /* <DEDUP_REMOVED lines=10> */
.L_x_315:
[----:B------:R-:W1:Y:S02]  /*1b660*/  MUFU.RCP R5, R30 ;  /* 0x0000001e00057308 */ /* 0x000e640000001000 */
[----:B-1----:R-:W-:-:S04]  /*1b670*/  FFMA R4, R30, R5, -1 ;  /* 0xbf8000001e047423 */ /* 0x002fc80000000005 */
[----:B------:R-:W-:-:S04]  /*1b680*/  FADD.FTZ R4, -R4, -RZ ;  /* 0x800000ff04047221 */ /* 0x000fc80000010100 */
[----:B------:R-:W-:-:S07]  /*1b690*/  FFMA R30, R5, R4, R5 ;  /* 0x00000004051e7223 */ /* 0x000fce0000000005 */
.L_x_316:
[----:B------:R-:W-:Y:S05]  /*1b6a0*/  BSYNC B1 ;  /* 0x0000000000017941 */ /* 0x000fea0003800000 */
.L_x_314:
        /* <DEDUP_REMOVED lines=10> */
.L_x_318:
[----:B------:R-:W1:Y:S02]  /*1b750*/  MUFU.RCP R5, R32 ;  /* 0x0000002000057308 */ /* 0x000e640000001000 */
[----:B-1----:R-:W-:-:S04]  /*1b760*/  FFMA R4, R32, R5, -1 ;  /* 0xbf80000020047423 */ /* 0x002fc80000000005 */
[----:B------:R-:W-:-:S04]  /*1b770*/  FADD.FTZ R4, -R4, -RZ ;  /* 0x800000ff04047221 */ /* 0x000fc80000010100 */
[----:B------:R-:W-:-:S07]  /*1b780*/  FFMA R32, R5, R4, R5 ;  /* 0x0000000405207223 */ /* 0x000fce0000000005 */
.L_x_319:
[----:B------:R-:W-:Y:S05]  /*1b790*/  BSYNC B1 ;  /* 0x0000000000017941 */ /* 0x000fea0003800000 */
.L_x_317:
        /* <DEDUP_REMOVED lines=10> */
.L_x_321:
[----:B------:R-:W1:Y:S02]  /*1b840*/  MUFU.RCP R5, R12 ;  /* 0x0000000c00057308 */ /* 0x000e640000001000 */
[----:B-1----:R-:W-:-:S04]  /*1b850*/  FFMA R4, R12, R5, -1 ;  /* 0xbf8000000c047423 */ /* 0x002fc80000000005 */
[----:B------:R-:W-:-:S04]  /*1b860*/  FADD.FTZ R4, -R4, -RZ ;  /* 0x800000ff04047221 */ /* 0x000fc80000010100 */
[----:B------:R-:W-:-:S07]  /*1b870*/  FFMA R12, R5, R4, R5 ;  /* 0x00000004050c7223 */ /* 0x000fce0000000005 */
.L_x_322:
[----:B------:R-:W-:Y:S05]  /*1b880*/  BSYNC B1 ;  /* 0x0000000000017941 */ /* 0x000fea0003800000 */
.L_x_320:
        /* <DEDUP_REMOVED lines=10> */
.L_x_324:
[----:B------:R-:W1:Y:S02]  /*1b930*/  MUFU.RCP R4, R13 ;  /* 0x0000000d00047308 */ /* 0x000e640000001000 */
[----:B-1----:R-:W-:-:S04]  /*1b940*/  FFMA R5, R13, R4, -1 ;  /* 0xbf8000000d057423 */ /* 0x002fc80000000004 */
[----:B------:R-:W-:-:S04]  /*1b950*/  FADD.FTZ R5, -R5, -RZ ;  /* 0x800000ff05057221 */ /* 0x000fc80000010100 */
[----:B------:R-:W-:-:S07]  /*1b960*/  FFMA R13, R4, R5, R4 ;  /* 0x00000005040d7223 */ /* 0x000fce0000000004 */
.L_x_325:
[----:B------:R-:W-:Y:S05]  /*1b970*/  BSYNC B1 ;  /* 0x0000000000017941 */ /* 0x000fea0003800000 */
.L_x_323:
        /* <DEDUP_REMOVED lines=10> */
.L_x_327:
[----:B------:R-:W1:Y:S02]  /*1ba20*/  MUFU.RCP R5, R14 ;  /* 0x0000000e00057308 */ /* 0x000e640000001000 */
[----:B-1----:R-:W-:-:S04]  /*1ba30*/  FFMA R4, R14, R5, -1 ;  /* 0xbf8000000e047423 */ /* 0x002fc80000000005 */
[----:B------:R-:W-:-:S04]  /*1ba40*/  FADD.FTZ R4, -R4, -RZ ;  /* 0x800000ff04047221 */ /* 0x000fc80000010100 */
[----:B------:R-:W-:-:S07]  /*1ba50*/  FFMA R14, R5, R4, R5 ;  /* 0x00000004050e7223 */ /* 0x000fce0000000005 */
.L_x_328:
[----:B------:R-:W-:Y:S05]  /*1ba60*/  BSYNC B1 ;  /* 0x0000000000017941 */ /* 0x000fea0003800000 */
.L_x_326:
        /* <DEDUP_REMOVED lines=10> */
.L_x_330:
[----:B------:R-:W1:Y:S02]  /*1bb10*/  MUFU.RCP R4, R15 ;  /* 0x0000000f00047308 */ /* 0x000e640000001000 */
[----:B-1----:R-:W-:-:S04]  /*1bb20*/  FFMA R5, R15, R4, -1 ;  /* 0xbf8000000f057423 */ /* 0x002fc80000000004 */
[----:B------:R-:W-:-:S04]  /*1bb30*/  FADD.FTZ R5, -R5, -RZ ;  /* 0x800000ff05057221 */ /* 0x000fc80000010100 */
[----:B------:R-:W-:-:S07]  /*1bb40*/  FFMA R15, R4, R5, R4 ;  /* 0x00000005040f7223 */ /* 0x000fce0000000004 */
.L_x_331:
[----:B------:R-:W-:Y:S05]  /*1bb50*/  BSYNC B1 ;  /* 0x0000000000017941 */ /* 0x000fea0003800000 */
.L_x_329:
        /* <DEDUP_REMOVED lines=10> */
.L_x_333:
[----:B------:R-:W1:Y:S02]  /*1bc00*/  MUFU.RCP R5, R20 ;  /* 0x0000001400057308 */ /* 0x000e640000001000 */
[----:B-1----:R-:W-:-:S04]  /*1bc10*/  FFMA R4, R20, R5, -1 ;  /* 0xbf80000014047423 */ /* 0x002fc80000000005 */
[----:B------:R-:W-:-:S04]  /*1bc20*/  FADD.FTZ R4, -R4, -RZ ;  /* 0x800000ff04047221 */ /* 0x000fc80000010100 */
[----:B------:R-:W-:-:S07]  /*1bc30*/  FFMA R20, R5, R4, R5 ;  /* 0x0000000405147223 */ /* 0x000fce0000000005 */
.L_x_334:
[----:B------:R-:W-:Y:S05]  /*1bc40*/  BSYNC B1 ;  /* 0x0000000000017941 */ /* 0x000fea0003800000 */
.L_x_332:
        /* <DEDUP_REMOVED lines=10> */
.L_x_336:
[----:B------:R-:W1:Y:S02]  /*1bcf0*/  MUFU.RCP R4, R21 ;  /* 0x0000001500047308 */ /* 0x000e640000001000 */
[----:B-1----:R-:W-:-:S04]  /*1bd00*/  FFMA R5, R21, R4, -1 ;  /* 0xbf80000015057423 */ /* 0x002fc80000000004 */
[----:B------:R-:W-:-:S04]  /*1bd10*/  FADD.FTZ R5, -R5, -RZ ;  /* 0x800000ff05057221 */ /* 0x000fc80000010100 */
[----:B------:R-:W-:-:S07]  /*1bd20*/  FFMA R21, R4, R5, R4 ;  /* 0x0000000504157223 */ /* 0x000fce0000000004 */
.L_x_337:
[----:B------:R-:W-:Y:S05]  /*1bd30*/  BSYNC B1 ;  /* 0x0000000000017941 */ /* 0x000fea0003800000 */
.L_x_335:
        /* <DEDUP_REMOVED lines=10> */
.L_x_339:
[----:B------:R-:W1:Y:S02]  /*1bde0*/  MUFU.RCP R5, R22 ;  /* 0x0000001600057308 */ /* 0x000e640000001000 */
[----:B-1----:R-:W-:-:S04]  /*1bdf0*/  FFMA R4, R22, R5, -1 ;  /* 0xbf80000016047423 */ /* 0x002fc80000000005 */
[----:B------:R-:W-:-:S04]  /*1be00*/  FADD.FTZ R4, -R4, -RZ ;  /* 0x800000ff04047221 */ /* 0x000fc80000010100 */
[----:B------:R-:W-:-:S07]  /*1be10*/  FFMA R22, R5, R4, R5 ;  /* 0x0000000405167223 */ /* 0x000fce0000000005 */
.L_x_340:
[----:B------:R-:W-:Y:S05]  /*1be20*/  BSYNC B1 ;  /* 0x0000000000017941 */ /* 0x000fea0003800000 */
.L_x_338:
        /* <DEDUP_REMOVED lines=9> */
.L_x_342:
[----:B------:R-:W1:Y:S02]  /*1bec0*/  MUFU.RCP R8, R23 ;  /* 0x0000001700087308 */ /* 0x000e640000001000 */
[----:B-1----:R-:W-:-:S04]  /*1bed0*/  FFMA R4, R23, R8, -1 ;  /* 0xbf80000017047423 */ /* 0x002fc80000000008 */
[----:B------:R-:W-:-:S04]  /*1bee0*/  FADD.FTZ R5, -R4, -RZ ;  /* 0x800000ff04057221 */ /* 0x000fc80000010100 */
[----:B------:R-:W-:-:S07]  /*1bef0*/  FFMA R8, R8, R5, R8 ;  /* 0x0000000508087223 */ /* 0x000fce0000000008 */
.L_x_343:
[----:B------:R-:W-:Y:S05]  /*1bf00*/  BSYNC B1 ;  /* 0x0000000000017941 */ /* 0x000fea0003800000 */
.L_x_341:
        /* <DEDUP_REMOVED lines=10> */
.L_x_344:
        /* <DEDUP_REMOVED lines=27> */
.L_x_346:
[----:B------:R-:W-:Y:S05]  /*1c160*/  BSYNC B0 ;  /* 0x0000000000007941 */ /* 0x000fea0003800000 */
.L_x_345:
[----:B------:R-:W-:Y:S04]  /*1c170*/  BSSY B0, `(.L_x_347) ;  /* 0x000003a000007945 */ /* 0x000fe80003800000 */
[----:B------:R-:W-:Y:S05]  /*1c180*/  @P0 BRA `(.L_x_348) ;  /* 0x0000000000e00947 */ /* 0x000fea0003800000 */
[----:B------:R-:W-:-:S04]  /*1c190*/  MOV R4, UR44 ;  /* 0x0000002c00047c02 */ /* 0x000fc80008000f00 */
[----:B------:R-:W-:-:S13]  /*1c1a0*/  ISETP.NE.AND P3, PT, R4, 0x3, PT ;  /* 0x000000030400780c */ /* 0x000fda0003f65270 */
[----:B------:R-:W-:Y:S05]  /*1c1b0*/  @!P3 BRA `(.L_x_349) ;  /* 0x000000000004b947 */ /* 0x000fea0003800000 */
[----:B------:R-:W-:Y:S01]  /*1c1c0*/  BPT.TRAP 0x1 ;  /* 0x000000040000795c */ /* 0x000fe20000300000 */
.L_x_349:
[----:B------:R-:W-:Y:S01]  /*1c1d0*/  LEA R4, R18, UR48, 0x3 ;  /* 0x0000003012047c11 */ /* 0x000fe2000f8e18ff */
[----:B------:R-:W-:Y:S01]  /*1c1e0*/  BSSY B1, `(.L_x_350) ;  /* 0x0000004000017945 */ /* 0x000fe20003800000 */
[----:B------:R-:W-:-:S04]  /*1c1f0*/  SHF.L.U32 R5, R19, 0x1f, RZ ;  /* 0x0000001f13057819 */ /* 0x000fc800000006ff */
[----:B------:R-:W1:Y:S02]  /*1c200*/  SYNCS.PHASECHK.TRANS64.TRYWAIT P2, [R4+URZ+0x60], R5 ;  /* 0x00006005040075a7 */ /* 0x000e64000804017f */
[----:B-1----:R-:W-:Y:S05]  /*1c210*/  @!P2 BRA `(.L_x_351) ;  /* 0x000001b40008a947 */ /* 0x002fea0003800000 */
.L_x_1150:
[----:B------:R-:W-:Y:S05]  /*1c220*/  BSYNC B1 ;  /* 0x0000000000017941 */ /* 0x000fea0003800000 */
.L_x_350:
        /* <DEDUP_REMOVED lines=22> */
.L_x_353:
[----:B------:R-:W-:Y:S05]  /*1c390*/  BSYNC B1 ;  /* 0x0000000000017941 */ /* 0x000fea0003800000 */
.L_x_352:
        /* <DEDUP_REMOVED lines=8> */
.L_x_354:
        /* <DEDUP_REMOVED lines=15> */
.L_x_348:
[----:B------:R-:W-:Y:S05]  /*1c510*/  BSYNC B0 ;  /* 0x0000000000007941 */ /* 0x000fea0003800000 */
.L_x_347:
[----:B------:R-:W2:Y:S04]  /*1c520*/  LDL.LU R5, [R1+0x320] ;  /* 0x0003200001057983 */ /* 0x000ea80000300800 */
[----:B------:R-:W3:Y:S04]  /*1c530*/  LDL.LU R13, [R1+0x324] ;  /* 0x00032400010d7983 */ /* 0x000ee80000300800 */
[----:B------:R-:W4:Y:S04]  /*1c540*/  LDL.LU R25, [R1+0x328] ;  /* 0x0003280001197983 */ /* 0x000f280000300800 */
[----:B------:R-:W5:Y:S04]  /*1c550*/  LDL.LU R22, [R1+0x32c] ;  /* 0x00032c0001167983 */ /* 0x000f680000300800 */
[----:B------:R-:W5:Y:S04]  /*1c560*/  LDL.LU R15, [R1+0x330] ;  /* 0x00033000010f7983 */ /* 0x000f680000300800 */
[----:B------:R-:W5:Y:S04]  /*1c570*/  LDL.LU R21, [R1+0x334] ;  /* 0x0003340001157983 */ /* 0x000f680000300800 */
[----:B------:R-:W5:Y:S04]  /*1c580*/  LDL.LU R26, [R1+0x338] ;  /* 0x00033800011a7983 */ /* 0x000f680000300800 */
[----:B------:R-:W5:Y:S04]  /*1c590*/  LDL.LU R24, [R1+0x33c] ;  /* 0x00033c0001187983 */ /* 0x000f680000300800 */
[----:B------:R-:W5:Y:S01]  /*1c5a0*/  LDL.LU R23, [R1+0x340] ;  /* 0x0003400001177983 */ /* 0x000f620000300800 */
[----:B------:R-:W-:-:S03]  /*1c5b0*/  F2FP.F16.E4M3.UNPACK_B R4, R7 ;  /* 0x00000007ff04723e */ /* 0x000fc600020006ff */
[----:B------:R-:W5:Y:S02]  /*1c5c0*/  LDL.LU R27, [R1+0x344] ;  /* 0x00034400011b7983 */ /* 0x000f640000300800 */
[--C-:B------:R-:W-:Y:S02]  /*1c5d0*/  HADD2.F32 R14, -RZ, R4.reuse.H0_H0 ;  /* 0x20000004ff0e7230 */ /* 0x100fe40000004100 */
[----:B------:R-:W-:Y:S02]  /*1c5e0*/  HADD2.F32 R20, -RZ, R4.H1_H1 ;  /* 0x30000004ff147230 */ /* 0x000fe40000004100 */
[----:B--2---:R-:W-:-:S04]  /*1c5f0*/  FMUL R5, R16, R5 ;  /* 0x0000000510057220 */ /* 0x004fc80000400000 */
[----:B------:R-:W-:Y:S01]  /*1c600*/  FFMA R14, R2, R14, R5 ;  /* 0x0000000e020e7223 */ /* 0x000fe20000000005 */
[----:B------:R-:W-:Y:S01]  /*1c610*/  F2FP.F16.E4M3.UNPACK_B R8, R6 ;  /* 0x00000006ff08723e */ /* 0x000fe200020006ff */
[C---:B---3--:R-:W-:Y:S01]  /*1c620*/  FMUL R13, R16.reuse, R13 ;  /* 0x0000000d100d7220 */ /* 0x048fe20000400000 */
[----:B----4-:R-:W-:Y:S02]  /*1c630*/  FMUL R5, R16, R25 ;  /* 0x0000001910057220 */ /* 0x010fe40000400000 */
[----:B------:R-:W2:Y:S04]  /*1c640*/  LDL.LU R25, [R1+0x348] ;  /* 0x0003480001197983 */ /* 0x000ea80000300800 */
[----:B------:R-:W3:Y:S04]  /*1c650*/  LDL.LU R30, [R1+0x34c] ;  /* 0x00034c00011e7983 */ /* 0x000ee80000300800 */
[----:B------:R-:W4:Y:S04]  /*1c660*/  LDL.LU R33, [R1+0x350] ;  /* 0x0003500001217983 */ /* 0x000f280000300800 */
[----:B------:R-:W4:Y:S04]  /*1c670*/  LDL.LU R39, [R1+0x354] ;  /* 0x0003540001277983 */ /* 0x000f280000300800 */
[----:B------:R-:W4:Y:S04]  /*1c680*/  LDL.LU R41, [R1+0x358] ;  /* 0x0003580001297983 */ /* 0x000f280000300800 */
[----:B------:R-:W4:Y:S01]  /*1c690*/  LDL.LU R46, [R1+0x35c] ;  /* 0x00035c00012e7983 */ /* 0x000f220000300800 */
[----:B------:R-:W-:Y:S01]  /*1c6a0*/  F2FP.F16.E4M3.UNPACK_B R4, R7.H1 ;  /* 0x00000007ff04723e */ /* 0x000fe200030006ff */
[----:B------:R-:W-:-:S02]  /*1c6b0*/  HADD2.F32 R38, -RZ, R8.H0_H0 ;  /* 0x20000008ff267230 */ /* 0x000fc40000004100 */
[----:B------:R-:W-:Y:S02]  /*1c6c0*/  HADD2.F32 R36, -RZ, R8.H1_H1 ;  /* 0x30000008ff247230 */ /* 0x000fe40000004100 */
[--C-:B------:R-:W-:Y:S01]  /*1c6d0*/  HADD2.F32 R28, -RZ, R4.reuse.H0_H0 ;  /* 0x20000004ff1c7230 */ /* 0x100fe20000004100 */
[----:B------:R-:W-:Y:S01]  /*1c6e0*/  F2FP.F16.E4M3.UNPACK_B R8, R6.H1 ;  /* 0x00000006ff08723e */ /* 0x000fe200030006ff */
[----:B------:R-:W-:Y:S01]  /*1c6f0*/  FFMA R20, R2, R20, R13 ;  /* 0x0000001402147223 */ /* 0x000fe2000000000d */
[----:B------:R-:W-:Y:S02]  /*1c700*/  HADD2.F32 R4, -RZ, R4.H1_H1 ;  /* 0x30000004ff047230 */ /* 0x000fe40000004100 */
[C---:B-----5:R-:W-:Y:S01]  /*1c710*/  FMUL R13, R16.reuse, R22 ;  /* 0x00000016100d7220 */ /* 0x060fe20000400000 */
[C---:B------:R-:W-:Y:S01]  /*1c720*/  FMUL R15, R16.reuse, R15 ;  /* 0x0000000f100f7220 */ /* 0x040fe20000400000 */
[----:B------:R-:W-:Y:S01]  /*1c730*/  FMUL R21, R16, R21 ;  /* 0x0000001510157220 */ /* 0x000fe20000400000 */
[----:B------:R-:W-:Y:S01]  /*1c740*/  FFMA R28, R2, R28, R5 ;  /* 0x0000001c021c7223 */ /* 0x000fe20000000005 */
[----:B------:R-:W-:Y:S01]  /*1c750*/  MOV R5, 0x3bbb989d ;  /* 0x3bbb989d00057802 */ /* 0x000fe20000000f00 */
[----:B------:R-:W-:-:S02]  /*1c760*/  HADD2.F32 R34, -RZ, R8.H0_H0 ;  /* 0x20000008ff227230 */ /* 0x000fc40000004100 */
[C---:B------:R-:W-:Y:S01]  /*1c770*/  FFMA R22, R2.reuse, R4, R13 ;  /* 0x0000000402167223 */ /* 0x040fe2000000000d */
[C---:B------:R-:W-:Y:S01]  /*1c780*/  FFMA R38, R2.reuse, R38, R15 ;  /* 0x0000002602267223 */ /* 0x040fe2000000000f */
[----:B------:R-:W-:Y:S01]  /*1c790*/  FFMA R36, R2, R36, R21 ;  /* 0x0000002402247223 */ /* 0x000fe20000000015 */
[----:B------:R-:W-:Y:S01]  /*1c7a0*/  HADD2.F32 R8, -RZ, R8.H1_H1 ;  /* 0x30000008ff087230 */ /* 0x000fe20000004100 */
[----:B------:R-:W-:Y:S01]  /*1c7b0*/  F2FP.F16.E4M3.UNPACK_B R12, R3 ;  /* 0x00000003ff0c723e */ /* 0x000fe200020006ff */
[C---:B------:R-:W-:Y:S01]  /*1c7c0*/  FMUL R15, R16.reuse, R24 ;  /* 0x00000018100f7220 */ /* 0x040fe20000400000 */
[----:B------:R-:W-:Y:S01]  /*1c7d0*/  FMUL R21, R16, R23 ;  /* 0x0000001710157220 */ /* 0x000fe20000400000 */
[----:B------:R-:W-:Y:S01]  /*1c7e0*/  MOV R4, 0x437c0000 ;  /* 0x437c000000047802 */ /* 0x000fe20000000f00 */
[-C--:B------:R-:W-:Y:S01]  /*1c7f0*/  FFMA.SAT R23, -R14, R5.reuse, 0.5 ;  /* 0x3f0000000e177423 */ /* 0x080fe20000002105 */
[--C-:B------:R-:W-:Y:S02]  /*1c800*/  HADD2.F32 R24, -RZ, R12.reuse.H0_H0 ;  /* 0x2000000cff187230 */ /* 0x100fe40000004100 */
[----:B------:R-:W-:Y:S01]  /*1c810*/  FFMA R32, R2, R8, R15 ;  /* 0x0000000802207223 */ /* 0x000fe2000000000f */
[----:B------:R-:W-:Y:S01]  /*1c820*/  FFMA.RM R8, R23, R4, 12582913 ;  /* 0x4b40000117087423 */ /* 0x000fe20000004004 */
[----:B------:R-:W-:Y:S01]  /*1c830*/  FMUL R13, R16, R26 ;  /* 0x0000001a100d7220 */ /* 0x000fe20000400000 */
[----:B------:R-:W-:Y:S01]  /*1c840*/  FFMA R24, R2, R24, R21 ;  /* 0x0000001802187223 */ /* 0x000fe20000000015 */
[----:B------:R-:W-:Y:S01]  /*1c850*/  FFMA.SAT R21, -R20, R5, 0.5 ;  /* 0x3f00000014157423 */ /* 0x000fe20000002105 */
[----:B------:R-:W-:Y:S01]  /*1c860*/  FADD R15, R8, -12583039 ;  /* 0xcb40007f080f7421 */ /* 0x000fe20000000000 */
[----:B------:R-:W-:Y:S01]  /*1c870*/  FFMA R34, R2, R34, R13 ;  /* 0x0000002202227223 */ /* 0x000fe2000000000d */
[----:B------:R-:W-:-:S02]  /*1c880*/  HADD2.F32 R26, -RZ, R12.H1_H1 ;  /* 0x3000000cff1a7230 */ /* 0x000fc40000004100 */
[----:B------:R-:W-:Y:S01]  /*1c890*/  FMUL R13, R16, R27 ;  /* 0x0000001b100d7220 */ /* 0x000fe20000400000 */
[----:B------:R-:W-:Y:S01]  /*1c8a0*/  F2FP.F16.E4M3.UNPACK_B R29, R3.H1 ;  /* 0x00000003ff1d723e */ /* 0x000fe200030006ff */
[-C--:B------:R-:W-:Y:S01]  /*1c8b0*/  FFMA.SAT R23, -R28, R5.reuse, 0.5 ;  /* 0x3f0000001c177423 */ /* 0x080fe20000002105 */
[----:B------:R-:W-:Y:S01]  /*1c8c0*/  FFMA R15, -R14, 1.4426950216293334961, -R15 ;  /* 0x3fb8aa3b0e0f7823 */ /* 0x000fe2000000090f */
[----:B------:R-:W-:Y:S01]  /*1c8d0*/  FFMA.RM R12, R21, R4, 12582913 ;  /* 0x4b400001150c7423 */ /* 0x000fe20000004004 */
[----:B------:R-:W-:Y:S01]  /*1c8e0*/  FFMA R26, R2, R26, R13 ;  /* 0x0000001a021a7223 */ /* 0x000fe2000000000d */
[----:B------:R-:W-:Y:S01]  /*1c8f0*/  FFMA.RM R13, R23, R4, 12582913 ;  /* 0x4b400001170d7423 */ /* 0x000fe20000004004 */
[----:B------:R-:W-:Y:S01]  /*1c900*/  FFMA R14, -R14, 1.925963033500011079e-08, R15 ;  /* 0x32a570600e0e7823 */ /* 0x000fe2000000010f */
[--C-:B------:R-:W-:Y:S02]  /*1c910*/  HADD2.F32 R40, -RZ, R29.reuse.H0_H0 ;  /* 0x2000001dff287230 */ /* 0x100fe40000004100 */
[----:B------:R-:W-:Y:S01]  /*1c920*/  FADD R21, R12, -12583039 ;  /* 0xcb40007f0c157421 */ /* 0x000fe20000000000 */
[----:B------:R-:W-:Y:S01]  /*1c930*/  FFMA.SAT R27, -R22, R5, 0.5 ;  /* 0x3f000000161b7423 */ /* 0x000fe20000002105 */
[----:B------:R-:W-:Y:S01]  /*1c940*/  FADD R23, R13, -12583039 ;  /* 0xcb40007f0d177421 */ /* 0x000fe20000000000 */
[----:B------:R-:W-:-:S02]  /*1c950*/  HADD2.F32 R42, -RZ, R29.H1_H1 ;  /* 0x3000001dff2a7230 */ /* 0x000fc40000004100 */
[----:B------:R-:W-:Y:S01]  /*1c960*/  FFMA R21, -R20, 1.4426950216293334961, -R21 ;  /* 0x3fb8aa3b14157823 */ /* 0x000fe20000000915 */
[-C--:B------:R-:W-:Y:S01]  /*1c970*/  FFMA.SAT R29, -R38, R5.reuse, 0.5 ;  /* 0x3f000000261d7423 */ /* 0x080fe20000002105 */
[----:B------:R-:W-:Y:S01]  /*1c980*/  F2FP.F16.E4M3.UNPACK_B R35, R0 ;  /* 0x00000000ff23723e */ /* 0x000fe200020006ff */
[----:B------:R-:W-:-:S04]  /*1c990*/  FFMA.SAT R31, -R36, R5, 0.5 ;  /* 0x3f000000241f7423 */ /* 0x000fc80000002105 */
[--C-:B------:R-:W-:Y:S02]  /*1c9a0*/  HADD2.F32 R37, -RZ, R35.reuse.H0_H0 ;  /* 0x20000023ff257230 */ /* 0x100fe40000004100 */
[----:B------:R-:W-:Y:S01]  /*1c9b0*/  HADD2.F32 R44, -RZ, R35.H1_H1 ;  /* 0x30000023ff2c7230 */ /* 0x000fe20000004100 */
[----:B------:R-:W-:Y:S01]  /*1c9c0*/  F2FP.F16.E4M3.UNPACK_B R45, R0.H1 ;  /* 0x00000000ff2d723e */ /* 0x000fe200030006ff */
[----:B------:R-:W1:Y:S01]  /*1c9d0*/  MUFU.EX2 R14, R14 ;  /* 0x0000000e000e7308 */ /* 0x000e620000000800 */
[----:B------:R-:W-:Y:S01]  /*1c9e0*/  BSSY B1, `(.L_x_355) ;  /* 0x000008c000017945 */ /* 0x000fe20003800000 */
[----:B--2---:R-:W-:Y:S01]  /*1c9f0*/  FMUL R15, R16, R25 ;  /* 0x00000019100f7220 */ /* 0x004fe20000400000 */
[----:B------:R-:W-:-:S03]  /*1ca00*/  FFMA R25, -R28, 1.4426950216293334961, -R23 ;  /* 0x3fb8aa3b1c197823 */ /* 0x000fc60000000917 */
[----:B------:R-:W-:Y:S01]  /*1ca10*/  FFMA R40, R2, R40, R15 ;  /* 0x0000002802287223 */ /* 0x000fe2000000000f */
[----:B------:R-:W-:Y:S01]  /*1ca20*/  FFMA.RM R15, R27, R4, 12582913 ;  /* 0x4b4000011b0f7423 */ /* 0x000fe20000004004 */
[----:B------:R-:W-:Y:S01]  /*1ca30*/  FFMA R23, -R20, 1.925963033500011079e-08, R21 ;  /* 0x32a5706014177823 */ /* 0x000fe20000000115 */
[----:B---3--:R-:W-:Y:S01]  /*1ca40*/  FMUL R21, R16, R30 ;  /* 0x0000001e10157220 */ /* 0x008fe20000400000 */
[----:B------:R-:W-:Y:S01]  /*1ca50*/  FFMA.RM R20, R29, R4, 12582913 ;  /* 0x4b4000011d147423 */ /* 0x000fe20000004004 */
[----:B------:R-:W-:Y:S02]  /*1ca60*/  FADD R27, R15, -12583039 ;  /* 0xcb40007f0f1b7421 */ /* 0x000fe40000000000 */
[----:B------:R-:W-:Y:S01]  /*1ca70*/  FFMA R42, R2, R42, R21 ;  /* 0x0000002a022a7223 */ /* 0x000fe20000000015 */
[----:B------:R-:W-:Y:S01]  /*1ca80*/  FADD R21, R20, -12583039 ;  /* 0xcb40007f14157421 */ /* 0x000fe20000000000 */
[----:B------:R-:W-:Y:S01]  /*1ca90*/  FFMA R27, -R22, 1.4426950216293334961, -R27 ;  /* 0x3fb8aa3b161b7823 */ /* 0x000fe2000000091b */
[----:B------:R-:W-:-:S02]  /*1caa0*/  FFMA R25, -R28, 1.925963033500011079e-08, R25 ;  /* 0x32a570601c197823 */ /* 0x000fc40000000119 */
[----:B------:R2:W-:Y:S01]  /*1cab0*/  MUFU.EX2 R28, R23 ;  /* 0x00000017001c7308 */ /* 0x0005e20000000800 */
[----:B------:R-:W-:Y:S01]  /*1cac0*/  FFMA R27, -R22, 1.925963033500011079e-08, R27 ;  /* 0x32a57060161b7823 */ /* 0x000fe2000000011b */
[----:B------:R-:W-:Y:S01]  /*1cad0*/  FFMA.RM R22, R31, R4, 12582913 ;  /* 0x4b4000011f167423 */ /* 0x000fe20000004004 */
[----:B--2---:R-:W-:Y:S01]  /*1cae0*/  FFMA R23, -R38, 1.4426950216293334961, -R21 ;  /* 0x3fb8aa3b26177823 */ /* 0x004fe20000000915 */
[----:B----4-:R-:W-:-:S04]  /*1caf0*/  FMUL R21, R16, R33 ;  /* 0x0000002110157220 */ /* 0x010fc80000400000 */
[----:B------:R2:W3:Y:S01]  /*1cb00*/  MUFU.EX2 R29, R25 ;  /* 0x00000019001d7308 */ /* 0x0004e20000000800 */
[----:B------:R-:W-:Y:S01]  /*1cb10*/  FADD R31, R22, -12583039 ;  /* 0xcb40007f161f7421 */ /* 0x000fe20000000000 */
[----:B------:R-:W-:Y:S01]  /*1cb20*/  FFMA R33, -R38, 1.925963033500011079e-08, R23 ;  /* 0x32a5706026217823 */ /* 0x000fe20000000117 */
[----:B------:R-:W-:Y:S01]  /*1cb30*/  FFMA R38, R2, R37, R21 ;  /* 0x0000002502267223 */ /* 0x000fe20000000015 */
[-C--:B------:R-:W-:Y:S01]  /*1cb40*/  FFMA.SAT R21, -R32, R5.reuse, 0.5 ;  /* 0x3f00000020157423 */ /* 0x080fe20000002105 */
[----:B------:R-:W-:Y:S01]  /*1cb50*/  FFMA R31, -R36, 1.4426950216293334961, -R31 ;  /* 0x3fb8aa3b241f7823 */ /* 0x000fe2000000091f */
[----:B--2---:R-:W-:Y:S02]  /*1cb60*/  FFMA.SAT R25, -R34, R5, 0.5 ;  /* 0x3f00000022197423 */ /* 0x004fe40000002105 */
[-C--:B------:R-:W-:Y:S02]  /*1cb70*/  FFMA.RM R21, R21, R4.reuse, 12582913 ;  /* 0x4b40000115157423 */ /* 0x080fe40000004004 */
[----:B------:R-:W-:Y:S01]  /*1cb80*/  FFMA.RM R23, R25, R4, 12582913 ;  /* 0x4b40000119177423 */ /* 0x000fe20000004004 */
[----:B------:R2:W-:Y:S01]  /*1cb90*/  MUFU.EX2 R30, R27 ;  /* 0x0000001b001e7308 */ /* 0x0005e20000000800 */
[----:B------:R-:W-:Y:S01]  /*1cba0*/  FFMA R25, -R36, 1.925963033500011079e-08, R31 ;  /* 0x32a5706024197823 */ /* 0x000fe2000000011f */
[----:B------:R-:W-:Y:S01]  /*1cbb0*/  FADD R35, R21, -12583039 ;  /* 0xcb40007f15237421 */ /* 0x000fe20000000000 */
[----:B------:R-:W-:Y:S01]  /*1cbc0*/  FADD R31, R23, -12583039 ;  /* 0xcb40007f171f7421 */ /* 0x000fe20000000000 */
[----:B--2---:R-:W-:-:S03]  /*1cbd0*/  FMUL R27, R16, R39 ;  /* 0x00000027101b7220 */ /* 0x004fc60000400000 */
[----:B------:R-:W-:Y:S01]  /*1cbe0*/  FFMA R31, -R34, 1.4426950216293334961, -R31 ;  /* 0x3fb8aa3b221f7823 */ /* 0x000fe2000000091f */
[----:B------:R-:W-:Y:S01]  /*1cbf0*/  FFMA R35, -R32, 1.4426950216293334961, -R35 ;  /* 0x3fb8aa3b20237823 */ /* 0x000fe20000000923 */
[----:B------:R-:W-:Y:S01]  /*1cc00*/  FFMA R44, R2, R44, R27 ;  /* 0x0000002c022c7223 */ /* 0x000fe2000000001b */
[-C--:B------:R-:W-:Y:S01]  /*1cc10*/  FFMA.SAT R27, -R24, R5.reuse, 0.5 ;  /* 0x3f000000181b7423 */ /* 0x080fe20000002105 */
[----:B------:R-:W-:Y:S01]  /*1cc20*/  FFMA R34, -R34, 1.925963033500011079e-08, R31 ;  /* 0x32a5706022227823 */ /* 0x000fe2000000011f */
[----:B------:R-:W-:Y:S01]  /*1cc30*/  FFMA.SAT R39, -R26, R5, 0.5 ;  /* 0x3f0000001a277423 */ /* 0x000fe20000002105 */
[----:B------:R-:W-:Y:S01]  /*1cc40*/  FFMA R35, -R32, 1.925963033500011079e-08, R35 ;  /* 0x32a5706020237823 */ /* 0x000fe20000000123 */
[-C--:B------:R-:W-:Y:S01]  /*1cc50*/  FFMA.RM R31, R27, R4.reuse, 12582913 ;  /* 0x4b4000011b1f7423 */ /* 0x080fe20000004004 */
[----:B------:R-:W-:Y:S02]  /*1cc60*/  HADD2.F32 R32, -RZ, R45.H0_H0 ;  /* 0x2000002dff207230 */ /* 0x000fe40000004100 */
[----:B------:R-:W-:Y:S01]  /*1cc70*/  FMUL R27, R16, R41 ;  /* 0x00000029101b7220 */ /* 0x000fe20000400000 */
[----:B------:R-:W-:Y:S01]  /*1cc80*/  FFMA.RM R36, R39, R4, 12582913 ;  /* 0x4b40000127247423 */ /* 0x000fe20000004004 */
[----:B------:R-:W-:-:S02]  /*1cc90*/  FADD R37, R31, -12583039 ;  /* 0xcb40007f1f257421 */ /* 0x000fc40000000000 */
[----:B------:R-:W-:Y:S01]  /*1cca0*/  FFMA R32, R2, R32, R27 ;  /* 0x0000002002207223 */ /* 0x000fe2000000001b */
[----:B------:R-:W-:Y:S01]  /*1ccb0*/  FADD R27, R36, -12583039 ;  /* 0xcb40007f241b7421 */ /* 0x000fe20000000000 */
[----:B------:R-:W-:Y:S01]  /*1ccc0*/  FFMA R37, -R24, 1.4426950216293334961, -R37 ;  /* 0x3fb8aa3b18257823 */ /* 0x000fe20000000925 */
[-C--:B------:R-:W-:Y:S01]  /*1ccd0*/  FFMA.SAT R41, -R40, R5.reuse, 0.5 ;  /* 0x3f00000028297423 */ /* 0x080fe20000002105 */
[----:B------:R-:W-:Y:S01]  /*1cce0*/  FFMA.SAT R43, -R42, R5, 0.5 ;  /* 0x3f0000002a2b7423 */ /* 0x000fe20000002105 */
[----:B------:R-:W-:Y:S01]  /*1ccf0*/  FFMA R39, -R26, 1.4426950216293334961, -R27 ;  /* 0x3fb8aa3b1a277823 */ /* 0x000fe2000000091b */
[----:B------:R-:W-:Y:S01]  /*1cd00*/  FFMA R24, -R24, 1.925963033500011079e-08, R37 ;  /* 0x32a5706018187823 */ /* 0x000fe20000000125 */
[-C--:B------:R-:W-:Y:S01]  /*1cd10*/  FFMA.RM R37, R41, R4.reuse, 12582913 ;  /* 0x4b40000129257423 */ /* 0x080fe20000004004 */
[----:B------:R-:W-:Y:S01]  /*1cd20*/  FFMA.RM R27, R43, R4, 12582913 ;  /* 0x4b4000012b1b7423 */ /* 0x000fe20000004004 */
[----:B------:R-:W-:Y:S01]  /*1cd30*/  FFMA R39, -R26, 1.925963033500011079e-08, R39 ;  /* 0x32a570601a277823 */ /* 0x000fe20000000127 */
[----:B------:R-:W-:-:S02]  /*1cd40*/  HADD2.F32 R26, -RZ, R45.H1_H1 ;  /* 0x3000002dff1a7230 */ /* 0x000fc40000004100 */
[----:B------:R-:W-:Y:S01]  /*1cd50*/  FADD R43, R37, -12583039 ;  /* 0xcb40007f252b7421 */ /* 0x000fe20000000000 */
[----:B------:R-:W-:Y:S01]  /*1cd60*/  FMUL R41, R16, R46 ;  /* 0x0000002e10297220 */ /* 0x000fe20000400000 */
[----:B------:R-:W-:Y:S02]  /*1cd70*/  FADD R45, R27, -12583039 ;  /* 0xcb40007f1b2d7421 */ /* 0x000fe40000000000 */
[----:B------:R-:W-:Y:S01]  /*1cd80*/  FFMA R43, -R40, 1.4426950216293334961, -R43 ;  /* 0x3fb8aa3b282b7823 */ /* 0x000fe2000000092b */
[----:B------:R-:W-:Y:S01]  /*1cd90*/  FFMA R26, R2, R26, R41 ;  /* 0x0000001a021a7223 */ /* 0x000fe20000000029 */
[-C--:B------:R-:W-:Y:S01]  /*1cda0*/  FFMA.SAT R41, -R38, R5.reuse, 0.5 ;  /* 0x3f00000026297423 */ /* 0x080fe20000002105 */
[----:B------:R-:W-:Y:S01]  /*1cdb0*/  FFMA R47, -R42, 1.4426950216293334961, -R45 ;  /* 0x3fb8aa3b2a2f7823 */ /* 0x000fe2000000092d */
[----:B------:R-:W-:Y:S01]  /*1cdc0*/  FFMA R45, -R40, 1.925963033500011079e-08, R43 ;  /* 0x32a57060282d7823 */ /* 0x000fe2000000012b */
[-C--:B------:R-:W-:Y:S01]  /*1cdd0*/  FFMA.SAT R43, -R44, R5.reuse, 0.5 ;  /* 0x3f0000002c2b7423 */ /* 0x080fe20000002105 */
[----:B------:R-:W-:Y:S01]  /*1cde0*/  FFMA.RM R41, R41, R4, 12582913 ;  /* 0x4b40000129297423 */ /* 0x000fe20000004004 */
[----:B------:R-:W-:-:S02]  /*1cdf0*/  FFMA.SAT R51, -R32, R5, 0.5 ;  /* 0x3f00000020337423 */ /* 0x000fc40000002105 */
[-C--:B------:R-:W-:Y:S01]  /*1ce00*/  FFMA.RM R40, R43, R4.reuse, 12582913 ;  /* 0x4b4000012b287423 */ /* 0x080fe20000004004 */
[----:B------:R-:W-:Y:S01]  /*1ce10*/  FADD R49, R41, -12583039 ;  /* 0xcb40007f29317421 */ /* 0x000fe20000000000 */
[-C--:B------:R-:W-:Y:S01]  /*1ce20*/  FFMA.RM R43, R51, R4.reuse, 12582913 ;  /* 0x4b400001332b7423 */ /* 0x080fe20000004004 */
[----:B------:R-:W-:Y:S01]  /*1ce30*/  FFMA.SAT R53, -R26, R5, 0.5 ;  /* 0x3f0000001a357423 */ /* 0x000fe20000002105 */
[----:B------:R-:W-:Y:S01]  /*1ce40*/  FFMA R47, -R42, 1.925963033500011079e-08, R47 ;  /* 0x32a570602a2f7823 */ /* 0x000fe2000000012f */
[C---:B------:R-:W-:Y:S01]  /*1ce50*/  FFMA R49, -R38.reuse, 1.4426950216293334961, -R49 ;  /* 0x3fb8aa3b26317823 */ /* 0x040fe20000000931 */
[----:B------:R2:W-:Y:S01]  /*1ce60*/  MUFU.EX2 R42, R45 ;  /* 0x0000002d002a7308 */ /* 0x0005e20000000800 */
[----:B------:R-:W-:Y:S02]  /*1ce70*/  FFMA.RM R4, R53, R4, 12582913 ;  /* 0x4b40000135047423 */ /* 0x000fe40000004004 */
[----:B------:R-:W-:Y:S01]  /*1ce80*/  FFMA R38, -R38, 1.925963033500011079e-08, R49 ;  /* 0x32a5706026267823 */ /* 0x000fe20000000131 */
[----:B--2---:R-:W-:-:S04]  /*1ce90*/  FADD R45, R43, -12583039 ;  /* 0xcb40007f2b2d7421 */ /* 0x004fc80000000000 */
[----:B------:R-:W2:Y:S01]  /*1cea0*/  MUFU.EX2 R34, R34 ;  /* 0x0000002200227308 */ /* 0x000ea20000000800 */
[----:B------:R-:W-:Y:S01]  /*1ceb0*/  FADD R53, R4, -12583039 ;  /* 0xcb40007f04357421 */ /* 0x000fe20000000000 */
[----:B------:R-:W-:Y:S01]  /*1cec0*/  FFMA R49, -R32, 1.4426950216293334961, -R45 ;  /* 0x3fb8aa3b20317823 */ /* 0x000fe2000000092d */
[----:B------:R-:W-:Y:S01]  /*1ced0*/  SHF.L.U32 R45, R8, 0x17, RZ ;  /* 0x00000017082d7819 */ /* 0x000fe200000006ff */
[----:B------:R-:W-:Y:S01]  /*1cee0*/  FADD R51, R40, -12583039 ;  /* 0xcb40007f28337421 */ /* 0x000fe20000000000 */
[----:B------:R-:W-:-:S03]  /*1cef0*/  FFMA R53, -R26, 1.4426950216293334961, -R53 ;  /* 0x3fb8aa3b1a357823 */ /* 0x000fc60000000935 */
[----:B-1----:R-:W-:Y:S01]  /*1cf00*/  FFMA R8, R45, R14, 1 ;  /* 0x3f8000002d087423 */ /* 0x002fe2000000000e */
[----:B------:R-:W1:Y:S01]  /*1cf10*/  MUFU.EX2 R25, R25 ;  /* 0x0000001900197308 */ /* 0x000e620000000800 */
[----:B------:R-:W-:Y:S01]  /*1cf20*/  FFMA R51, -R44, 1.4426950216293334961, -R51 ;  /* 0x3fb8aa3b2c337823 */ /* 0x000fe20000000933 */
[----:B------:R-:W-:Y:S01]  /*1cf30*/  FFMA R53, -R26, 1.925963033500011079e-08, R53 ;  /* 0x32a570601a357823 */ /* 0x000fe20000000135 */
[----:B------:R-:W-:Y:S02]  /*1cf40*/  SHF.L.U32 R26, R13, 0x17, RZ ;  /* 0x000000170d1a7819 */ /* 0x000fe400000006ff */
[----:B------:R-:W-:Y:S02]  /*1cf50*/  SHF.L.U32 R23, R23, 0x17, RZ ;  /* 0x0000001717177819 */ /* 0x000fe400000006ff */
[----:B------:R-:W-:Y:S01]  /*1cf60*/  IADD3 R13, R8, 0x1800000, RZ ;  /* 0x01800000080d7810 */ /* 0x000fe20007ffe0ff */
[----:B------:R-:W4:Y:S01]  /*1cf70*/  MUFU.EX2 R35, R35 ;  /* 0x0000002300237308 */ /* 0x000f220000000800 */
[----:B------:R-:W-:Y:S01]  /*1cf80*/  FFMA R51, -R44, 1.925963033500011079e-08, R51 ;  /* 0x32a570602c337823 */ /* 0x000fe20000000133 */
[----:B------:R-:W-:Y:S01]  /*1cf90*/  FFMA R49, -R32, 1.925963033500011079e-08, R49 ;  /* 0x32a5706020317823 */ /* 0x000fe20000000131 */
[----:B---3--:R-:W-:Y:S01]  /*1cfa0*/  FFMA R29, R26, R29, 1 ;  /* 0x3f8000001a1d7423 */ /* 0x008fe2000000001d */
[----:B------:R-:W-:Y:S01]  /*1cfb0*/  LOP3.LUT R13, R13, 0x7f800000, RZ, 0xc0, !PT ;  /* 0x7f8000000d0d7812 */ /* 0x000fe200078ec0ff */
[----:B--2---:R-:W-:-:S03]  /*1cfc0*/  FFMA R26, R23, R34, 1 ;  /* 0x3f800000171a7423 */ /* 0x004fc60000000022 */
[----:B------:R2:W-:Y:S01]  /*1cfd0*/  MUFU.EX2 R5, R47 ;  /* 0x0000002f00057308 */ /* 0x0005e20000000800 */
[----:B------:R-:W-:Y:S02]  /*1cfe0*/  ISETP.GT.U32.AND P2, PT, R13, 0x1ffffff, PT ;  /* 0x01ffffff0d00780c */ /* 0x000fe40003f44070 */
[----:B------:R-:W-:-:S05]  /*1cff0*/  SHF.L.U32 R32, R22, 0x17, RZ ;  /* 0x0000001716207819 */ /* 0x000fca00000006ff */
[----:B------:R-:W3:Y:S01]  /*1d000*/  MUFU.EX2 R33, R33 ;  /* 0x0000002100217308 */ /* 0x000ee20000000800 */
[----:B--2---:R-:W-:Y:S02]  /*1d010*/  SHF.L.U32 R47, R12, 0x17, RZ ;  /* 0x000000170c2f7819 */ /* 0x004fe400000006ff */
[----:B------:R-:W-:-:S05]  /*1d020*/  SHF.L.U32 R14, R21, 0x17, RZ ;  /* 0x00000017150e7819 */ /* 0x000fca00000006ff */
[----:B------:R-:W2:Y:S01]  /*1d030*/  MUFU.EX2 R24, R24 ;  /* 0x0000001800187308 */ /* 0x000ea20000000800 */
[----:B------:R-:W-:-:S07]  /*1d040*/  SHF.L.U32 R15, R15, 0x17, RZ ;  /* 0x000000170f0f7819 */ /* 0x000fce00000006ff */
[----:B------:R-:W5:Y:S08]  /*1d050*/  MUFU.EX2 R39, R39 ;  /* 0x0000002700277308 */ /* 0x000f700000000800 */
[----:B------:R-:W5:Y:S08]  /*1d060*/  MUFU.EX2 R38, R38 ;  /* 0x0000002600267308 */ /* 0x000f700000000800 */
[----:B------:R-:W5:Y:S08]  /*1d070*/  MUFU.EX2 R12, R51 ;  /* 0x00000033000c7308 */ /* 0x000f700000000800 */
[----:B------:R-:W5:Y:S08]  /*1d080*/  MUFU.EX2 R44, R49 ;  /* 0x00000031002c7308 */ /* 0x000f700000000800 */
[----:B------:R-:W5:Y:S01]  /*1d090*/  MUFU.EX2 R34, R53 ;  /* 0x0000003500227308 */ /* 0x000f620000000800 */
[----:B-1----:R-:W-:Y:S01]  /*1d0a0*/  FFMA R32, R32, R25, 1 ;  /* 0x3f80000020207423 */ /* 0x002fe20000000019 */
[----:B----4-:R-:W-:Y:S01]  /*1d0b0*/  FFMA R25, R14, R35, 1 ;  /* 0x3f8000000e197423 */ /* 0x010fe20000000023 */
[----:B------:R-:W-:Y:S01]  /*1d0c0*/  SHF.L.U32 R20, R20, 0x17, RZ ;  /* 0x0000001714147819 */ /* 0x000fe200000006ff */
[----:B------:R-:W-:Y:S01]  /*1d0d0*/  FFMA R30, R15, R30, 1 ;  /* 0x3f8000000f1e7423 */ /* 0x000fe2000000001e */
[----:B------:R-:W-:-:S02]  /*1d0e0*/  SHF.L.U32 R14, R27, 0x17, RZ ;  /* 0x000000171b0e7819 */ /* 0x000fc400000006ff */
[----:B------:R-:W-:Y:S02]  /*1d0f0*/  SHF.L.U32 R31, R31, 0x17, RZ ;  /* 0x000000171f1f7819 */ /* 0x000fe400000006ff */
[----:B------:R-:W-:Y:S02]  /*1d100*/  SHF.L.U32 R36, R36, 0x17, RZ ;  /* 0x0000001724247819 */ /* 0x000fe400000006ff */
[----:B------:R-:W-:Y:S02]  /*1d110*/  SHF.L.U32 R37, R37, 0x17, RZ ;  /* 0x0000001725257819 */ /* 0x000fe400000006ff */
[----:B------:R-:W-:Y:S02]  /*1d120*/  SHF.L.U32 R41, R41, 0x17, RZ ;  /* 0x0000001729297819 */ /* 0x000fe400000006ff */
[----:B------:R-:W-:Y:S02]  /*1d130*/  SHF.L.U32 R15, R40, 0x17, RZ ;  /* 0x00000017280f7819 */ /* 0x000fe400000006ff */
[----:B------:R-:W-:-:S02]  /*1d140*/  SHF.L.U32 R43, R43, 0x17, RZ ;  /* 0x000000172b2b7819 */ /* 0x000fc400000006ff */
[----:B------:R-:W-:Y:S01]  /*1d150*/  SHF.L.U32 R13, R4, 0x17, RZ ;  /* 0x00000017040d7819 */ /* 0x000fe200000006ff */
[----:B---3--:R-:W-:Y:S01]  /*1d160*/  FFMA R33, R20, R33, 1 ;  /* 0x3f80000014217423 */ /* 0x008fe20000000021 */
[----:B------:R-:W-:Y:S01]  /*1d170*/  FFMA R21, R14, R5, 1 ;  /* 0x3f8000000e157423 */ /* 0x000fe20000000005 */
[----:B------:R-:W-:Y:S01]  /*1d180*/  FFMA R28, R47, R28, 1 ;  /* 0x3f8000002f1c7423 */ /* 0x000fe2000000001c */
[----:B--2---:R-:W-:Y:S01]  /*1d190*/  FFMA R24, R31, R24, 1 ;  /* 0x3f8000001f187423 */ /* 0x004fe20000000018 */
[----:B-----5:R-:W-:Y:S01]  /*1d1a0*/  FFMA R23, R36, R39, 1 ;  /* 0x3f80000024177423 */ /* 0x020fe20000000027 */
[----:B------:R-:W-:Y:S01]  /*1d1b0*/  FFMA R22, R37, R42, 1 ;  /* 0x3f80000025167423 */ /* 0x000fe2000000002a */
[----:B------:R-:W-:Y:S01]  /*1d1c0*/  FFMA R20, R41, R38, 1 ;  /* 0x3f80000029147423 */ /* 0x000fe20000000026 */
[----:B------:R-:W-:Y:S01]  /*1d1d0*/  FFMA R15, R15, R12, 1 ;  /* 0x3f8000000f0f7423 */ /* 0x000fe2000000000c */
[----:B------:R-:W-:Y:S01]  /*1d1e0*/  FFMA R14, R43, R44, 1 ;  /* 0x3f8000002b0e7423 */ /* 0x000fe2000000002c */
[----:B------:R-:W-:Y:S01]  /*1d1f0*/  FFMA R13, R13, R34, 1 ;  /* 0x3f8000000d0d7423 */ /* 0x000fe20000000022 */
[----:B------:R-:W-:Y:S06]  /*1d200*/  @P2 BRA `(.L_x_356) ;  /* 0x0000000000142947 */ /* 0x000fec0003800000 */
[----:B------:R-:W-:Y:S02]  /*1d210*/  MOV R5, R8 ;  /* 0x0000000800057202 */ /* 0x000fe40000000f00 */
[----:B------:R-:W-:-:S07]  /*1d220*/  MOV R4, 0x1d240 ;  /* 0x0001d24000047802 */ /* 0x000fce0000000f00 */
[----:B------:R-:W-:Y:S05]  /*1d230*/  CALL.REL.NOINC `($__internal_0_$__cuda_sm20_rcp_rn_f32_slowpath) ;  /* 0x000001b000687944 */ /* 0x000fea0003c00000 */
[----:B------:R-:W-:Y:S01]  /*1d240*/  MOV R12, R8 ;  /* 0x00000008000c7202 */ /* 0x000fe20000000f00 */
[----:B------:R-:W-:Y:S06]  /*1d250*/  BRA `(.L_x_357) ;  /* 0x0000000000107947 */ /* 0x000fec0003800000 */
.L_x_356:
[----:B------:R-:W1:Y:S02]  /*1d260*/  MUFU.RCP R5, R8 ;  /* 0x0000000800057308 */ /* 0x000e640000001000 */
[----:B-1----:R-:W-:-:S04]  /*1d270*/  FFMA R4, R8, R5, -1 ;  /* 0xbf80000008047423 */ /* 0x002fc80000000005 */
[----:B------:R-:W-:-:S04]  /*1d280*/  FADD.FTZ R4, -R4, -RZ ;  /* 0x800000ff04047221 */ /* 0x000fc80000010100 */
[----:B------:R-:W-:-:S07]  /*1d290*/  FFMA R12, R5, R4, R5 ;  /* 0x00000004050c7223 */ /* 0x000fce0000000005 */
.L_x_357:
[----:B------:R-:W-:Y:S05]  /*1d2a0*/  BSYNC B1 ;  /* 0x0000000000017941 */ /* 0x000fea0003800000 */
.L_x_355:
        /* <DEDUP_REMOVED lines=10> */
.L_x_359:
[----:B------:R-:W1:Y:S02]  /*1d350*/  MUFU.RCP R27, R28 ;  /* 0x0000001c001b7308 */ /* 0x000e640000001000 */
[----:B-1----:R-:W-:-:S04]  /*1d360*/  FFMA R4, R28, R27, -1 ;  /* 0xbf8000001c047423 */ /* 0x002fc8000000001b */
[----:B------:R-:W-:-:S04]  /*1d370*/  FADD.FTZ R4, -R4, -RZ ;  /* 0x800000ff04047221 */ /* 0x000fc80000010100 */
[----:B------:R-:W-:-:S07]  /*1d380*/  FFMA R27, R27, R4, R27 ;  /* 0x000000041b1b7223 */ /* 0x000fce000000001b */
.L_x_360:
[----:B------:R-:W-:Y:S05]  /*1d390*/  BSYNC B1 ;  /* 0x0000000000017941 */ /* 0x000fea0003800000 */
.L_x_358:
        /* <DEDUP_REMOVED lines=10> */
.L_x_362:
[----:B------:R-:W1:Y:S02]  /*1d440*/  MUFU.RCP R28, R29 ;  /* 0x0000001d001c7308 */ /* 0x000e640000001000 */
[----:B-1----:R-:W-:-:S04]  /*1d450*/  FFMA R4, R29, R28, -1 ;  /* 0xbf8000001d047423 */ /* 0x002fc8000000001c */
[----:B------:R-:W-:-:S04]  /*1d460*/  FADD.FTZ R5, -R4, -RZ ;  /* 0x800000ff04057221 */ /* 0x000fc80000010100 */
[----:B------:R-:W-:-:S07]  /*1d470*/  FFMA R28, R28, R5, R28 ;  /* 0x000000051c1c7223 */ /* 0x000fce000000001c */
.L_x_363:
[----:B------:R-:W-:Y:S05]  /*1d480*/  BSYNC B1 ;  /* 0x0000000000017941 */ /* 0x000fea0003800000 */
.L_x_361:
        /* <DEDUP_REMOVED lines=10> */
.L_x_365:
[----:B------:R-:W1:Y:S02]  /*1d530*/  MUFU.RCP R29, R30 ;  /* 0x0000001e001d7308 */ /* 0x000e640000001000 */
[----:B-1----:R-:W-:-:S04]  /*1d540*/  FFMA R4, R30, R29, -1 ;  /* 0xbf8000001e047423 */ /* 0x002fc8000000001d */
[----:B------:R-:W-:-:S04]  /*1d550*/  FADD.FTZ R4, -R4, -RZ ;  /* 0x800000ff04047221 */ /* 0x000fc80000010100 */
[----:B------:R-:W-:-:S07]  /*1d560*/  FFMA R29, R29, R4, R29 ;  /* 0x000000041d1d7223 */ /* 0x000fce000000001d */
.L_x_366:
[----:B------:R-:W-:Y:S05]  /*1d570*/  BSYNC B1 ;  /* 0x0000000000017941 */ /* 0x000fea0003800000 */
.L_x_364:
        /* <DEDUP_REMOVED lines=10> */
.L_x_368:
[----:B------:R-:W1:Y:S02]  /*1d620*/  MUFU.RCP R30, R33 ;  /* 0x00000021001e7308 */ /* 0x000e640000001000 */
[----:B-1----:R-:W-:-:S04]  /*1d630*/  FFMA R4, R33, R30, -1 ;  /* 0xbf80000021047423 */ /* 0x002fc8000000001e */
[----:B------:R-:W-:-:S04]  /*1d640*/  FADD.FTZ R5, -R4, -RZ ;  /* 0x800000ff04057221 */ /* 0x000fc80000010100 */
[----:B------:R-:W-:-:S07]  /*1d650*/  FFMA R30, R30, R5, R30 ;  /* 0x000000051e1e7223 */ /* 0x000fce000000001e */
.L_x_369:
[----:B------:R-:W-:Y:S05]  /*1d660*/  BSYNC B1 ;  /* 0x0000000000017941 */ /* 0x000fea0003800000 */
.L_x_367:
        /* <DEDUP_REMOVED lines=10> */
.L_x_371:
[----:B------:R-:W1:Y:S02]  /*1d710*/  MUFU.RCP R33, R32 ;  /* 0x0000002000217308 */ /* 0x000e640000001000 */
[----:B-1----:R-:W-:-:S04]  /*1d720*/  FFMA R4, R32, R33, -1 ;  /* 0xbf80000020047423 */ /* 0x002fc80000000021 */
[----:B------:R-:W-:-:S04]  /*1d730*/  FADD.FTZ R4, -R4, -RZ ;  /* 0x800000ff04047221 */ /* 0x000fc80000010100 */
[----:B------:R-:W-:-:S07]  /*1d740*/  FFMA R33, R33, R4, R33 ;  /* 0x0000000421217223 */ /* 0x000fce0000000021 */
.L_x_372:
[----:B------:R-:W-:Y:S05]  /*1d750*/  BSYNC B1 ;  /* 0x0000000000017941 */ /* 0x000fea0003800000 */
.L_x_370:
        /* <DEDUP_REMOVED lines=10> */
.L_x_374:
[----:B------:R-:W1:Y:S02]  /*1d800*/  MUFU.RCP R5, R26 ;  /* 0x0000001a00057308 */ /* 0x000e640000001000 */
[----:B-1----:R-:W-:-:S04]  /*1d810*/  FFMA R4, R26, R5, -1 ;  /* 0xbf8000001a047423 */ /* 0x002fc80000000005 */
[----:B------:R-:W-:-:S04]  /*1d820*/  FADD.FTZ R4, -R4, -RZ ;  /* 0x800000ff04047221 */ /* 0x000fc80000010100 */
[----:B------:R-:W-:-:S07]  /*1d830*/  FFMA R32, R5, R4, R5 ;  /* 0x0000000405207223 */ /* 0x000fce0000000005 */
.L_x_375:
[----:B------:R-:W-:Y:S05]  /*1d840*/  BSYNC B1 ;  /* 0x0000000000017941 */ /* 0x000fea0003800000 */
.L_x_373:
        /* <DEDUP_REMOVED lines=10> */
.L_x_377:
[----:B------:R-:W1:Y:S02]  /*1d8f0*/  MUFU.RCP R4, R25 ;  /* 0x0000001900047308 */ /* 0x000e640000001000 */
[----:B-1----:R-:W-:-:S04]  /*1d900*/  FFMA R5, R25, R4, -1 ;  /* 0xbf80000019057423 */ /* 0x002fc80000000004 */
[----:B------:R-:W-:-:S04]  /*1d910*/  FADD.FTZ R5, -R5, -RZ ;  /* 0x800000ff05057221 */ /* 0x000fc80000010100 */
[----:B------:R-:W-:-:S07]  /*1d920*/  FFMA R39, R4, R5, R4 ;  /* 0x0000000504277223 */ /* 0x000fce0000000004 */
.L_x_378:
[----:B------:R-:W-:Y:S05]  /*1d930*/  BSYNC B1 ;  /* 0x0000000000017941 */ /* 0x000fea0003800000 */
.L_x_376:
        /* <DEDUP_REMOVED lines=10> */
.L_x_380:
[----:B------:R-:W1:Y:S02]  /*1d9e0*/  MUFU.RCP R25, R24 ;  /* 0x0000001800197308 */ /* 0x000e640000001000 */
[----:B-1----:R-:W-:-:S04]  /*1d9f0*/  FFMA R4, R24, R25, -1 ;  /* 0xbf80000018047423 */ /* 0x002fc80000000019 */
[----:B------:R-:W-:-:S04]  /*1da00*/  FADD.FTZ R4, -R4, -RZ ;  /* 0x800000ff04047221 */ /* 0x000fc80000010100 */
[----:B------:R-:W-:-:S07]  /*1da10*/  FFMA R25, R25, R4, R25 ;  /* 0x0000000419197223 */ /* 0x000fce0000000019 */
.L_x_381:
[----:B------:R-:W-:Y:S05]  /*1da20*/  BSYNC B1 ;  /* 0x0000000000017941 */ /* 0x000fea0003800000 */
.L_x_379:
        /* <DEDUP_REMOVED lines=10> */
.L_x_383:
[----:B------:R-:W1:Y:S02]  /*1dad0*/  MUFU.RCP R24, R23 ;  /* 0x0000001700187308 */ /* 0x000e640000001000 */
[----:B-1----:R-:W-:-:S04]  /*1dae0*/  FFMA R4, R23, R24, -1 ;  /* 0xbf80000017047423 */ /* 0x002fc80000000018 */
[----:B------:R-:W-:-:S04]  /*1daf0*/  FADD.FTZ R5, -R4, -RZ ;  /* 0x800000ff04057221 */ /* 0x000fc80000010100 */
[----:B------:R-:W-:-:S07]  /*1db00*/  FFMA R24, R24, R5, R24 ;  /* 0x0000000518187223 */ /* 0x000fce0000000018 */
.L_x_384:
[----:B------:R-:W-:Y:S05]  /*1db10*/  BSYNC B1 ;  /* 0x0000000000017941 */ /* 0x000fea0003800000 */
.L_x_382:
        /* <DEDUP_REMOVED lines=10> */
.L_x_386:
[----:B------:R-:W1:Y:S02]  /*1dbc0*/  MUFU.RCP R23, R22 ;  /* 0x0000001600177308 */ /* 0x000e640000001000 */
[----:B-1----:R-:W-:-:S04]  /*1dbd0*/  FFMA R4, R22, R23, -1 ;  /* 0xbf80000016047423 */ /* 0x002fc80000000017 */
[----:B------:R-:W-:-:S04]  /*1dbe0*/  FADD.FTZ R4, -R4, -RZ ;  /* 0x800000ff04047221 */ /* 0x000fc80000010100 */
[----:B------:R-:W-:-:S07]  /*1dbf0*/  FFMA R23, R23, R4, R23 ;  /* 0x0000000417177223 */ /* 0x000fce0000000017 */
.L_x_387:
[----:B------:R-:W-:Y:S05]  /*1dc00*/  BSYNC B1 ;  /* 0x0000000000017941 */ /* 0x000fea0003800000 */
.L_x_385:
        /* <DEDUP_REMOVED lines=10> */
.L_x_389:
[----:B------:R-:W1:Y:S02]  /*1dcb0*/  MUFU.RCP R22, R21 ;  /* 0x0000001500167308 */ /* 0x000e640000001000 */
[----:B-1----:R-:W-:-:S04]  /*1dcc0*/  FFMA R4, R21, R22, -1 ;  /* 0xbf80000015047423 */ /* 0x002fc80000000016 */
[----:B------:R-:W-:-:S04]  /*1dcd0*/  FADD.FTZ R5, -R4, -RZ ;  /* 0x800000ff04057221 */ /* 0x000fc80000010100 */
[----:B------:R-:W-:-:S07]  /*1dce0*/  FFMA R22, R22, R5, R22 ;  /* 0x0000000516167223 */ /* 0x000fce0000000016 */
.L_x_390:
[----:B------:R-:W-:Y:S05]  /*1dcf0*/  BSYNC B1 ;  /* 0x0000000000017941 */ /* 0x000fea0003800000 */
.L_x_388:
        /* <DEDUP_REMOVED lines=10> */
.L_x_392:
[----:B------:R-:W1:Y:S02]  /*1dda0*/  MUFU.RCP R21, R20 ;  /* 0x0000001400157308 */ /* 0x000e640000001000 */
[----:B-1----:R-:W-:-:S04]  /*1ddb0*/  FFMA R4, R20, R21, -1 ;  /* 0xbf80000014047423 */ /* 0x002fc80000000015 */
[----:B------:R-:W-:-:S04]  /*1ddc0*/  FADD.FTZ R4, -R4, -RZ ;  /* 0x800000ff04047221 */ /* 0x000fc80000010100 */
[----:B------:R-:W-:-:S07]  /*1ddd0*/  FFMA R21, R21, R4, R21 ;  /* 0x0000000415157223 */ /* 0x000fce0000000015 */
.L_x_393:
[----:B------:R-:W-:Y:S05]  /*1dde0*/  BSYNC B1 ;  /* 0x0000000000017941 */ /* 0x000fea0003800000 */
.L_x_391:
        /* <DEDUP_REMOVED lines=10> */
.L_x_395:
[----:B------:R-:W1:Y:S02]  /*1de90*/  MUFU.RCP R20, R15 ;  /* 0x0000000f00147308 */ /* 0x000e640000001000 */
[----:B-1----:R-:W-:-:S04]  /*1dea0*/  FFMA R4, R15, R20, -1 ;  /* 0xbf8000000f047423 */ /* 0x002fc80000000014 */
[----:B------:R-:W-:-:S04]  /*1deb0*/  FADD.FTZ R5, -R4, -RZ ;  /* 0x800000ff04057221 */ /* 0x000fc80000010100 */
[----:B------:R-:W-:-:S07]  /*1dec0*/  FFMA R20, R20, R5, R20 ;  /* 0x0000000514147223 */ /* 0x000fce0000000014 */
.L_x_396:
[----:B------:R-:W-:Y:S05]  /*1ded0*/  BSYNC B1 ;  /* 0x0000000000017941 */ /* 0x000fea0003800000 */
.L_x_394:
        /* <DEDUP_REMOVED lines=10> */
.L_x_398:
[----:B------:R-:W1:Y:S02]  /*1df80*/  MUFU.RCP R15, R14 ;  /* 0x0000000e000f7308 */ /* 0x000e640000001000 */
[----:B-1----:R-:W-:-:S04]  /*1df90*/  FFMA R4, R14, R15, -1 ;  /* 0xbf8000000e047423 */ /* 0x002fc8000000000f */
[----:B------:R-:W-:-:S04]  /*1dfa0*/  FADD.FTZ R4, -R4, -RZ ;  /* 0x800000ff04047221 */ /* 0x000fc80000010100 */
[----:B------:R-:W-:-:S07]  /*1dfb0*/  FFMA R15, R15, R4, R15 ;  /* 0x000000040f0f7223 */ /* 0x000fce000000000f */
.L_x_399:
[----:B------:R-:W-:Y:S05]  /*1dfc0*/  BSYNC B1 ;  /* 0x0000000000017941 */ /* 0x000fea0003800000 */
.L_x_397:
        /* <DEDUP_REMOVED lines=9> */
.L_x_401:
[----:B------:R-:W1:Y:S02]  /*1e060*/  MUFU.RCP R8, R13 ;  /* 0x0000000d00087308 */ /* 0x000e640000001000 */
[----:B-1----:R-:W-:-:S04]  /*1e070*/  FFMA R4, R13, R8, -1 ;  /* 0xbf8000000d047423 */ /* 0x002fc80000000008 */
[----:B------:R-:W-:-:S04]  /*1e080*/  FADD.FTZ R5, -R4, -RZ ;  /* 0x800000ff04057221 */ /* 0x000fc80000010100 */
[----:B------:R-:W-:-:S07]  /*1e090*/  FFMA R8, R8, R5, R8 ;  /* 0x0000000508087223 */ /* 0x000fce0000000008 */
.L_x_402:
[----:B------:R-:W-:Y:S05]  /*1e0a0*/  BSYNC B1 ;  /* 0x0000000000017941 */ /* 0x000fea0003800000 */
.L_x_400:
        /* <DEDUP_REMOVED lines=10> */
.L_x_403:
        /* <DEDUP_REMOVED lines=27> */
.L_x_405:
[----:B------:R-:W-:Y:S05]  /*1e300*/  BSYNC B0 ;  /* 0x0000000000007941 */ /* 0x000fea0003800000 */
.L_x_404:
[----:B------:R-:W-:Y:S04]  /*1e310*/  BSSY B0, `(.L_x_406) ;  /* 0x000003a000007945 */ /* 0x000fe80003800000 */
[----:B------:R-:W-:Y:S05]  /*1e320*/  @P0 BRA `(.L_x_407) ;  /* 0x0000000000e00947 */ /* 0x000fea0003800000 */
[----:B------:R-:W-:-:S04]  /*1e330*/  MOV R4, UR44 ;  /* 0x0000002c00047c02 */ /* 0x000fc80008000f00 */
[----:B------:R-:W-:-:S13]  /*1e340*/  ISETP.NE.AND P3, PT, R4, 0x3, PT ;  /* 0x000000030400780c */ /* 0x000fda0003f65270 */
[----:B------:R-:W-:Y:S05]  /*1e350*/  @!P3 BRA `(.L_x_408) ;  /* 0x000000000004b947 */ /* 0x000fea0003800000 */
[----:B------:R-:W-:Y:S01]  /*1e360*/  BPT.TRAP 0x1 ;  /* 0x000000040000795c */ /* 0x000fe20000300000 */
.L_x_408:
[----:B------:R-:W-:Y:S01]  /*1e370*/  LEA R4, R18, UR48, 0x3 ;  /* 0x0000003012047c11 */ /* 0x000fe2000f8e18ff */
[----:B------:R-:W-:Y:S01]  /*1e380*/  BSSY B1, `(.L_x_409) ;  /* 0x0000004000017945 */ /* 0x000fe20003800000 */
[----:B------:R-:W-:-:S04]  /*1e390*/  SHF.L.U32 R5, R19, 0x1f, RZ ;  /* 0x0000001f13057819 */ /* 0x000fc800000006ff */
[----:B------:R-:W1:Y:S02]  /*1e3a0*/  SYNCS.PHASECHK.TRANS64.TRYWAIT P2, [R4+URZ+0x60], R5 ;  /* 0x00006005040075a7 */ /* 0x000e64000804017f */
[----:B-1----:R-:W-:Y:S05]  /*1e3b0*/  @!P2 BRA `(.L_x_410) ;  /* 0x0000019000b4a947 */ /* 0x002fea0003800000 */
.L_x_1151:
[----:B------:R-:W-:Y:S05]  /*1e3c0*/  BSYNC B1 ;  /* 0x0000000000017941 */ /* 0x000fea0003800000 */
.L_x_409:
        /* <DEDUP_REMOVED lines=22> */
.L_x_412:
[----:B------:R-:W-:Y:S05]  /*1e530*/  BSYNC B1 ;  /* 0x0000000000017941 */ /* 0x000fea0003800000 */
.L_x_411:
        /* <DEDUP_REMOVED lines=8> */
.L_x_413:
        /* <DEDUP_REMOVED lines=15> */
.L_x_407:
[----:B------:R-:W-:Y:S05]  /*1e6b0*/  BSYNC B0 ;  /* 0x0000000000007941 */ /* 0x000fea0003800000 */
.L_x_406:
[----:B------:R-:W-:Y:S01]  /*1e6c0*/  F2FP.F16.E4M3.UNPACK_B R4, R7 ;  /* 0x00000007ff04723e */ /* 0x000fe200020006ff */
[C---:B------:R-:W-:Y:S01]  /*1e6d0*/  FMUL R5, R16.reuse, R198 ;  /* 0x000000c610057220 */ /* 0x040fe20000400000 */
[----:B------:R-:W-:Y:S01]  /*1e6e0*/  F2FP.F16.E4M3.UNPACK_B R8, R6 ;  /* 0x00000006ff08723e */ /* 0x000fe200020006ff */
[C---:B------:R-:W-:Y:S01]  /*1e6f0*/  FMUL R201, R16.reuse, R201 ;  /* 0x000000c910c97220 */ /* 0x040fe20000400000 */
[----:B------:R-:W-:Y:S01]  /*1e700*/  F2FP.F16.E4M3.UNPACK_B R12, R3 ;  /* 0x00000003ff0c723e */ /* 0x000fe200020006ff */
[--C-:B------:R-:W-:Y:S02]  /*1e710*/  HADD2.F32 R14, -RZ, R4.reuse.H0_H0 ;  /* 0x20000004ff0e7230 */ /* 0x100fe40000004100 */
[----:B------:R-:W-:Y:S01]  /*1e720*/  FMUL R199, R16, R199 ;  /* 0x000000c710c77220 */ /* 0x000fe20000400000 */
[----:B------:R-:W-:Y:S01]  /*1e730*/  HADD2.F32 R28, -RZ, R4.H1_H1 ;  /* 0x30000004ff1c7230 */ /* 0x000fe20000004100 */
[----:B------:R-:W-:Y:S01]  /*1e740*/  F2FP.F16.E4M3.UNPACK_B R4, R7.H1 ;  /* 0x00000007ff04723e */ /* 0x000fe200030006ff */
[----:B------:R-:W-:-:S02]  /*1e750*/  HADD2.F32 R32, -RZ, R8.H0_H0 ;  /* 0x20000008ff207230 */ /* 0x000fc40000004100 */
[----:B------:R-:W-:Y:S01]  /*1e760*/  FFMA R14, R2, R14, R5 ;  /* 0x0000000e020e7223 */ /* 0x000fe20000000005 */
[C---:B------:R-:W-:Y:S01]  /*1e770*/  FMUL R5, R16.reuse, R200 ;  /* 0x000000c810057220 */ /* 0x040fe20000400000 */
[----:B------:R-:W-:Y:S01]  /*1e780*/  HADD2.F32 R38, -RZ, R8.H1_H1 ;  /* 0x30000008ff267230 */ /* 0x000fe20000004100 */
[----:B------:R-:W-:Y:S01]  /*1e790*/  F2FP.F16.E4M3.UNPACK_B R8, R6.H1 ;  /* 0x00000006ff08723e */ /* 0x000fe200030006ff */
[--C-:B------:R-:W-:Y:S02]  /*1e7a0*/  HADD2.F32 R34, -RZ, R4.reuse.H0_H0 ;  /* 0x20000004ff227230 */ /* 0x100fe40000004100 */
[C---:B------:R-:W-:Y:S01]  /*1e7b0*/  FMUL R13, R16.reuse, R202 ;  /* 0x000000ca100d7220 */ /* 0x040fe20000400000 */
[----:B------:R-:W-:Y:S02]  /*1e7c0*/  HADD2.F32 R4, -RZ, R4.H1_H1 ;  /* 0x30000004ff047230 */ /* 0x000fe40000004100 */
[----:B------:R-:W-:Y:S01]  /*1e7d0*/  FMUL R205, R16, R205 ;  /* 0x000000cd10cd7220 */ /* 0x000fe20000400000 */
[----:B------:R-:W-:-:S02]  /*1e7e0*/  HADD2.F32 R26, -RZ, R8.H0_H0 ;  /* 0x20000008ff1a7230 */ /* 0x000fc40000004100 */
[C---:B------:R-:W-:Y:S01]  /*1e7f0*/  FFMA R34, R2.reuse, R34, R5 ;  /* 0x0000002202227223 */ /* 0x040fe20000000005 */
[----:B------:R-:W-:Y:S01]  /*1e800*/  MOV R5, 0x3bbb989d ;  /* 0x3bbb989d00057802 */ /* 0x000fe20000000f00 */
[----:B------:R-:W-:Y:S01]  /*1e810*/  FFMA R36, R2, R4, R201 ;  /* 0x0000000402247223 */ /* 0x000fe200000000c9 */
[----:B------:R-:W-:Y:S01]  /*1e820*/  HADD2.F32 R8, -RZ, R8.H1_H1 ;  /* 0x30000008ff087230 */ /* 0x000fe20000004100 */
[----:B------:R-:W-:Y:S01]  /*1e830*/  MOV R4, 0x437c0000 ;  /* 0x437c000000047802 */ /* 0x000fe20000000f00 */
[--C-:B------:R-:W-:Y:S02]  /*1e840*/  HADD2.F32 R20, -RZ, R12.reuse.H0_H0 ;  /* 0x2000000cff147230 */ /* 0x100fe40000004100 */
[-C--:B------:R-:W-:Y:S01]  /*1e850*/  FFMA.SAT R21, -R14, R5.reuse, 0.5 ;  /* 0x3f0000000e157423 */ /* 0x080fe20000002105 */
[----:B------:R-:W-:Y:S01]  /*1e860*/  FMUL R15, R16, R206 ;  /* 0x000000ce100f7220 */ /* 0x000fe20000400000 */
[C---:B------:R-:W-:Y:S01]  /*1e870*/  FFMA R28, R2.reuse, R28, R199 ;  /* 0x0000001c021c7223 */ /* 0x040fe200000000c7 */
[----:B------:R-:W-:Y:S01]  /*1e880*/  FFMA R32, R2, R32, R13 ;  /* 0x0000002002207223 */ /* 0x000fe2000000000d */
[----:B------:R-:W-:Y:S01]  /*1e890*/  FMUL R13, R16, R204 ;  /* 0x000000cc100d7220 */ /* 0x000fe20000400000 */
[C---:B------:R-:W-:Y:S01]  /*1e8a0*/  FFMA R24, R2.reuse, R8, R205 ;  /* 0x0000000802187223 */ /* 0x040fe200000000cd */
[----:B------:R-:W-:Y:S01]  /*1e8b0*/  FFMA.RM R8, R21, R4, 12582913 ;  /* 0x4b40000115087423 */ /* 0x000fe20000004004 */
[----:B------:R-:W-:Y:S01]  /*1e8c0*/  FFMA R20, R2, R20, R15 ;  /* 0x0000001402147223 */ /* 0x000fe2000000000f */
[----:B------:R-:W-:Y:S01]  /*1e8d0*/  FFMA.SAT R15, -R28, R5, 0.5 ;  /* 0x3f0000001c0f7423 */ /* 0x000fe20000002105 */
[----:B------:R-:W-:Y:S01]  /*1e8e0*/  FFMA R26, R2, R26, R13 ;  /* 0x0000001a021a7223 */ /* 0x000fe2000000000d */
[----:B------:R-:W-:Y:S01]  /*1e8f0*/  FADD R13, R8, -12583039 ;  /* 0xcb40007f080d7421 */ /* 0x000fe20000000000 */
[----:B------:R-:W-:-:S02]  /*1e900*/  HADD2.F32 R22, -RZ, R12.H1_H1 ;  /* 0x3000000cff167230 */ /* 0x000fc40000004100 */
[----:B------:R-:W-:Y:S01]  /*1e910*/  FFMA.SAT R21, -R34, R5, 0.5 ;  /* 0x3f00000022157423 */ /* 0x000fe20000002105 */
[-C--:B------:R-:W-:Y:S01]  /*1e920*/  FFMA.RM R12, R15, R4.reuse, 12582913 ;  /* 0x4b4000010f0c7423 */ /* 0x080fe20000004004 */
[----:B------:R-:W-:Y:S01]  /*1e930*/  FFMA R15, -R14, 1.4426950216293334961, -R13 ;  /* 0x3fb8aa3b0e0f7823 */ /* 0x000fe2000000090d */
[----:B------:R-:W-:Y:S01]  /*1e940*/  F2FP.F16.E4M3.UNPACK_B R29, R3.H1 ;  /* 0x00000003ff1d723e */ /* 0x000fe200030006ff */
[----:B------:R-:W-:Y:S01]  /*1e950*/  FFMA.RM R13, R21, R4, 12582913 ;  /* 0x4b400001150d7423 */ /* 0x000fe20000004004 */
[----:B------:R-:W-:Y:S01]  /*1e960*/  FADD R21, R12, -12583039 ;  /* 0xcb40007f0c157421 */ /* 0x000fe20000000000 */
[----:B------:R-:W-:Y:S01]  /*1e970*/  FFMA R14, -R14, 1.925963033500011079e-08, R15 ;  /* 0x32a570600e0e7823 */ /* 0x000fe2000000010f */
[----:B------:R-:W-:Y:S01]  /*1e980*/  FMUL R15, R16, R208 ;  /* 0x000000d0100f7220 */ /* 0x000fe20000400000 */
[----:B------:R-:W-:Y:S01]  /*1e990*/  FADD R23, R13, -12583039 ;  /* 0xcb40007f0d177421 */ /* 0x000fe20000000000 */
[----:B------:R-:W-:Y:S01]  /*1e9a0*/  FFMA R21, -R28, 1.4426950216293334961, -R21 ;  /* 0x3fb8aa3b1c157823 */ /* 0x000fe20000000915 */
[----:B------:R-:W-:-:S02]  /*1e9b0*/  HADD2.F32 R30, -RZ, R29.H0_H0 ;  /* 0x2000001dff1e7230 */ /* 0x000fc40000004100 */
[----:B------:R-:W-:Y:S01]  /*1e9c0*/  FMUL R203, R16, R203 ;  /* 0x000000cb10cb7220 */ /* 0x000fe20000400000 */
[----:B------:R-:W-:Y:S01]  /*1e9d0*/  FFMA R25, -R34, 1.4426950216293334961, -R23 ;  /* 0x3fb8aa3b22197823 */ /* 0x000fe20000000917 */
[-C--:B------:R-:W-:Y:S01]  /*1e9e0*/  FFMA.SAT R27, -R36, R5.reuse, 0.5 ;  /* 0x3f000000241b7423 */ /* 0x080fe20000002105 */
[----:B------:R-:W-:Y:S01]  /*1e9f0*/  FFMA R23, -R28, 1.925963033500011079e-08, R21 ;  /* 0x32a570601c177823 */ /* 0x000fe20000000115 */
[----:B------:R-:W-:Y:S01]  /*1ea00*/  FFMA.SAT R21, -R32, R5, 0.5 ;  /* 0x3f00000020157423 */ /* 0x000fe20000002105 */
[C---:B------:R-:W-:Y:S01]  /*1ea10*/  FFMA R30, R2.reuse, R30, R15 ;  /* 0x0000001e021e7223 */ /* 0x040fe2000000000f */
[----:B------:R-:W-:Y:S02]  /*1ea20*/  HADD2.F32 R29, -RZ, R29.H1_H1 ;  /* 0x3000001dff1d7230 */ /* 0x000fe40000004100 */
[----:B------:R-:W-:Y:S01]  /*1ea30*/  FFMA R38, R2, R38, R203 ;  /* 0x0000002602267223 */ /* 0x000fe200000000cb */
[-C--:B------:R-:W-:Y:S01]  /*1ea40*/  FFMA.RM R15, R27, R4.reuse, 12582913 ;  /* 0x4b4000011b0f7423 */ /* 0x080fe20000004004 */
[----:B------:R-:W-:Y:S01]  /*1ea50*/  FMUL R209, R16, R209 ;  /* 0x000000d110d17220 */ /* 0x000fe20000400000 */
[----:B------:R-:W-:Y:S01]  /*1ea60*/  FFMA.RM R21, R21, R4, 12582913 ;  /* 0x4b40000115157423 */ /* 0x000fe20000004004 */
[----:B------:R-:W-:Y:S01]  /*1ea70*/  FFMA R25, -R34, 1.925963033500011079e-08, R25 ;  /* 0x32a5706022197823 */ /* 0x000fe20000000119 */
[----:B------:R-:W-:Y:S01]  /*1ea80*/  FADD R27, R15, -12583039 ;  /* 0xcb40007f0f1b7421 */ /* 0x000fe20000000000 */
[----:B------:R-:W-:Y:S01]  /*1ea90*/  FFMA R34, R2, R29, R209 ;  /* 0x0000001d02227223 */ /* 0x000fe200000000d1 */
[-C--:B------:R-:W-:Y:S01]  /*1eaa0*/  FFMA.SAT R31, -R38, R5.reuse, 0.5 ;  /* 0x3f000000261f7423 */ /* 0x080fe20000002105 */
[----:B------:R-:W-:Y:S01]  /*1eab0*/  FADD R29, R21, -12583039 ;  /* 0xcb40007f151d7421 */ /* 0x000fe20000000000 */
[----:B------:R-:W-:Y:S01]  /*1eac0*/  F2FP.F16.E4M3.UNPACK_B R37, R0 ;  /* 0x00000000ff25723e */ /* 0x000fe200020006ff */
[----:B------:R-:W-:Y:S01]  /*1ead0*/  FFMA R27, -R36, 1.4426950216293334961, -R27 ;  /* 0x3fb8aa3b241b7823 */ /* 0x000fe2000000091b */
[----:B------:R-:W-:Y:S01]  /*1eae0*/  FFMA.RM R28, R31, R4, 12582913 ;  /* 0x4b4000011f1c7423 */ /* 0x000fe20000004004 */
[----:B------:R-:W-:Y:S01]  /*1eaf0*/  FFMA R31, -R32, 1.4426950216293334961, -R29 ;  /* 0x3fb8aa3b201f7823 */ /* 0x000fe2000000091d */
[----:B------:R-:W-:Y:S01]  /*1eb00*/  FFMA.SAT R35, -R26, R5, 0.5 ;  /* 0x3f0000001a237423 */ /* 0x000fe20000002105 */
[----:B------:R-:W-:Y:S01]  /*1eb10*/  FFMA R27, -R36, 1.925963033500011079e-08, R27 ;  /* 0x32a57060241b7823 */ /* 0x000fe2000000011b */
[----:B------:R-:W-:-:S02]  /*1eb20*/  HADD2.F32 R36, -RZ, R37.H0_H0 ;  /* 0x20000025ff247230 */ /* 0x000fc40000004100 */
[----:B------:R-:W-:Y:S01]  /*1eb30*/  FFMA R31, -R32, 1.925963033500011079e-08, R31 ;  /* 0x32a57060201f7823 */ /* 0x000fe2000000011f */
[----:B------:R-:W-:Y:S01]  /*1eb40*/  FMUL R29, R16, R210 ;  /* 0x000000d2101d7220 */ /* 0x000fe20000400000 */
[----:B------:R-:W-:Y:S01]  /*1eb50*/  FFMA.RM R32, R35, R4, 12582913 ;  /* 0x4b40000123207423 */ /* 0x000fe20000004004 */
[-C--:B------:R-:W-:Y:S01]  /*1eb60*/  FFMA.SAT R39, -R20, R5.reuse, 0.5 ;  /* 0x3f00000014277423 */ /* 0x080fe20000002105 */
[----:B------:R-:W-:Y:S02]  /*1eb70*/  HADD2.F32 R42, -RZ, R37.H1_H1 ;  /* 0x30000025ff2a7230 */ /* 0x000fe40000004100 */
[----:B------:R-:W-:Y:S01]  /*1eb80*/  FFMA R36, R2, R36, R29 ;  /* 0x0000002402247223 */ /* 0x000fe2000000001d */
[----:B------:R-:W-:Y:S01]  /*1eb90*/  FADD R35, R32, -12583039 ;  /* 0xcb40007f20237421 */ /* 0x000fe20000000000 */
[----:B------:R-:W-:Y:S01]  /*1eba0*/  FFMA.SAT R29, -R24, R5, 0.5 ;  /* 0x3f000000181d7423 */ /* 0x000fe20000002105 */
[----:B------:R-:W-:Y:S01]  /*1ebb0*/  FMUL R207, R16, R207 ;  /* 0x000000cf10cf7220 */ /* 0x000fe20000400000 */
[----:B------:R-:W-:Y:S01]  /*1ebc0*/  F2FP.F16.E4M3.UNPACK_B R46, R0.H1 ;  /* 0x00000000ff2e723e */ /* 0x000fe200030006ff */
[----:B------:R-:W-:Y:S01]  /*1ebd0*/  FFMA R35, -R26, 1.4426950216293334961, -R35 ;  /* 0x3fb8aa3b1a237823 */ /* 0x000fe20000000923 */
[----:B------:R-:W-:Y:S01]  /*1ebe0*/  FFMA.RM R29, R29, R4, 12582913 ;  /* 0x4b4000011d1d7423 */ /* 0x000fe20000004004 */
[----:B------:R-:W-:Y:S01]  /*1ebf0*/  FFMA R22, R2, R22, R207 ;  /* 0x0000001602167223 */ /* 0x000fe200000000cf */
[----:B------:R-:W-:Y:S01]  /*1ec00*/  FADD R33, R28, -12583039 ;  /* 0xcb40007f1c217421 */ /* 0x000fe20000000000 */
[----:B------:R-:W-:Y:S01]  /*1ec10*/  FFMA R35, -R26, 1.925963033500011079e-08, R35 ;  /* 0x32a570601a237823 */ /* 0x000fe20000000123 */
[----:B------:R-:W-:Y:S01]  /*1ec20*/  FADD R37, R29, -12583039 ;  /* 0xcb40007f1d257421 */ /* 0x000fe20000000000 */
[----:B------:R-:W-:Y:S01]  /*1ec30*/  FFMA.RM R26, R39, R4, 12582913 ;  /* 0x4b400001271a7423 */ /* 0x000fe20000004004 */
[----:B------:R-:W-:-:S02]  /*1ec40*/  HADD2.F32 R44, -RZ, R46.H0_H0 ;  /* 0x2000002eff2c7230 */ /* 0x000fc40000004100 */
[----:B------:R-:W-:Y:S01]  /*1ec50*/  FMUL R39, R16, R212 ;  /* 0x000000d410277220 */ /* 0x000fe20000400000 */
[----:B------:R-:W-:Y:S01]  /*1ec60*/  FFMA R37, -R24, 1.4426950216293334961, -R37 ;  /* 0x3fb8aa3b18257823 */ /* 0x000fe20000000925 */
[----:B------:R-:W-:Y:S01]  /*1ec70*/  FADD R41, R26, -12583039 ;  /* 0xcb40007f1a297421 */ /* 0x000fe20000000000 */
[-C--:B------:R-:W-:Y:S01]  /*1ec80*/  FFMA.SAT R45, -R30, R5.reuse, 0.5 ;  /* 0x3f0000001e2d7423 */ /* 0x080fe20000002105 */
[----:B------:R-:W-:Y:S01]  /*1ec90*/  FFMA R44, R2, R44, R39 ;  /* 0x0000002c022c7223 */ /* 0x000fe20000000027 */
[----:B------:R-:W-:Y:S01]  /*1eca0*/  FFMA R24, -R24, 1.925963033500011079e-08, R37 ;  /* 0x32a5706018187823 */ /* 0x000fe20000000125 */
[----:B------:R-:W-:Y:S01]  /*1ecb0*/  FFMA R41, -R20, 1.4426950216293334961, -R41 ;  /* 0x3fb8aa3b14297823 */ /* 0x000fe20000000929 */
[-C--:B------:R-:W-:Y:S01]  /*1ecc0*/  FFMA.SAT R37, -R22, R5.reuse, 0.5 ;  /* 0x3f00000016257423 */ /* 0x080fe20000002105 */
[----:B------:R-:W-:Y:S01]  /*1ecd0*/  FFMA R33, -R38, 1.4426950216293334961, -R33 ;  /* 0x3fb8aa3b26217823 */ /* 0x000fe20000000921 */
[-C--:B------:R-:W-:Y:S01]  /*1ece0*/  FFMA.RM R40, R45, R4.reuse, 12582913 ;  /* 0x4b4000012d287423 */ /* 0x080fe20000004004 */
[----:B------:R-:W-:Y:S01]  /*1ecf0*/  FFMA R39, -R20, 1.925963033500011079e-08, R41 ;  /* 0x32a5706014277823 */ /* 0x000fe20000000129 */
[-C--:B------:R-:W-:Y:S01]  /*1ed00*/  FFMA.RM R37, R37, R4.reuse, 12582913 ;  /* 0x4b40000125257423 */ /* 0x080fe20000004004 */
[----:B------:R-:W-:Y:S01]  /*1ed10*/  FFMA.SAT R41, -R34, R5, 0.5 ;  /* 0x3f00000022297423 */ /* 0x000fe20000002105 */
[----:B------:R-:W-:Y:S01]  /*1ed20*/  FFMA R33, -R38, 1.925963033500011079e-08, R33 ;  /* 0x32a5706026217823 */ /* 0x000fe20000000121 */
[----:B------:R-:W-:Y:S01]  /*1ed30*/  FMUL R211, R16, R211 ;  /* 0x000000d310d37220 */ /* 0x000fe20000400000 */
[----:B------:R-:W-:Y:S01]  /*1ed40*/  FADD R43, R37, -12583039 ;  /* 0xcb40007f252b7421 */ /* 0x000fe20000000000 */
[----:B------:R-:W-:Y:S01]  /*1ed50*/  FFMA.RM R38, R41, R4, 12582913 ;  /* 0x4b40000129267423 */ /* 0x000fe20000004004 */
[----:B------:R-:W-:Y:S01]  /*1ed60*/  FADD R41, R40, -12583039 ;  /* 0xcb40007f28297421 */ /* 0x000fe20000000000 */
[----:B------:R-:W-:-:S02]  /*1ed70*/  HADD2.F32 R20, -RZ, R46.H1_H1 ;  /* 0x3000002eff147230 */ /* 0x000fc40000004100 */
[----:B------:R-:W-:Y:S01]  /*1ed80*/  FFMA R43, -R22, 1.4426950216293334961, -R43 ;  /* 0x3fb8aa3b162b7823 */ /* 0x000fe2000000092b */
[----:B------:R-:W-:Y:S01]  /*1ed90*/  FFMA.SAT R45, -R36, R5, 0.5 ;  /* 0x3f000000242d7423 */ /* 0x000fe20000002105 */
[----:B------:R-:W-:Y:S01]  /*1eda0*/  FFMA R41, -R30, 1.4426950216293334961, -R41 ;  /* 0x3fb8aa3b1e297823 */ /* 0x000fe20000000929 */
[----:B------:R-:W-:Y:S01]  /*1edb0*/  FMUL R213, R16, R213 ;  /* 0x000000d510d57220 */ /* 0x000fe20000400000 */
[----:B------:R-:W-:Y:S01]  /*1edc0*/  FFMA R22, -R22, 1.925963033500011079e-08, R43 ;  /* 0x32a5706016167823 */ /* 0x000fe2000000012b */
[----:B------:R-:W-:Y:S01]  /*1edd0*/  FADD R43, R38, -12583039 ;  /* 0xcb40007f262b7421 */ /* 0x000fe20000000000 */
[----:B------:R-:W-:Y:S01]  /*1ede0*/  FFMA R41, -R30, 1.925963033500011079e-08, R41 ;  /* 0x32a570601e297823 */ /* 0x000fe20000000129 */
[C---:B------:R-:W-:Y:S01]  /*1edf0*/  FFMA R42, R2.reuse, R42, R211 ;  /* 0x0000002a022a7223 */ /* 0x040fe200000000d3 */
[----:B------:R-:W-:Y:S01]  /*1ee00*/  FFMA.RM R30, R45, R4, 12582913 ;  /* 0x4b4000012d1e7423 */ /* 0x000fe20000004004 */
[----:B------:R-:W-:Y:S01]  /*1ee10*/  FFMA R20, R2, R20, R213 ;  /* 0x0000001402147223 */ /* 0x000fe200000000d5 */
[----:B------:R-:W-:Y:S01]  /*1ee20*/  FFMA R43, -R34, 1.4426950216293334961, -R43 ;  /* 0x3fb8aa3b222b7823 */ /* 0x000fe2000000092b */
[-C--:B------:R-:W-:Y:S01]  /*1ee30*/  FFMA.SAT R47, -R42, R5.reuse, 0.5 ;  /* 0x3f0000002a2f7423 */ /* 0x080fe20000002105 */
[-C--:B------:R-:W-:Y:S01]  /*1ee40*/  FFMA.SAT R49, -R44, R5.reuse, 0.5 ;  /* 0x3f0000002c317423 */ /* 0x080fe20000002105 */
[----:B------:R-:W-:Y:S01]  /*1ee50*/  FADD R45, R30, -12583039 ;  /* 0xcb40007f1e2d7421 */ /* 0x000fe20000000000 */
[----:B------:R-:W-:Y:S01]  /*1ee60*/  FFMA.SAT R51, -R20, R5, 0.5 ;  /* 0x3f00000014337423 */ /* 0x000fe20000002105 */
[----:B------:R-:W1:Y:S01]  /*1ee70*/  MUFU.EX2 R25, R25 ;  /* 0x0000001900197308 */ /* 0x000e620000000800 */
[----:B------:R-:W-:Y:S01]  /*1ee80*/  FFMA R43, -R34, 1.925963033500011079e-08, R43 ;  /* 0x32a57060222b7823 */ /* 0x000fe2000000012b */
[-C--:B------:R-:W-:Y:S01]  /*1ee90*/  FFMA.RM R34, R47, R4.reuse, 12582913 ;  /* 0x4b4000012f227423 */ /* 0x080fe20000004004 */
[-C--:B------:R-:W-:Y:S01]  /*1eea0*/  FFMA.RM R5, R49, R4.reuse, 12582913 ;  /* 0x4b40000131057423 */ /* 0x080fe20000004004 */
[----:B------:R-:W-:Y:S01]  /*1eeb0*/  FFMA R45, -R36, 1.4426950216293334961, -R45 ;  /* 0x3fb8aa3b242d7823 */ /* 0x000fe2000000092d */
[----:B------:R-:W-:Y:S01]  /*1eec0*/  FFMA.RM R4, R51, R4, 12582913 ;  /* 0x4b40000133047423 */ /* 0x000fe20000004004 */
[----:B------:R-:W-:Y:S01]  /*1eed0*/  FADD R47, R34, -12583039 ;  /* 0xcb40007f222f7421 */ /* 0x000fe20000000000 */
[----:B------:R-:W-:Y:S01]  /*1eee0*/  FADD R49, R5, -12583039 ;  /* 0xcb40007f05317421 */ /* 0x000fe20000000000 */
[----:B------:R-:W2:Y:S01]  /*1eef0*/  MUFU.EX2 R14, R14 ;  /* 0x0000000e000e7308 */ /* 0x000ea20000000800 */
[----:B------:R-:W-:Y:S01]  /*1ef00*/  FFMA R36, -R36, 1.925963033500011079e-08, R45 ;  /* 0x32a5706024247823 */ /* 0x000fe2000000012d */
[----:B------:R-:W-:Y:S01]  /*1ef10*/  FADD R45, R4, -12583039 ;  /* 0xcb40007f042d7421 */ /* 0x000fe20000000000 */
[----:B------:R-:W-:Y:S01]  /*1ef20*/  FFMA R47, -R42, 1.4426950216293334961, -R47 ;  /* 0x3fb8aa3b2a2f7823 */ /* 0x000fe2000000092f */
[----:B------:R-:W-:Y:S01]  /*1ef30*/  FFMA R49, -R44, 1.4426950216293334961, -R49 ;  /* 0x3fb8aa3b2c317823 */ /* 0x000fe20000000931 */
[----:B------:R-:W-:Y:S01]  /*1ef40*/  SHF.L.U32 R26, R26, 0x17, RZ ;  /* 0x000000171a1a7819 */ /* 0x000fe200000006ff */
[----:B------:R-:W-:Y:S01]  /*1ef50*/  FFMA R51, -R20, 1.4426950216293334961, -R45 ;  /* 0x3fb8aa3b14337823 */ /* 0x000fe2000000092d */
[----:B------:R-:W-:Y:S01]  /*1ef60*/  SHF.L.U32 R45, R8, 0x17, RZ ;  /* 0x00000017082d7819 */ /* 0x000fe200000006ff */
[----:B------:R-:W3:Y:S01]  /*1ef70*/  MUFU.EX2 R31, R31 ;  /* 0x0000001f001f7308 */ /* 0x000ee20000000800 */
[----:B------:R-:W-:Y:S01]  /*1ef80*/  SHF.L.U32 R8, R13, 0x17, RZ ;  /* 0x000000170d087819 */ /* 0x000fe200000006ff */
[----:B------:R-:W-:Y:S01]  /*1ef90*/  FFMA R47, -R42, 1.925963033500011079e-08, R47 ;  /* 0x32a570602a2f7823 */ /* 0x000fe2000000012f */
[----:B------:R-:W-:Y:S01]  /*1efa0*/  FFMA R51, -R20, 1.925963033500011079e-08, R51 ;  /* 0x32a5706014337823 */ /* 0x000fe20000000133 */
[----:B------:R-:W-:Y:S01]  /*1efb0*/  FFMA R49, -R44, 1.925963033500011079e-08, R49 ;  /* 0x32a570602c317823 */ /* 0x000fe20000000131 */
[----:B------:R-:W-:Y:S01]  /*1efc0*/  SHF.L.U32 R20, R28, 0x17, RZ ;  /* 0x000000171c147819 */ /* 0x000fe200000006ff */
[----:B-1----:R-:W-:Y:S01]  /*1efd0*/  FFMA R13, R8, R25, 1 ;  /* 0x3f800000080d7423 */ /* 0x002fe20000000019 */
[----:B------:R-:W-:Y:S01]  /*1efe0*/  SHF.L.U32 R8, R21, 0x17, RZ ;  /* 0x0000001715087819 */ /* 0x000fe200000006ff */
[----:B------:R-:W1:Y:S01]  /*1eff0*/  MUFU.EX2 R27, R27 ;  /* 0x0000001b001b7308 */ /* 0x000e620000000800 */
[----:B--2---:R-:W-:Y:S01]  /*1f000*/  FFMA R42, R45, R14, 1 ;  /* 0x3f8000002d2a7423 */ /* 0x004fe2000000000e */
[----:B------:R-:W-:Y:S01]  /*1f010*/  SHF.L.U32 R14, R15, 0x17, RZ ;  /* 0x000000170f0e7819 */ /* 0x000fe200000006ff */
[----:B------:R-:W-:Y:S01]  /*1f020*/  BSSY B1, `(.L_x_414) ;  /* 0x0000032000017945 */ /* 0x000fe20003800000 */
[----:B------:R-:W-:-:S02]  /*1f030*/  SHF.L.U32 R12, R12, 0x17, RZ ;  /* 0x000000170c0c7819 */ /* 0x000fc400000006ff */
[----:B------:R-:W-:Y:S02]  /*1f040*/  SHF.L.U32 R32, R32, 0x17, RZ ;  /* 0x0000001720207819 */ /* 0x000fe400000006ff */
[----:B------:R-:W2:Y:S01]  /*1f050*/  MUFU.EX2 R39, R39 ;  /* 0x0000002700277308 */ /* 0x000ea20000000800 */
[----:B---3--:R-:W-:Y:S01]  /*1f060*/  FFMA R15, R8, R31, 1 ;  /* 0x3f800000080f7423 */ /* 0x008fe2000000001f */
[----:B------:R-:W-:Y:S02]  /*1f070*/  IADD3 R8, R42, 0x1800000, RZ ;  /* 0x018000002a087810 */ /* 0x000fe40007ffe0ff */
[----:B------:R-:W-:Y:S02]  /*1f080*/  SHF.L.U32 R29, R29, 0x17, RZ ;  /* 0x000000171d1d7819 */ /* 0x000fe400000006ff */
[----:B------:R-:W-:Y:S02]  /*1f090*/  LOP3.LUT R8, R8, 0x7f800000, RZ, 0xc0, !PT ;  /* 0x7f80000008087812 */ /* 0x000fe400078ec0ff */
[----:B------:R-:W3:Y:S01]  /*1f0a0*/  MUFU.EX2 R23, R23 ;  /* 0x0000001700177308 */ /* 0x000ee20000000800 */
[----:B-1----:R-:W-:Y:S01]  /*1f0b0*/  FFMA R14, R14, R27, 1 ;  /* 0x3f8000000e0e7423 */ /* 0x002fe2000000001b */
[----:B------:R-:W-:-:S02]  /*1f0c0*/  ISETP.GT.U32.AND P2, PT, R8, 0x1ffffff, PT ;  /* 0x01ffffff0800780c */ /* 0x000fc40003f44070 */
[----:B------:R-:W-:Y:S02]  /*1f0d0*/  SHF.L.U32 R27, R5, 0x17, RZ ;  /* 0x00000017051b7819 */ /* 0x000fe400000006ff */
[----:B------:R-:W-:Y:S02]  /*1f0e0*/  SHF.L.U32 R37, R37, 0x17, RZ ;  /* 0x0000001725257819 */ /* 0x000fe400000006ff */
[----:B------:R-:W1:Y:S01]  /*1f0f0*/  MUFU.EX2 R28, R49 ;  /* 0x00000031001c7308 */ /* 0x000e620000000800 */
[----:B--2---:R-:W-:Y:S01]  /*1f100*/  FFMA R39, R26, R39, 1 ;  /* 0x3f8000001a277423 */ /* 0x004fe20000000027 */
[----:B------:R-:W-:Y:S02]  /*1f110*/  SHF.L.U32 R40, R40, 0x17, RZ ;  /* 0x0000001728287819 */ /* 0x000fe400000006ff */
[----:B------:R-:W-:Y:S02]  /*1f120*/  SHF.L.U32 R38, R38, 0x17, RZ ;  /* 0x0000001726267819 */ /* 0x000fe400000006ff */
[----:B------:R-:W-:-:S02]  /*1f130*/  SHF.L.U32 R25, R30, 0x17, RZ ;  /* 0x000000171e197819 */ /* 0x000fc400000006ff */
[----:B------:R-:W2:Y:S01]  /*1f140*/  MUFU.EX2 R33, R33 ;  /* 0x0000002100217308 */ /* 0x000ea20000000800 */
[----:B------:R-:W-:Y:S01]  /*1f150*/  SHF.L.U32 R26, R34, 0x17, RZ ;  /* 0x00000017221a7819 */ /* 0x000fe200000006ff */
[----:B---3--:R-:W-:Y:S01]  /*1f160*/  FFMA R12, R12, R23, 1 ;  /* 0x3f8000000c0c7423 */ /* 0x008fe20000000017 */
[----:B------:R-:W-:-:S05]  /*1f170*/  SHF.L.U32 R4, R4, 0x17, RZ ;  /* 0x0000001704047819 */ /* 0x000fca00000006ff */
        /* <DEDUP_REMOVED lines=19> */
[----:B------:R-:W-:Y:S02]  /*1f2b0*/  MOV R5, R42 ;  /* 0x0000002a00057202 */ /* 0x000fe40000000f00 */
[----:B------:R-:W-:-:S07]  /*1f2c0*/  MOV R4, 0x1f2e0 ;  /* 0x0001f2e000047802 */ /* 0x000fce0000000f00 */
[----:B------:R-:W-:Y:S05]  /*1f2d0*/  CALL.REL.NOINC `($__internal_0_$__cuda_sm20_rcp_rn_f32_slowpath) ;  /* 0x0000019000407944 */ /* 0x000fea0003c00000 */
[----:B------:R-:W-:Y:S01]  /*1f2e0*/  MOV R29, R8 ;  /* 0x00000008001d7202 */ /* 0x000fe20000000f00 */
[----:B------:R-:W-:Y:S06]  /*1f2f0*/  BRA `(.L_x_416) ;  /* 0x0000000000107947 */ /* 0x000fec0003800000 */
.L_x_415:
[----:B------:R-:W1:Y:S02]  /*1f300*/  MUFU.RCP R29, R42 ;  /* 0x0000002a001d7308 */ /* 0x000e640000001000 */
[----:B-1----:R-:W-:-:S04]  /*1f310*/  FFMA R4, R42, R29, -1 ;  /* 0xbf8000002a047423 */ /* 0x002fc8000000001d */
[----:B------:R-:W-:-:S04]  /*1f320*/  FADD.FTZ R4, -R4, -RZ ;  /* 0x800000ff04047221 */ /* 0x000fc80000010100 */
[----:B------:R-:W-:-:S07]  /*1f330*/  FFMA R29, R29, R4, R29 ;  /* 0x000000041d1d7223 */ /* 0x000fce000000001d */
.L_x_416:
[----:B------:R-:W-:Y:S05]  /*1f340*/  BSYNC B1 ;  /* 0x0000000000017941 */ /* 0x000fea0003800000 */
.L_x_414:
        /* <DEDUP_REMOVED lines=10> */
.L_x_418:
[----:B------:R-:W1:Y:S02]  /*1f3f0*/  MUFU.RCP R5, R12 ;  /* 0x0000000c00057308 */ /* 0x000e640000001000 */
[----:B-1----:R-:W-:-:S04]  /*1f400*/  FFMA R4, R12, R5, -1 ;  /* 0xbf8000000c047423 */ /* 0x002fc80000000005 */
[----:B------:R-:W-:-:S04]  /*1f410*/  FADD.FTZ R4, -R4, -RZ ;  /* 0x800000ff04047221 */ /* 0x000fc80000010100 */
[----:B------:R-:W-:-:S07]  /*1f420*/  FFMA R30, R5, R4, R5 ;  /* 0x00000004051e7223 */ /* 0x000fce0000000005 */
.L_x_419:
[----:B------:R-:W-:Y:S05]  /*1f430*/  BSYNC B1 ;  /* 0x0000000000017941 */ /* 0x000fea0003800000 */
.L_x_417:
        /* <DEDUP_REMOVED lines=10> */
.L_x_421:
[----:B------:R-:W1:Y:S02]  /*1f4e0*/  MUFU.RCP R12, R13 ;  /* 0x0000000d000c7308 */ /* 0x000e640000001000 */
[----:B-1----:R-:W-:-:S04]  /*1f4f0*/  FFMA R4, R13, R12, -1 ;  /* 0xbf8000000d047423 */ /* 0x002fc8000000000c */
[----:B------:R-:W-:-:S04]  /*1f500*/  FADD.FTZ R5, -R4, -RZ ;  /* 0x800000ff04057221 */ /* 0x000fc80000010100 */
[----:B------:R-:W-:-:S07]  /*1f510*/  FFMA R12, R12, R5, R12 ;  /* 0x000000050c0c7223 */ /* 0x000fce000000000c */
.L_x_422:
[----:B------:R-:W-:Y:S05]  /*1f520*/  BSYNC B1 ;  /* 0x0000000000017941 */ /* 0x000fea0003800000 */
.L_x_420:
        /* <DEDUP_REMOVED lines=10> */
.L_x_424:
[----:B------:R-:W1:Y:S02]  /*1f5d0*/  MUFU.RCP R13, R14 ;  /* 0x0000000e000d7308 */ /* 0x000e640000001000 */
[----:B-1----:R-:W-:-:S04]  /*1f5e0*/  FFMA R4, R14, R13, -1 ;  /* 0xbf8000000e047423 */ /* 0x002fc8000000000d */
[----:B------:R-:W-:-:S04]  /*1f5f0*/  FADD.FTZ R4, -R4, -RZ ;  /* 0x800000ff04047221 */ /* 0x000fc80000010100 */
[----:B------:R-:W-:-:S07]  /*1f600*/  FFMA R13, R13, R4, R13 ;  /* 0x000000040d0d7223 */ /* 0x000fce000000000d */
.L_x_425:
[----:B------:R-:W-:Y:S05]  /*1f610*/  BSYNC B1 ;  /* 0x0000000000017941 */ /* 0x000fea0003800000 */
.L_x_423:
        /* <DEDUP_REMOVED lines=10> */
.L_x_427:
[----:B------:R-:W1:Y:S02]  /*1f6c0*/  MUFU.RCP R14, R15 ;  /* 0x0000000f000e7308 */ /* 0x000e640000001000 */
[----:B-1----:R-:W-:-:S04]  /*1f6d0*/  FFMA R4, R15, R14, -1 ;  /* 0xbf8000000f047423 */ /* 0x002fc8000000000e */
[----:B------:R-:W-:-:S04]  /*1f6e0*/  FADD.FTZ R5, -R4, -RZ ;  /* 0x800000ff04057221 */ /* 0x000fc80000010100 */
[----:B------:R-:W-:-:S07]  /*1f6f0*/  FFMA R14, R14, R5, R14 ;  /* 0x000000050e0e7223 */ /* 0x000fce000000000e */
.L_x_428:
[----:B------:R-:W-:Y:S05]  /*1f700*/  BSYNC B1 ;  /* 0x0000000000017941 */ /* 0x000fea0003800000 */
.L_x_426:
        /* <DEDUP_REMOVED lines=10> */
.L_x_430:
[----:B------:R-:W1:Y:S02]  /*1f7b0*/  MUFU.RCP R15, R20 ;  /* 0x00000014000f7308 */ /* 0x000e640000001000 */
[----:B-1----:R-:W-:-:S04]  /*1f7c0*/  FFMA R4, R20, R15, -1 ;  /* 0xbf80000014047423 */ /* 0x002fc8000000000f */
[----:B------:R-:W-:-:S04]  /*1f7d0*/  FADD.FTZ R4, -R4, -RZ ;  /* 0x800000ff04047221 */ /* 0x000fc80000010100 */
[----:B------:R-:W-:-:S07]  /*1f7e0*/  FFMA R15, R15, R4, R15 ;  /* 0x000000040f0f7223 */ /* 0x000fce000000000f */
.L_x_431:
[----:B------:R-:W-:Y:S05]  /*1f7f0*/  BSYNC B1 ;  /* 0x0000000000017941 */ /* 0x000fea0003800000 */
.L_x_429:
        /* <DEDUP_REMOVED lines=10> */
.L_x_433:
[----:B------:R-:W1:Y:S02]  /*1f8a0*/  MUFU.RCP R20, R21 ;  /* 0x0000001500147308 */ /* 0x000e640000001000 */
[----:B-1----:R-:W-:-:S04]  /*1f8b0*/  FFMA R4, R21, R20, -1 ;  /* 0xbf80000015047423 */ /* 0x002fc80000000014 */
[----:B------:R-:W-:-:S04]  /*1f8c0*/  FADD.FTZ R5, -R4, -RZ ;  /* 0x800000ff04057221 */ /* 0x000fc80000010100 */
[----:B------:R-:W-:-:S07]  /*1f8d0*/  FFMA R20, R20, R5, R20 ;  /* 0x0000000514147223 */ /* 0x000fce0000000014 */
.L_x_434:
[----:B------:R-:W-:Y:S05]  /*1f8e0*/  BSYNC B1 ;  /* 0x0000000000017941 */ /* 0x000fea0003800000 */
.L_x_432:
        /* <DEDUP_REMOVED lines=10> */
.L_x_436:
[----:B------:R-:W1:Y:S02]  /*1f990*/  MUFU.RCP R21, R24 ;  /* 0x0000001800157308 */ /* 0x000e640000001000 */
[----:B-1----:R-:W-:-:S04]  /*1f9a0*/  FFMA R4, R24, R21, -1 ;  /* 0xbf80000018047423 */ /* 0x002fc80000000015 */
[----:B------:R-:W-:-:S04]  /*1f9b0*/  FADD.FTZ R4, -R4, -RZ ;  /* 0x800000ff04047221 */ /* 0x000fc80000010100 */
[----:B------:R-:W-:-:S07]  /*1f9c0*/  FFMA R21, R21, R4, R21 ;  /* 0x0000000415157223 */ /* 0x000fce0000000015 */
.L_x_437:
[----:B------:R-:W-:Y:S05]  /*1f9d0*/  BSYNC B1 ;  /* 0x0000000000017941 */ /* 0x000fea0003800000 */
.L_x_435:
        /* <DEDUP_REMOVED lines=10> */
.L_x_439:
[----:B------:R-:W1:Y:S02]  /*1fa80*/  MUFU.RCP R24, R39 ;  /* 0x0000002700187308 */ /* 0x000e640000001000 */
[----:B-1----:R-:W-:-:S04]  /*1fa90*/  FFMA R4, R39, R24, -1 ;  /* 0xbf80000027047423 */ /* 0x002fc80000000018 */
[----:B------:R-:W-:-:S04]  /*1faa0*/  FADD.FTZ R5, -R4, -RZ ;  /* 0x800000ff04057221 */ /* 0x000fc80000010100 */
[----:B------:R-:W-:-:S07]  /*1fab0*/  FFMA R24, R24, R5, R24 ;  /* 0x0000000518187223 */ /* 0x000fce0000000018 */
.L_x_440:
[----:B------:R-:W-:Y:S05]  /*1fac0*/  BSYNC B1 ;  /* 0x0000000000017941 */ /* 0x000fea0003800000 */
.L_x_438:
        /* <DEDUP_REMOVED lines=10> */
.L_x_442:
[----:B------:R-:W1:Y:S02]  /*1fb70*/  MUFU.RCP R33, R22 ;  /* 0x0000001600217308 */ /* 0x000e640000001000 */
[----:B-1----:R-:W-:-:S04]  /*1fb80*/  FFMA R4, R22, R33, -1 ;  /* 0xbf80000016047423 */ /* 0x002fc80000000021 */
[----:B------:R-:W-:-:S04]  /*1fb90*/  FADD.FTZ R4, -R4, -RZ ;  /* 0x800000ff04047221 */ /* 0x000fc80000010100 */
[----:B------:R-:W-:-:S07]  /*1fba0*/  FFMA R33, R33, R4, R33 ;  /* 0x0000000421217223 */ /* 0x000fce0000000021 */
.L_x_443:
[----:B------:R-:W-:Y:S05]  /*1fbb0*/  BSYNC B1 ;  /* 0x0000000000017941 */ /* 0x000fea0003800000 */
.L_x_441:
        /* <DEDUP_REMOVED lines=10> */
.L_x_445:
[----:B------:R-:W1:Y:S02]  /*1fc60*/  MUFU.RCP R22, R23 ;  /* 0x0000001700167308 */ /* 0x000e640000001000 */
[----:B-1----:R-:W-:-:S04]  /*1fc70*/  FFMA R4, R23, R22, -1 ;  /* 0xbf80000017047423 */ /* 0x002fc80000000016 */
[----:B------:R-:W-:-:S04]  /*1fc80*/  FADD.FTZ R5, -R4, -RZ ;  /* 0x800000ff04057221 */ /* 0x000fc80000010100 */
[----:B------:R-:W-:-:S07]  /*1fc90*/  FFMA R22, R22, R5, R22 ;  /* 0x0000000516167223 */ /* 0x000fce0000000016 */
.L_x_446:
[----:B------:R-:W-:Y:S05]  /*1fca0*/  BSYNC B1 ;  /* 0x0000000000017941 */ /* 0x000fea0003800000 */
.L_x_444:
        /* <DEDUP_REMOVED lines=10> */
.L_x_448:
[----:B------:R-:W1:Y:S02]  /*1fd50*/  MUFU.RCP R4, R43 ;  /* 0x0000002b00047308 */ /* 0x000e640000001000 */
[----:B-1----:R-:W-:-:S04]  /*1fd60*/  FFMA R5, R43, R4, -1 ;  /* 0xbf8000002b057423 */ /* 0x002fc80000000004 */
[----:B------:R-:W-:-:S04]  /*1fd70*/  FADD.FTZ R5, -R5, -RZ ;  /* 0x800000ff05057221 */ /* 0x000fc80000010100 */
[----:B------:R-:W-:-:S07]  /*1fd80*/  FFMA R23, R4, R5, R4 ;  /* 0x0000000504177223 */ /* 0x000fce0000000004 */
.L_x_449:
[----:B------:R-:W-:Y:S05]  /*1fd90*/  BSYNC B1 ;  /* 0x0000000000017941 */ /* 0x000fea0003800000 */
.L_x_447:
        /* <DEDUP_REMOVED lines=10> */
.L_x_451:
[----:B------:R-:W1:Y:S02]  /*1fe40*/  MUFU.RCP R32, R25 ;  /* 0x0000001900207308 */ /* 0x000e640000001000 */
[----:B-1----:R-:W-:-:S04]  /*1fe50*/  FFMA R4, R25, R32, -1 ;  /* 0xbf80000019047423 */ /* 0x002fc80000000020 */
[----:B------:R-:W-:-:S04]  /*1fe60*/  FADD.FTZ R5, -R4, -RZ ;  /* 0x800000ff04057221 */ /* 0x000fc80000010100 */
[----:B------:R-:W-:-:S07]  /*1fe70*/  FFMA R32, R32, R5, R32 ;  /* 0x0000000520207223 */ /* 0x000fce0000000020 */
.L_x_452:
[----:B------:R-:W-:Y:S05]  /*1fe80*/  BSYNC B1 ;  /* 0x0000000000017941 */ /* 0x000fea0003800000 */
.L_x_450:
        /* <DEDUP_REMOVED lines=10> */
.L_x_454:
[----:B------:R-:W1:Y:S02]  /*1ff30*/  MUFU.RCP R25, R26 ;  /* 0x0000001a00197308 */ /* 0x000e640000001000 */
[----:B-1----:R-:W-:-:S04]  /*1ff40*/  FFMA R4, R26, R25, -1 ;  /* 0xbf8000001a047423 */ /* 0x002fc80000000019 */
[----:B------:R-:W-:-:S04]  /*1ff50*/  FADD.FTZ R4, -R4, -RZ ;  /* 0x800000ff04047221 */ /* 0x000fc80000010100 */
[----:B------:R-:W-:-:S07]  /*1ff60*/  FFMA R25, R25, R4, R25 ;  /* 0x0000000419197223 */ /* 0x000fce0000000019 */
.L_x_455:
[----:B------:R-:W-:Y:S05]  /*1ff70*/  BSYNC B1 ;  /* 0x0000000000017941 */ /* 0x000fea0003800000 */
.L_x_453:
        /* <DEDUP_REMOVED lines=10> */
.L_x_457:
[----:B------:R-:W1:Y:S02]  /*20020*/  MUFU.RCP R26, R27 ;  /* 0x0000001b001a7308 */ /* 0x000e640000001000 */
[----:B-1----:R-:W-:-:S04]  /*20030*/  FFMA R4, R27, R26, -1 ;  /* 0xbf8000001b047423 */ /* 0x002fc8000000001a */
[----:B------:R-:W-:-:S04]  /*20040*/  FADD.FTZ R5, -R4, -RZ ;  /* 0x800000ff04057221 */ /* 0x000fc80000010100 */
[----:B------:R-:W-:-:S07]  /*20050*/  FFMA R26, R26, R5, R26 ;  /* 0x000000051a1a7223 */ /* 0x000fce000000001a */
.L_x_458:
[----:B------:R-:W-:Y:S05]  /*20060*/  BSYNC B1 ;  /* 0x0000000000017941 */ /* 0x000fea0003800000 */
.L_x_456:
        /* <DEDUP_REMOVED lines=9> */
.L_x_460:
[----:B------:R-:W1:Y:S02]  /*20100*/  MUFU.RCP R5, R28 ;  /* 0x0000001c00057308 */ /* 0x000e640000001000 */
[----:B-1----:R-:W-:-:S04]  /*20110*/  FFMA R4, R28, R5, -1 ;  /* 0xbf8000001c047423 */ /* 0x002fc80000000005 */
[----:B------:R-:W-:-:S04]  /*20120*/  FADD.FTZ R4, -R4, -RZ ;  /* 0x800000ff04047221 */ /* 0x000fc80000010100 */
[----:B------:R-:W-:-:S07]  /*20130*/  FFMA R8, R5, R4, R5 ;  /* 0x0000000405087223 */ /* 0x000fce0000000005 */
.L_x_461:
[----:B------:R-:W-:Y:S05]  /*20140*/  BSYNC B1 ;  /* 0x0000000000017941 */ /* 0x000fea0003800000 */
.L_x_459:
        /* <DEDUP_REMOVED lines=10> */
.L_x_462:
        /* <DEDUP_REMOVED lines=27> */
.L_x_464:
[----:B------:R-:W-:Y:S05]  /*203a0*/  BSYNC B0 ;  /* 0x0000000000007941 */ /* 0x000fea0003800000 */
.L_x_463:
[----:B------:R-:W-:Y:S04]  /*203b0*/  BSSY B0, `(.L_x_465) ;  /* 0x000003a000007945 */ /* 0x000fe80003800000 */
[----:B------:R-:W-:Y:S05]  /*203c0*/  @P0 BRA `(.L_x_466) ;  /* 0x0000000000e00947 */ /* 0x000fea0003800000 */
[----:B------:R-:W-:-:S04]  /*203d0*/  MOV R4, UR44 ;  /* 0x0000002c00047c02 */ /* 0x000fc80008000f00 */
[----:B------:R-:W-:-:S13]  /*203e0*/  ISETP.NE.AND P3, PT, R4, 0x3, PT ;  /* 0x000000030400780c */ /* 0x000fda0003f65270 */
[----:B------:R-:W-:Y:S05]  /*203f0*/  @!P3 BRA `(.L_x_467) ;  /* 0x000000000004b947 */ /* 0x000fea0003800000 */
[----:B------:R-:W-:Y:S01]  /*20400*/  BPT.TRAP 0x1 ;  /* 0x000000040000795c */ /* 0x000fe20000300000 */
.L_x_467:
[----:B------:R-:W-:Y:S01]  /*20410*/  LEA R4, R18, UR48, 0x3 ;  /* 0x0000003012047c11 */ /* 0x000fe2000f8e18ff */
[----:B------:R-:W-:Y:S01]  /*20420*/  BSSY B1, `(.L_x_468) ;  /* 0x0000004000017945 */ /* 0x000fe20003800000 */
[----:B------:R-:W-:-:S04]  /*20430*/  SHF.L.U32 R5, R19, 0x1f, RZ ;  /* 0x0000001f13057819 */ /* 0x000fc800000006ff */
[----:B------:R-:W1:Y:S02]  /*20440*/  SYNCS.PHASECHK.TRANS64.TRYWAIT P2, [R4+URZ+0x60], R5 ;  /* 0x00006005040075a7 */ /* 0x000e64000804017f */
[----:B-1----:R-:W-:Y:S05]  /*20450*/  @!P2 BRA `(.L_x_469) ;  /* 0x0000017000a0a947 */ /* 0x002fea0003800000 */
.L_x_1152:
[----:B------:R-:W-:Y:S05]  /*20460*/  BSYNC B1 ;  /* 0x0000000000017941 */ /* 0x000fea0003800000 */
.L_x_468:
        /* <DEDUP_REMOVED lines=22> */
.L_x_471:
[----:B------:R-:W-:Y:S05]  /*205d0*/  BSYNC B1 ;  /* 0x0000000000017941 */ /* 0x000fea0003800000 */
.L_x_470:
        /* <DEDUP_REMOVED lines=8> */
.L_x_472:
        /* <DEDUP_REMOVED lines=15> */
.L_x_466:
[----:B------:R-:W-:Y:S05]  /*20750*/  BSYNC B0 ;  /* 0x0000000000007941 */ /* 0x000fea0003800000 */
.L_x_465:
[----:B------:R-:W2:Y:S04]  /*20760*/  LDL.LU R5, [R1+0x360] ;  /* 0x0003600001057983 */ /* 0x000ea80000300800 */
[----:B------:R-:W3:Y:S04]  /*20770*/  LDL.LU R13, [R1+0x364] ;  /* 0x00036400010d7983 */ /* 0x000ee80000300800 */
[----:B------:R-:W4:Y:S04]  /*20780*/  LDL.LU R29, [R1+0x368] ;  /* 0x00036800011d7983 */ /* 0x000f280000300800 */
        /* <DEDUP_REMOVED lines=8> */
[----:B------:R-:W5:Y:S01]  /*20810*/  LDL.LU R22, [R1+0x384] ;  /* 0x0003840001167983 */ /* 0x000f620000300800 */
[----:B------:R-:W-:Y:S01]  /*20820*/  HADD2.F32 R8, -RZ, R4.H1_H1 ;  /* 0x30000004ff087230 */ /* 0x000fe20000004100 */
[----:B------:R-:W-:-:S05]  /*20830*/  F2FP.F16.E4M3.UNPACK_B R4, R7.H1 ;  /* 0x00000007ff04723e */ /* 0x000fca00030006ff */
[--C-:B------:R-:W-:Y:S02]  /*20840*/  HADD2.F32 R23, -RZ, R4.reuse.H0_H0 ;  /* 0x20000004ff177230 */ /* 0x100fe40000004100 */
[----:B------:R-:W-:Y:S02]  /*20850*/  HADD2.F32 R4, -RZ, R4.H1_H1 ;  /* 0x30000004ff047230 */ /* 0x000fe40000004100 */
[----:B--2---:R-:W-:-:S04]  /*20860*/  FMUL R5, R16, R5 ;  /* 0x0000000510057220 */ /* 0x004fc80000400000 */
[----:B------:R-:W-:Y:S01]  /*20870*/  FFMA R15, R2, R15, R5 ;  /* 0x0000000f020f7223 */ /* 0x000fe20000000005 */
[C---:B---3--:R-:W-:Y:S01]  /*20880*/  FMUL R13, R16.reuse, R13 ;  /* 0x0000000d100d7220 */ /* 0x048fe20000400000 */
[C---:B----4-:R-:W-:Y:S01]  /*20890*/  FMUL R5, R16.reuse, R29 ;  /* 0x0000001d10057220 */ /* 0x050fe20000400000 */
[----:B-----5:R-:W-:Y:S02]  /*208a0*/  FMUL R29, R16, R24 ;  /* 0x00000018101d7220 */ /* 0x020fe40000400000 */
[----:B------:R-:W2:Y:S01]  /*208b0*/  LDL.LU R24, [R1+0x388] ;  /* 0x0003880001187983 */ /* 0x000ea20000300800 */
[----:B------:R-:W-:Y:S01]  /*208c0*/  FFMA R21, R2, R8, R13 ;  /* 0x0000000802157223 */ /* 0x000fe2000000000d */
[C---:B------:R-:W-:Y:S01]  /*208d0*/  FMUL R13, R16.reuse, R27 ;  /* 0x0000001b100d7220 */ /* 0x040fe20000400000 */
[C---:B------:R-:W-:Y:S02]  /*208e0*/  FMUL R33, R16.reuse, R28 ;  /* 0x0000001c10217220 */ /* 0x040fe40000400000 */
[----:B------:R-:W3:Y:S01]  /*208f0*/  LDL.LU R28, [R1+0x38c] ;  /* 0x00038c00011c7983 */ /* 0x000ee20000300800 */
[----:B------:R-:W-:Y:S01]  /*20900*/  FMUL R27, R16, R25 ;  /* 0x00000019101b7220 */ /* 0x000fe20000400000 */
[----:B------:R-:W-:Y:S01]  /*20910*/  FFMA R25, R2, R4, R13 ;  /* 0x0000000402197223 */ /* 0x000fe2000000000d */
[----:B------:R-:W-:-:S02]  /*20920*/  FMUL R13, R16, R30 ;  /* 0x0000001e100d7220 */ /* 0x000fc40000400000 */
[----:B------:R-:W4:Y:S04]  /*20930*/  LDL.LU R30, [R1+0x390] ;  /* 0x00039000011e7983 */ /* 0x000f280000300800 */
[----:B------:R-:W5:Y:S04]  /*20940*/  LDL.LU R36, [R1+0x394] ;  /* 0x0003940001247983 */ /* 0x000f680000300800 */
[----:B------:R-:W5:Y:S04]  /*20950*/  LDL.LU R38, [R1+0x398] ;  /* 0x0003980001267983 */ /* 0x000f680000300800 */
[----:B------:R-:W5:Y:S01]  /*20960*/  LDL.LU R46, [R1+0x39c] ;  /* 0x00039c00012e7983 */ /* 0x000f620000300800 */
[----:B------:R-:W-:-:S02]  /*20970*/  F2FP.F16.E4M3.UNPACK_B R12, R6 ;  /* 0x00000006ff0c723e */ /* 0x000fc400020006ff */
[----:B------:R-:W-:-:S03]  /*20980*/  F2FP.F16.E4M3.UNPACK_B R8, R6.H1 ;  /* 0x00000006ff08723e */ /* 0x000fc600030006ff */
[--C-:B------:R-:W-:Y:S02]  /*20990*/  HADD2.F32 R14, -RZ, R12.reuse.H0_H0 ;  /* 0x2000000cff0e7230 */ /* 0x100fe40000004100 */
[----:B------:R-:W-:Y:S01]  /*209a0*/  HADD2.F32 R12, -RZ, R12.H1_H1 ;  /* 0x3000000cff0c7230 */ /* 0x000fe20000004100 */
[----:B------:R-:W-:Y:S01]  /*209b0*/  MOV R4, 0x3bbb989d ;  /* 0x3bbb989d00047802 */ /* 0x000fe20000000f00 */
[C---:B------:R-:W-:Y:S01]  /*209c0*/  FFMA R23, R2.reuse, R23, R5 ;  /* 0x0000001702177223 */ /* 0x040fe20000000005 */
[C---:B------:R-:W-:Y:S01]  /*209d0*/  FFMA R27, R2.reuse, R14, R27 ;  /* 0x0000000e021b7223 */ /* 0x040fe2000000001b */
[----:B------:R-:W-:Y:S01]  /*209e0*/  F2FP.F16.E4M3.UNPACK_B R14, R3 ;  /* 0x00000003ff0e723e */ /* 0x000fe200020006ff */
[----:B------:R-:W-:Y:S01]  /*209f0*/  FFMA R29, R2, R12, R29 ;  /* 0x0000000c021d7223 */ /* 0x000fe2000000001d */
[--C-:B------:R-:W-:Y:S01]  /*20a00*/  HADD2.F32 R31, -RZ, R8.reuse.H0_H0 ;  /* 0x20000008ff1f7230 */ /* 0x100fe20000004100 */
[----:B------:R-:W-:Y:S01]  /*20a10*/  MOV R5, 0x437c0000 ;  /* 0x437c000000057802 */ /* 0x000fe20000000f00 */
[----:B------:R-:W-:-:S02]  /*20a20*/  HADD2.F32 R12, -RZ, R8.H1_H1 ;  /* 0x30000008ff0c7230 */ /* 0x000fc40000004100 */
[----:B------:R-:W-:Y:S01]  /*20a30*/  FFMA.SAT R8, -R15, R4, 0.5 ;  /* 0x3f0000000f087423 */ /* 0x000fe20000002104 */
[----:B------:R-:W-:Y:S01]  /*20a40*/  FMUL R35, R16, R20 ;  /* 0x0000001410237220 */ /* 0x000fe20000400000 */
[--C-:B------:R-:W-:Y:S02]  /*20a50*/  HADD2.F32 R20, -RZ, R14.reuse.H0_H0 ;  /* 0x2000000eff147230 */ /* 0x100fe40000004100 */
[----:B------:R-:W-:Y:S01]  /*20a60*/  FFMA.RM R8, R8, R5, 12582913 ;  /* 0x4b40000108087423 */ /* 0x000fe20000004005 */
[C---:B------:R-:W-:Y:S01]  /*20a70*/  FFMA R31, R2.reuse, R31, R13 ;  /* 0x0000001f021f7223 */ /* 0x040fe2000000000d */
[C---:B------:R-:W-:Y:S01]  /*20a80*/  FFMA R41, R2.reuse, R12, R33 ;  /* 0x0000000c02297223 */ /* 0x040fe20000000021 */
[----:B------:R-:W-:Y:S02]  /*20a90*/  HADD2.F32 R13, -RZ, R14.H1_H1 ;  /* 0x3000000eff0d7230 */ /* 0x000fe40000004100 */
[----:B------:R-:W-:Y:S01]  /*20aa0*/  FFMA.SAT R12, -R21, R4, 0.5 ;  /* 0x3f000000150c7423 */ /* 0x000fe20000002104 */
[----:B------:R-:W-:Y:S01]  /*20ab0*/  FFMA R33, R2, R20, R35 ;  /* 0x0000001402217223 */ /* 0x000fe20000000023 */
[----:B------:R-:W-:Y:S01]  /*20ac0*/  FADD R14, R8, -12583039 ;  /* 0xcb40007f080e7421 */ /* 0x000fe20000000000 */
[----:B------:R-:W-:Y:S01]  /*20ad0*/  FMUL R35, R16, R22 ;  /* 0x0000001610237220 */ /* 0x000fe20000400000 */
[----:B------:R-:W-:Y:S01]  /*20ae0*/  FFMA.SAT R20, -R23, R4, 0.5 ;  /* 0x3f00000017147423 */ /* 0x000fe20000002104 */
[----:B------:R-:W-:Y:S01]  /*20af0*/  FFMA.RM R12, R12, R5, 12582913 ;  /* 0x4b4000010c0c7423 */ /* 0x000fe20000004005 */
[----:B------:R-:W-:Y:S01]  /*20b00*/  F2FP.F16.E4M3.UNPACK_B R26, R3.H1 ;  /* 0x00000003ff1a723e */ /* 0x000fe200030006ff */
[C---:B------:R-:W-:Y:S01]  /*20b10*/  FFMA R14, -R15.reuse, 1.4426950216293334961, -R14 ;  /* 0x3fb8aa3b0f0e7823 */ /* 0x040fe2000000090e */
[----:B------:R-:W-:Y:S01]  /*20b20*/  FFMA R35, R2, R13, R35 ;  /* 0x0000000d02237223 */ /* 0x000fe20000000023 */
[----:B------:R-:W-:Y:S01]  /*20b30*/  FFMA.RM R13, R20, R5, 12582913 ;  /* 0x4b400001140d7423 */ /* 0x000fe20000004005 */
[----:B------:R-:W-:Y:S01]  /*20b40*/  FADD R20, R12, -12583039 ;  /* 0xcb40007f0c147421 */ /* 0x000fe20000000000 */
[----:B------:R-:W-:Y:S01]  /*20b50*/  FFMA R14, -R15, 1.925963033500011079e-08, R14 ;  /* 0x32a570600f0e7823 */ /* 0x000fe2000000010e */
[----:B------:R-:W-:-:S02]  /*20b60*/  HADD2.F32 R15, -RZ, R26.H0_H0 ;  /* 0x2000001aff0f7230 */ /* 0x000fc40000004100 */
[----:B------:R-:W-:Y:S01]  /*20b70*/  FADD R22, R13, -12583039 ;  /* 0xcb40007f0d167421 */ /* 0x000fe20000000000 */
[----:B------:R-:W-:-:S03]  /*20b80*/  FFMA R20, -R21, 1.4426950216293334961, -R20 ;  /* 0x3fb8aa3b15147823 */ /* 0x000fc60000000914 */
[----:B------:R-:W-:Y:S01]  /*20b90*/  FFMA R22, -R23, 1.4426950216293334961, -R22 ;  /* 0x3fb8aa3b17167823 */ /* 0x000fe20000000916 */
[----:B------:R-:W-:Y:S01]  /*20ba0*/  FFMA R21, -R21, 1.925963033500011079e-08, R20 ;  /* 0x32a5706015157823 */ /* 0x000fe20000000114 */
[----:B------:R-:W-:Y:S01]  /*20bb0*/  FFMA.SAT R20, -R27, R4, 0.5 ;  /* 0x3f0000001b147423 */ /* 0x000fe20000002104 */
[----:B------:R-:W-:Y:S02]  /*20bc0*/  HADD2.F32 R26, -RZ, R26.H1_H1 ;  /* 0x3000001aff1a7230 */ /* 0x000fe40000004100 */
[----:B------:R-:W-:Y:S01]  /*20bd0*/  FFMA R22, -R23, 1.925963033500011079e-08, R22 ;  /* 0x32a5706017167823 */ /* 0x000fe20000000116 */
[----:B------:R-:W-:Y:S01]  /*20be0*/  FFMA.RM R20, R20, R5, 12582913 ;  /* 0x4b40000114147423 */ /* 0x000fe20000004005 */
[----:B------:R-:W-:Y:S01]  /*20bf0*/  F2FP.F16.E4M3.UNPACK_B R34, R0 ;  /* 0x00000000ff22723e */ /* 0x000fe200020006ff */
[----:B------:R-:W-:Y:S01]  /*20c00*/  FFMA.SAT R32, -R41, R4, 0.5 ;  /* 0x3f00000029207423 */ /* 0x000fe20000002104 */
[----:B------:R-:W-:Y:S01]  /*20c10*/  F2FP.F16.E4M3.UNPACK_B R44, R0.H1 ;  /* 0x00000000ff2c723e */ /* 0x000fe200030006ff */
[----:B------:R-:W-:Y:S08]  /*20c20*/  MUFU.EX2 R14, R14 ;  /* 0x0000000e000e7308 */ /* 0x000ff00000000800 */
[----:B------:R-:W1:Y:S01]  /*20c30*/  MUFU.EX2 R22, R22 ;  /* 0x0000001600167308 */ /* 0x000e620000000800 */
[----:B------:R-:W-:-:S07]  /*20c40*/  SHF.L.U32 R13, R13, 0x17, RZ ;  /* 0x000000170d0d7819 */ /* 0x000fce00000006ff */
[----:B------:R-:W1:Y:S01]  /*20c50*/  MUFU.EX2 R21, R21 ;  /* 0x0000001500157308 */ /* 0x000e620000000800 */
[----:B------:R-:W-:Y:S01]  /*20c60*/  SHF.L.U32 R12, R12, 0x17, RZ ;  /* 0x000000170c0c7819 */ /* 0x000fe200000006ff */
[----:B-1----:R-:W-:Y:S01]  /*20c70*/  FFMA R22, R13, R22, 1 ;  /* 0x3f8000000d167423 */ /* 0x002fe20000000016 */
[----:B------:R-:W-:Y:S03]  /*20c80*/  BSSY B1, `(.L_x_473) ;  /* 0x0000086000017945 */ /* 0x000fe60003800000 */
[----:B------:R-:W-:Y:S01]  /*20c90*/  FFMA R21, R12, R21, 1 ;  /* 0x3f8000000c157423 */ /* 0x000fe20000000015 */
[----:B--2---:R-:W-:Y:S01]  /*20ca0*/  FMUL R37, R16, R24 ;  /* 0x0000001810257220 */ /* 0x004fe20000400000 */
[----:B------:R-:W-:-:S03]  /*20cb0*/  FFMA.SAT R24, -R25, R4, 0.5 ;  /* 0x3f00000019187423 */ /* 0x000fc60000002104 */
[----:B------:R-:W-:Y:S01]  /*20cc0*/  FFMA R37, R2, R15, R37 ;  /* 0x0000000f02257223 */ /* 0x000fe20000000025 */
[----:B------:R-:W-:Y:S01]  /*20cd0*/  FFMA.RM R15, R24, R5, 12582913 ;  /* 0x4b400001180f7423 */ /* 0x000fe20000004005 */
[----:B---3--:R-:W-:-:S03]  /*20ce0*/  FMUL R23, R16, R28 ;  /* 0x0000001c10177220 */ /* 0x008fc60000400000 */
[----:B------:R-:W-:Y:S01]  /*20cf0*/  FADD R24, R15, -12583039 ;  /* 0xcb40007f0f187421 */ /* 0x000fe20000000000 */
[----:B------:R-:W-:Y:S01]  /*20d00*/  FFMA.SAT R28, -R29, R4, 0.5 ;  /* 0x3f0000001d1c7423 */ /* 0x000fe20000002104 */
[----:B------:R-:W-:Y:S02]  /*20d10*/  FFMA R43, R2, R26, R23 ;  /* 0x0000001a022b7223 */ /* 0x000fe40000000017 */
[C---:B------:R-:W-:Y:S01]  /*20d20*/  FFMA R24, -R25.reuse, 1.4426950216293334961, -R24 ;  /* 0x3fb8aa3b19187823 */ /* 0x040fe20000000918 */
[----:B------:R-:W-:Y:S01]  /*20d30*/  FADD R26, R20, -12583039 ;  /* 0xcb40007f141a7421 */ /* 0x000fe20000000000 */
[----:B----4-:R-:W-:Y:S02]  /*20d40*/  FMUL R39, R16, R30 ;  /* 0x0000001e10277220 */ /* 0x010fe40000400000 */
[----:B------:R-:W-:Y:S01]  /*20d50*/  FFMA R23, -R25, 1.925963033500011079e-08, R24 ;  /* 0x32a5706019177823 */ /* 0x000fe20000000118 */
[----:B------:R-:W-:Y:S02]  /*20d60*/  HADD2.F32 R25, -RZ, R34.H0_H0 ;  /* 0x20000022ff197230 */ /* 0x000fe40000004100 */
[----:B------:R-:W-:Y:S01]  /*20d70*/  FFMA.RM R24, R28, R5, 12582913 ;  /* 0x4b4000011c187423 */ /* 0x000fe20000004005 */
[----:B------:R-:W-:Y:S01]  /*20d80*/  FFMA R26, -R27, 1.4426950216293334961, -R26 ;  /* 0x3fb8aa3b1b1a7823 */ /* 0x000fe2000000091a */
[----:B------:R-:W-:-:S02]  /*20d90*/  FFMA.SAT R30, -R31, R4, 0.5 ;  /* 0x3f0000001f1e7423 */ /* 0x000fc40000002104 */
[----:B------:R-:W-:Y:S01]  /*20da0*/  FADD R28, R24, -12583039 ;  /* 0xcb40007f181c7421 */ /* 0x000fe20000000000 */
[----:B------:R-:W-:Y:S01]  /*20db0*/  FFMA R26, -R27, 1.925963033500011079e-08, R26 ;  /* 0x32a570601b1a7823 */ /* 0x000fe2000000011a */
[----:B------:R-:W-:Y:S01]  /*20dc0*/  FFMA R39, R2, R25, R39 ;  /* 0x0000001902277223 */ /* 0x000fe20000000027 */
[-C--:B------:R-:W-:Y:S01]  /*20dd0*/  FFMA.RM R27, R30, R5.reuse, 12582913 ;  /* 0x4b4000011e1b7423 */ /* 0x080fe20000004005 */
[----:B------:R-:W-:Y:S01]  /*20de0*/  FFMA.RM R25, R32, R5, 12582913 ;  /* 0x4b40000120197423 */ /* 0x000fe20000004005 */
[----:B------:R-:W-:Y:S02]  /*20df0*/  FFMA R28, -R29, 1.4426950216293334961, -R28 ;  /* 0x3fb8aa3b1d1c7823 */ /* 0x000fe4000000091c */
[----:B------:R-:W-:Y:S01]  /*20e00*/  FADD R30, R27, -12583039 ;  /* 0xcb40007f1b1e7421 */ /* 0x000fe20000000000 */
[----:B------:R-:W-:Y:S01]  /*20e10*/  FADD R32, R25, -12583039 ;  /* 0xcb40007f19207421 */ /* 0x000fe20000000000 */
[----:B------:R-:W-:Y:S01]  /*20e20*/  FFMA R28, -R29, 1.925963033500011079e-08, R28 ;  /* 0x32a570601d1c7823 */ /* 0x000fe2000000011c */
[----:B------:R-:W-:-:S02]  /*20e30*/  HADD2.F32 R34, -RZ, R34.H1_H1 ;  /* 0x30000022ff227230 */ /* 0x000fc40000004100 */
[----:B-----5:R-:W-:Y:S01]  /*20e40*/  FMUL R29, R16, R36 ;  /* 0x00000024101d7220 */ /* 0x020fe20000400000 */
[----:B------:R-:W-:Y:S01]  /*20e50*/  FFMA R30, -R31, 1.4426950216293334961, -R30 ;  /* 0x3fb8aa3b1f1e7823 */ /* 0x000fe2000000091e */
[----:B------:R-:W-:Y:S02]  /*20e60*/  FFMA R32, -R41, 1.4426950216293334961, -R32 ;  /* 0x3fb8aa3b29207823 */ /* 0x000fe40000000920 */
[----:B------:R-:W-:Y:S01]  /*20e70*/  FFMA R45, R2, R34, R29 ;  /* 0x00000022022d7223 */ /* 0x000fe2000000001d */
[----:B------:R-:W-:Y:S01]  /*20e80*/  FFMA R30, -R31, 1.925963033500011079e-08, R30 ;  /* 0x32a570601f1e7823 */ /* 0x000fe2000000011e */
[-C--:B------:R-:W-:Y:S01]  /*20e90*/  FFMA.SAT R34, -R33, R4.reuse, 0.5 ;  /* 0x3f00000021227423 */ /* 0x080fe20000002104 */
[----:B------:R-:W-:Y:S01]  /*20ea0*/  FFMA R31, -R41, 1.925963033500011079e-08, R32 ;  /* 0x32a57060291f7823 */ /* 0x000fe20000000120 */
[----:B------:R-:W-:Y:S01]  /*20eb0*/  FFMA.SAT R32, -R35, R4, 0.5 ;  /* 0x3f00000023207423 */ /* 0x000fe20000002104 */
[----:B------:R-:W-:Y:S02]  /*20ec0*/  HADD2.F32 R36, -RZ, R44.H0_H0 ;  /* 0x2000002cff247230 */ /* 0x000fe40000004100 */
[-C--:B------:R-:W-:Y:S01]  /*20ed0*/  FFMA.RM R29, R34, R5.reuse, 12582913 ;  /* 0x4b400001221d7423 */ /* 0x080fe20000004005 */
[----:B------:R-:W-:Y:S01]  /*20ee0*/  FMUL R41, R16, R38 ;  /* 0x0000002610297220 */ /* 0x000fe20000400000 */
[----:B------:R-:W-:-:S02]  /*20ef0*/  FFMA.RM R32, R32, R5, 12582913 ;  /* 0x4b40000120207423 */ /* 0x000fc40000004005 */
[----:B------:R-:W-:Y:S01]  /*20f00*/  FADD R34, R29, -12583039 ;  /* 0xcb40007f1d227421 */ /* 0x000fe20000000000 */
[----:B------:R-:W-:Y:S01]  /*20f10*/  FFMA R41, R2, R36, R41 ;  /* 0x0000002402297223 */ /* 0x000fe20000000029 */
[----:B------:R-:W-:Y:S01]  /*20f20*/  FADD R36, R32, -12583039 ;  /* 0xcb40007f20247421 */ /* 0x000fe20000000000 */
[----:B------:R-:W-:Y:S01]  /*20f30*/  FFMA.SAT R42, -R43, R4, 0.5 ;  /* 0x3f0000002b2a7423 */ /* 0x000fe20000002104 */
[----:B------:R-:W-:Y:S02]  /*20f40*/  FFMA R34, -R33, 1.4426950216293334961, -R34 ;  /* 0x3fb8aa3b21227823 */ /* 0x000fe40000000922 */
[----:B------:R-:W-:Y:S01]  /*20f50*/  FFMA R38, -R35, 1.4426950216293334961, -R36 ;  /* 0x3fb8aa3b23267823 */ /* 0x000fe20000000924 */
[----:B------:R-:W-:Y:S02]  /*20f60*/  HADD2.F32 R44, -RZ, R44.H1_H1 ;  /* 0x3000002cff2c7230 */ /* 0x000fe40000004100 */
[----:B------:R-:W-:Y:S01]  /*20f70*/  FFMA R34, -R33, 1.925963033500011079e-08, R34 ;  /* 0x32a5706021227823 */ /* 0x000fe20000000122 */
[----:B------:R-:W-:Y:S01]  /*20f80*/  FFMA.RM R33, R42, R5, 12582913 ;  /* 0x4b4000012a217423 */ /* 0x000fe20000004005 */
[----:B------:R-:W-:Y:S01]  /*20f90*/  FFMA R38, -R35, 1.925963033500011079e-08, R38 ;  /* 0x32a5706023267823 */ /* 0x000fe20000000126 */
[----:B------:R-:W-:-:S02]  /*20fa0*/  FMUL R35, R16, R46 ;  /* 0x0000002e10237220 */ /* 0x000fc40000400000 */
[----:B------:R-:W-:Y:S02]  /*20fb0*/  FADD R42, R33, -12583039 ;  /* 0xcb40007f212a7421 */ /* 0x000fe40000000000 */
[----:B------:R-:W-:Y:S01]  /*20fc0*/  FFMA R35, R2, R44, R35 ;  /* 0x0000002c02237223 */ /* 0x000fe20000000023 */
[-C--:B------:R-:W-:Y:S01]  /*20fd0*/  FFMA.SAT R46, -R45, R4.reuse, 0.5 ;  /* 0x3f0000002d2e7423 */ /* 0x080fe20000002104 */
[----:B------:R-:W-:Y:S02]  /*20fe0*/  FFMA R42, -R43, 1.4426950216293334961, -R42 ;  /* 0x3fb8aa3b2b2a7823 */ /* 0x000fe4000000092a */
[-C--:B------:R-:W-:Y:S01]  /*20ff0*/  FFMA.SAT R50, -R35, R4.reuse, 0.5 ;  /* 0x3f00000023327423 */ /* 0x080fe20000002104 */
[-C--:B------:R-:W-:Y:S01]  /*21000*/  FFMA.RM R46, R46, R5.reuse, 12582913 ;  /* 0x4b4000012e2e7423 */ /* 0x080fe20000004005 */
[----:B------:R-:W-:Y:S01]  /*21010*/  FFMA R42, -R43, 1.925963033500011079e-08, R42 ;  /* 0x32a570602b2a7823 */ /* 0x000fe2000000012a */
[----:B------:R-:W1:Y:S01]  /*21020*/  MUFU.EX2 R23, R23 ;  /* 0x0000001700177308 */ /* 0x000e620000000800 */
[-C--:B------:R-:W-:Y:S01]  /*21030*/  FFMA.RM R43, R50, R5.reuse, 12582913 ;  /* 0x4b400001322b7423 */ /* 0x080fe20000004005 */
[-C--:B------:R-:W-:Y:S01]  /*21040*/  FFMA.SAT R40, -R37, R4.reuse, 0.5 ;  /* 0x3f00000025287423 */ /* 0x080fe20000002104 */
[-C--:B------:R-:W-:Y:S01]  /*21050*/  FFMA.SAT R44, -R39, R4.reuse, 0.5 ;  /* 0x3f000000272c7423 */ /* 0x080fe20000002104 */
[----:B------:R-:W-:Y:S01]  /*21060*/  FFMA.SAT R48, -R41, R4, 0.5 ;  /* 0x3f00000029307423 */ /* 0x000fe20000002104 */
[----:B------:R-:W-:Y:S01]  /*21070*/  FADD R4, R46, -12583039 ;  /* 0xcb40007f2e047421 */ /* 0x000fe20000000000 */
[----:B------:R-:W-:Y:S01]  /*21080*/  FADD R52, R43, -12583039 ;  /* 0xcb40007f2b347421 */ /* 0x000fe20000000000 */
[-C--:B------:R-:W-:Y:S01]  /*21090*/  FFMA.RM R36, R40, R5.reuse, 12582913 ;  /* 0x4b40000128247423 */ /* 0x080fe20000004005 */
[-C--:B------:R-:W-:Y:S01]  /*210a0*/  FFMA.RM R48, R48, R5.reuse, 12582913 ;  /* 0x4b40000130307423 */ /* 0x080fe20000004005 */
[----:B------:R-:W-:Y:S01]  /*210b0*/  FFMA.RM R44, R44, R5, 12582913 ;  /* 0x4b4000012c2c7423 */ /* 0x000fe20000004005 */
[----:B------:R-:W-:Y:S01]  /*210c0*/  FFMA R4, -R45, 1.4426950216293334961, -R4 ;  /* 0x3fb8aa3b2d047823 */ /* 0x000fe20000000904 */
[----:B------:R-:W-:Y:S01]  /*210d0*/  FFMA R52, -R35, 1.4426950216293334961, -R52 ;  /* 0x3fb8aa3b23347823 */ /* 0x000fe20000000934 */
[----:B------:R-:W-:Y:S01]  /*210e0*/  SHF.L.U32 R5, R8, 0x17, RZ ;  /* 0x0000001708057819 */ /* 0x000fe200000006ff */
[----:B------:R-:W-:Y:S01]  /*210f0*/  FADD R40, R36, -12583039 ;  /* 0xcb40007f24287421 */ /* 0x000fe20000000000 */
[----:B------:R-:W-:Y:S01]  /*21100*/  FADD R50, R48, -12583039 ;  /* 0xcb40007f30327421 */ /* 0x000fe20000000000 */
[----:B------:R2:W-:Y:S01]  /*21110*/  MUFU.EX2 R47, R38 ;  /* 0x00000026002f7308 */ /* 0x0005e20000000800 */
[----:B------:R-:W-:Y:S01]  /*21120*/  FFMA R45, -R45, 1.925963033500011079e-08, R4 ;  /* 0x32a570602d2d7823 */ /* 0x000fe20000000104 */
[----:B------:R-:W-:Y:S01]  /*21130*/  FFMA R52, -R35, 1.925963033500011079e-08, R52 ;  /* 0x32a5706023347823 */ /* 0x000fe20000000134 */
[----:B------:R-:W-:Y:S01]  /*21140*/  SHF.L.U32 R4, R15, 0x17, RZ ;  /* 0x000000170f047819 */ /* 0x000fe200000006ff */
[----:B------:R-:W-:Y:S01]  /*21150*/  FFMA R35, R5, R14, 1 ;  /* 0x3f80000005237423 */ /* 0x000fe2000000000e */
[----:B------:R-:W-:Y:S01]  /*21160*/  FFMA R40, -R37, 1.4426950216293334961, -R40 ;  /* 0x3fb8aa3b25287823 */ /* 0x000fe20000000928 */
[----:B------:R-:W-:Y:S01]  /*21170*/  FFMA R50, -R41, 1.4426950216293334961, -R50 ;  /* 0x3fb8aa3b29327823 */ /* 0x000fe20000000932 */
[----:B--2---:R-:W-:Y:S01]  /*21180*/  FADD R38, R44, -12583039 ;  /* 0xcb40007f2c267421 */ /* 0x004fe20000000000 */
[----:B------:R-:W2:Y:S01]  /*21190*/  MUFU.EX2 R28, R28 ;  /* 0x0000001c001c7308 */ /* 0x000ea20000000800 */
[----:B-1----:R-:W-:-:S02]  /*211a0*/  FFMA R23, R4, R23, 1 ;  /* 0x3f80000004177423 */ /* 0x002fc40000000017 */
[----:B------:R-:W-:Y:S01]  /*211b0*/  FFMA R38, -R39, 1.4426950216293334961, -R38 ;  /* 0x3fb8aa3b27267823 */ /* 0x000fe20000000926 */
[----:B------:R-:W-:Y:S01]  /*211c0*/  FFMA R40, -R37, 1.925963033500011079e-08, R40 ;  /* 0x32a5706025287823 */ /* 0x000fe20000000128 */
[----:B------:R-:W-:Y:S01]  /*211d0*/  FFMA R50, -R41, 1.925963033500011079e-08, R50 ;  /* 0x32a5706029327823 */ /* 0x000fe20000000132 */
[----:B------:R-:W-:Y:S02]  /*211e0*/  IADD3 R4, R35, 0x1800000, RZ ;  /* 0x0180000023047810 */ /* 0x000fe40007ffe0ff */
[----:B------:R-:W1:Y:S01]  /*211f0*/  MUFU.EX2 R30, R30 ;  /* 0x0000001e001e7308 */ /* 0x000e620000000800 */
[----:B------:R-:W-:Y:S01]  /*21200*/  FFMA R38, -R39, 1.925963033500011079e-08, R38 ;  /* 0x32a5706027267823 */ /* 0x000fe20000000126 */
[----:B------:R-:W-:-:S04]  /*21210*/  LOP3.LUT R4, R4, 0x7f800000, RZ, 0xc0, !PT ;  /* 0x7f80000004047812 */ /* 0x000fc800078ec0ff */
[----:B------:R-:W-:Y:S02]  /*21220*/  ISETP.GT.U32.AND P2, PT, R4, 0x1ffffff, PT ;  /* 0x01ffffff0400780c */ /* 0x000fe40003f44070 */
[----:B------:R-:W3:Y:S01]  /*21230*/  MUFU.EX2 R26, R26 ;  /* 0x0000001a001a7308 */ /* 0x000ee20000000800 */
[----:B------:R-:W-:-:S07]  /*21240*/  SHF.L.U32 R13, R24, 0x17, RZ ;  /* 0x00000017180d7819 */ /* 0x000fce00000006ff */
[----:B------:R-:W4:Y:S01]  /*21250*/  MUFU.EX2 R31, R31 ;  /* 0x0000001f001f7308 */ /* 0x000f220000000800 */
[----:B------:R-:W-:-:S07]  /*21260*/  SHF.L.U32 R27, R27, 0x17, RZ ;  /* 0x000000171b1b7819 */ /* 0x000fce00000006ff */
[----:B------:R-:W5:Y:S08]  /*21270*/  MUFU.EX2 R34, R34 ;  /* 0x0000002200227308 */ /* 0x000f700000000800 */
[----:B------:R-:W5:Y:S08]  /*21280*/  MUFU.EX2 R40, R40 ;  /* 0x0000002800287308 */ /* 0x000f700000000800 */
[----:B------:R-:W5:Y:S08]  /*21290*/  MUFU.EX2 R37, R42 ;  /* 0x0000002a00257308 */ /* 0x000f700000000800 */
[----:B------:R-:W5:Y:S08]  /*212a0*/  MUFU.EX2 R39, R38 ;  /* 0x0000002600277308 */ /* 0x000f700000000800 */
[----:B------:R-:W5:Y:S08]  /*212b0*/  MUFU.EX2 R8, R45 ;  /* 0x0000002d00087308 */ /* 0x000f700000000800 */
[----:B------:R-:W5:Y:S08]  /*212c0*/  MUFU.EX2 R50, R50 ;  /* 0x0000003200327308 */ /* 0x000f700000000800 */
[----:B------:R-:W5:Y:S01]  /*212d0*/  MUFU.EX2 R52, R52 ;  /* 0x0000003400347308 */ /* 0x000f620000000800 */
[----:B--2---:R-:W-:Y:S01]  /*212e0*/  FFMA R28, R13, R28, 1 ;  /* 0x3f8000000d1c7423 */ /* 0x004fe2000000001c */
[----:B------:R-:W-:Y:S01]  /*212f0*/  SHF.L.U32 R5, R20, 0x17, RZ ;  /* 0x0000001714057819 */ /* 0x000fe200000006ff */
[----:B-1----:R-:W-:Y:S01]  /*21300*/  FFMA R30, R27, R30, 1 ;  /* 0x3f8000001b1e7423 */ /* 0x002fe2000000001e */
[----:B------:R-:W-:-:S02]  /*21310*/  SHF.L.U32 R12, R25, 0x17, RZ ;  /* 0x00000017190c7819 */ /* 0x000fc400000006ff */
[----:B------:R-:W-:Y:S02]  /*21320*/  SHF.L.U32 R13, R29, 0x17, RZ ;  /* 0x000000171d0d7819 */ /* 0x000fe400000006ff */
[----:B------:R-:W-:Y:S02]  /*21330*/  SHF.L.U32 R14, R32, 0x17, RZ ;  /* 0x00000017200e7819 */ /* 0x000fe400000006ff */
[----:B------:R-:W-:Y:S02]  /*21340*/  SHF.L.U32 R15, R36, 0x17, RZ ;  /* 0x00000017240f7819 */ /* 0x000fe400000006ff */
[----:B------:R-:W-:Y:S02]  /*21350*/  SHF.L.U32 R20, R33, 0x17, RZ ;  /* 0x0000001721147819 */ /* 0x000fe400000006ff */
[----:B------:R-:W-:Y:S02]  /*21360*/  SHF.L.U32 R24, R44, 0x17, RZ ;  /* 0x000000172c187819 */ /* 0x000fe400000006ff */
[----:B------:R-:W-:-:S02]  /*21370*/  SHF.L.U32 R25, R46, 0x17, RZ ;  /* 0x000000172e197819 */ /* 0x000fc400000006ff */
[----:B------:R-:W-:Y:S02]  /*21380*/  SHF.L.U32 R27, R48, 0x17, RZ ;  /* 0x00000017301b7819 */ /* 0x000fe400000006ff */
[----:B------:R-:W-:Y:S01]  /*21390*/  SHF.L.U32 R29, R43, 0x17, RZ ;  /* 0x000000172b1d7819 */ /* 0x000fe200000006ff */
[----:B---3--:R-:W-:Y:S01]  /*213a0*/  FFMA R26, R5, R26, 1 ;  /* 0x3f800000051a7423 */ /* 0x008fe2000000001a */
[----:B----4-:R-:W-:Y:S01]  /*213b0*/  FFMA R12, R12, R31, 1 ;  /* 0x3f8000000c0c7423 */ /* 0x010fe2000000001f */
[----:B-----5:R-:W-:Y:S01]  /*213c0*/  FFMA R13, R13, R34, 1 ;  /* 0x3f8000000d0d7423 */ /* 0x020fe20000000022 */
[----:B------:R-:W-:Y:S01]  /*213d0*/  FFMA R14, R14, R47, 1 ;  /* 0x3f8000000e0e7423 */ /* 0x000fe2000000002f */
[----:B------:R-:W-:Y:S01]  /*213e0*/  FFMA R15, R15, R40, 1 ;  /* 0x3f8000000f0f7423 */ /* 0x000fe20000000028 */
        /* <DEDUP_REMOVED lines=11> */
.L_x_474:
[----:B------:R-:W1:Y:S02]  /*214a0*/  MUFU.RCP R32, R35 ;  /* 0x0000002300207308 */ /* 0x000e640000001000 */
[----:B-1----:R-:W-:-:S04]  /*214b0*/  FFMA R4, R35, R32, -1 ;  /* 0xbf80000023047423 */ /* 0x002fc80000000020 */
[----:B------:R-:W-:-:S04]  /*214c0*/  FADD.FTZ R5, -R4, -RZ ;  /* 0x800000ff04057221 */ /* 0x000fc80000010100 */
[----:B------:R-:W-:-:S07]  /*214d0*/  FFMA R32, R32, R5, R32 ;  /* 0x0000000520207223 */ /* 0x000fce0000000020 */
.L_x_475:
[----:B------:R-:W-:Y:S05]  /*214e0*/  BSYNC B1 ;  /* 0x0000000000017941 */ /* 0x000fea0003800000 */
.L_x_473:
        /* <DEDUP_REMOVED lines=10> */
.L_x_477:
[----:B------:R-:W1:Y:S02]  /*21590*/  MUFU.RCP R4, R21 ;  /* 0x0000001500047308 */ /* 0x000e640000001000 */
[----:B-1----:R-:W-:-:S04]  /*215a0*/  FFMA R5, R21, R4, -1 ;  /* 0xbf80000015057423 */ /* 0x002fc80000000004 */
[----:B------:R-:W-:-:S04]  /*215b0*/  FADD.FTZ R5, -R5, -RZ ;  /* 0x800000ff05057221 */ /* 0x000fc80000010100 */
[----:B------:R-:W-:-:S07]  /*215c0*/  FFMA R33, R4, R5, R4 ;  /* 0x0000000504217223 */ /* 0x000fce0000000004 */
.L_x_478:
[----:B------:R-:W-:Y:S05]  /*215d0*/  BSYNC B1 ;  /* 0x0000000000017941 */ /* 0x000fea0003800000 */
.L_x_476:
        /* <DEDUP_REMOVED lines=10> */
.L_x_480:
[----:B------:R-:W1:Y:S02]  /*21680*/  MUFU.RCP R21, R22 ;  /* 0x0000001600157308 */ /* 0x000e640000001000 */
[----:B-1----:R-:W-:-:S04]  /*21690*/  FFMA R4, R22, R21, -1 ;  /* 0xbf80000016047423 */ /* 0x002fc80000000015 */
[----:B------:R-:W-:-:S04]  /*216a0*/  FADD.FTZ R4, -R4, -RZ ;  /* 0x800000ff04047221 */ /* 0x000fc80000010100 */
[----:B------:R-:W-:-:S07]  /*216b0*/  FFMA R21, R21, R4, R21 ;  /* 0x0000000415157223 */ /* 0x000fce0000000015 */
.L_x_481:
[----:B------:R-:W-:Y:S05]  /*216c0*/  BSYNC B1 ;  /* 0x0000000000017941 */ /* 0x000fea0003800000 */
.L_x_479:
        /* <DEDUP_REMOVED lines=10> */
.L_x_483:
[----:B------:R-:W1:Y:S02]  /*21770*/  MUFU.RCP R22, R23 ;  /* 0x0000001700167308 */ /* 0x000e640000001000 */
[----:B-1----:R-:W-:-:S04]  /*21780*/  FFMA R4, R23, R22, -1 ;  /* 0xbf80000017047423 */ /* 0x002fc80000000016 */
[----:B------:R-:W-:-:S04]  /*21790*/  FADD.FTZ R5, -R4, -RZ ;  /* 0x800000ff04057221 */ /* 0x000fc80000010100 */
[----:B------:R-:W-:-:S07]  /*217a0*/  FFMA R22, R22, R5, R22 ;  /* 0x0000000516167223 */ /* 0x000fce0000000016 */
.L_x_484:
[----:B------:R-:W-:Y:S05]  /*217b0*/  BSYNC B1 ;  /* 0x0000000000017941 */ /* 0x000fea0003800000 */
.L_x_482:
        /* <DEDUP_REMOVED lines=10> */
.L_x_486:
[----:B------:R-:W1:Y:S02]  /*21860*/  MUFU.RCP R23, R26 ;  /* 0x0000001a00177308 */ /* 0x000e640000001000 */
[----:B-1----:R-:W-:-:S04]  /*21870*/  FFMA R4, R26, R23, -1 ;  /* 0xbf8000001a047423 */ /* 0x002fc80000000017 */
[----:B------:R-:W-:-:S04]  /*21880*/  FADD.FTZ R4, -R4, -RZ ;  /* 0x800000ff04047221 */ /* 0x000fc80000010100 */
[----:B------:R-:W-:-:S07]  /*21890*/  FFMA R23, R23, R4, R23 ;  /* 0x0000000417177223 */ /* 0x000fce0000000017 */
.L_x_487:
[----:B------:R-:W-:Y:S05]  /*218a0*/  BSYNC B1 ;  /* 0x0000000000017941 */ /* 0x000fea0003800000 */
.L_x_485:
        /* <DEDUP_REMOVED lines=10> */
.L_x_489:
[----:B------:R-:W1:Y:S02]  /*21950*/  MUFU.RCP R5, R28 ;  /* 0x0000001c00057308 */ /* 0x000e640000001000 */
[----:B-1----:R-:W-:-:S04]  /*21960*/  FFMA R4, R28, R5, -1 ;  /* 0xbf8000001c047423 */ /* 0x002fc80000000005 */
[----:B------:R-:W-:-:S04]  /*21970*/  FADD.FTZ R4, -R4, -RZ ;  /* 0x800000ff04047221 */ /* 0x000fc80000010100 */
[----:B------:R-:W-:-:S07]  /*21980*/  FFMA R26, R5, R4, R5 ;  /* 0x00000004051a7223 */ /* 0x000fce0000000005 */
.L_x_490:
[----:B------:R-:W-:Y:S05]  /*21990*/  BSYNC B1 ;  /* 0x0000000000017941 */ /* 0x000fea0003800000 */
.L_x_488:
        /* <DEDUP_REMOVED lines=10> */
.L_x_492:
[----:B------:R-:W1:Y:S02]  /*21a40*/  MUFU.RCP R5, R30 ;  /* 0x0000001e00057308 */ /* 0x000e640000001000 */
[----:B-1----:R-:W-:-:S04]  /*21a50*/  FFMA R4, R30, R5, -1 ;  /* 0xbf8000001e047423 */ /* 0x002fc80000000005 */
[----:B------:R-:W-:-:S04]  /*21a60*/  FADD.FTZ R4, -R4, -RZ ;  /* 0x800000ff04047221 */ /* 0x000fc80000010100 */
[----:B------:R-:W-:-:S07]  /*21a70*/  FFMA R28, R5, R4, R5 ;  /* 0x00000004051c7223 */ /* 0x000fce0000000005 */
.L_x_493:
[----:B------:R-:W-:Y:S05]  /*21a80*/  BSYNC B1 ;  /* 0x0000000000017941 */ /* 0x000fea0003800000 */
.L_x_491:
        /* <DEDUP_REMOVED lines=10> */
.L_x_495:
[----:B------:R-:W1:Y:S02]  /*21b30*/  MUFU.RCP R39, R12 ;  /* 0x0000000c00277308 */ /* 0x000e640000001000 */
[----:B-1----:R-:W-:-:S04]  /*21b40*/  FFMA R4, R12, R39, -1 ;  /* 0xbf8000000c047423 */ /* 0x002fc80000000027 */
[----:B------:R-:W-:-:S04]  /*21b50*/  FADD.FTZ R4, -R4, -RZ ;  /* 0x800000ff04047221 */ /* 0x000fc80000010100 */
[----:B------:R-:W-:-:S07]  /*21b60*/  FFMA R39, R39, R4, R39 ;  /* 0x0000000427277223 */ /* 0x000fce0000000027 */
.L_x_496:
[----:B------:R-:W-:Y:S05]  /*21b70*/  BSYNC B1 ;  /* 0x0000000000017941 */ /* 0x000fea0003800000 */
.L_x_494:
        /* <DEDUP_REMOVED lines=10> */
.L_x_498:
[----:B------:R-:W1:Y:S02]  /*21c20*/  MUFU.RCP R12, R13 ;  /* 0x0000000d000c7308 */ /* 0x000e640000001000 */
[----:B-1----:R-:W-:-:S04]  /*21c30*/  FFMA R4, R13, R12, -1 ;  /* 0xbf8000000d047423 */ /* 0x002fc8000000000c */
[----:B------:R-:W-:-:S04]  /*21c40*/  FADD.FTZ R5, -R4, -RZ ;  /* 0x800000ff04057221 */ /* 0x000fc80000010100 */
[----:B------:R-:W-:-:S07]  /*21c50*/  FFMA R12, R12, R5, R12 ;  /* 0x000000050c0c7223 */ /* 0x000fce000000000c */
.L_x_499:
[----:B------:R-:W-:Y:S05]  /*21c60*/  BSYNC B1 ;  /* 0x0000000000017941 */ /* 0x000fea0003800000 */
.L_x_497:
        /* <DEDUP_REMOVED lines=10> */
.L_x_501:
[----:B------:R-:W1:Y:S02]  /*21d10*/  MUFU.RCP R13, R14 ;  /* 0x0000000e000d7308 */ /* 0x000e640000001000 */
[----:B-1----:R-:W-:-:S04]  /*21d20*/  FFMA R4, R14, R13, -1 ;  /* 0xbf8000000e047423 */ /* 0x002fc8000000000d */
[----:B------:R-:W-:-:S04]  /*21d30*/  FADD.FTZ R4, -R4, -RZ ;  /* 0x800000ff04047221 */ /* 0x000fc80000010100 */
[----:B------:R-:W-:-:S07]  /*21d40*/  FFMA R13, R13, R4, R13 ;  /* 0x000000040d0d7223 */ /* 0x000fce000000000d */
.L_x_502:
[----:B------:R-:W-:Y:S05]  /*21d50*/  BSYNC B1 ;  /* 0x0000000000017941 */ /* 0x000fea0003800000 */
.L_x_500:
        /* <DEDUP_REMOVED lines=10> */
.L_x_504:
[----:B------:R-:W1:Y:S02]  /*21e00*/  MUFU.RCP R14, R15 ;  /* 0x0000000f000e7308 */ /* 0x000e640000001000 */
[----:B-1----:R-:W-:-:S04]  /*21e10*/  FFMA R4, R15, R14, -1 ;  /* 0xbf8000000f047423 */ /* 0x002fc8000000000e */
[----:B------:R-:W-:-:S04]  /*21e20*/  FADD.FTZ R5, -R4, -RZ ;  /* 0x800000ff04057221 */ /* 0x000fc80000010100 */
[----:B------:R-:W-:-:S07]  /*21e30*/  FFMA R14, R14, R5, R14 ;  /* 0x000000050e0e7223 */ /* 0x000fce000000000e */
.L_x_505:
[----:B------:R-:W-:Y:S05]  /*21e40*/  BSYNC B1 ;  /* 0x0000000000017941 */ /* 0x000fea0003800000 */
.L_x_503:
        /* <DEDUP_REMOVED lines=10> */
.L_x_507:
[----:B------:R-:W1:Y:S02]  /*21ef0*/  MUFU.RCP R15, R20 ;  /* 0x00000014000f7308 */ /* 0x000e640000001000 */
[----:B-1----:R-:W-:-:S04]  /*21f00*/  FFMA R4, R20, R15, -1 ;  /* 0xbf80000014047423 */ /* 0x002fc8000000000f */
[----:B------:R-:W-:-:S04]  /*21f10*/  FADD.FTZ R4, -R4, -RZ ;  /* 0x800000ff04047221 */ /* 0x000fc80000010100 */
[----:B------:R-:W-:-:S07]  /*21f20*/  FFMA R15, R15, R4, R15 ;  /* 0x000000040f0f7223 */ /* 0x000fce000000000f */
.L_x_508:
[----:B------:R-:W-:Y:S05]  /*21f30*/  BSYNC B1 ;  /* 0x0000000000017941 */ /* 0x000fea0003800000 */
.L_x_506:
        /* <DEDUP_REMOVED lines=10> */
.L_x_510:
[----:B------:R-:W1:Y:S02]  /*21fe0*/  MUFU.RCP R5, R24 ;  /* 0x0000001800057308 */ /* 0x000e640000001000 */
[----:B-1----:R-:W-:-:S04]  /*21ff0*/  FFMA R4, R24, R5, -1 ;  /* 0xbf80000018047423 */ /* 0x002fc80000000005 */
[----:B------:R-:W-:-:S04]  /*22000*/  FADD.FTZ R4, -R4, -RZ ;  /* 0x800000ff04047221 */ /* 0x000fc80000010100 */
[----:B------:R-:W-:-:S07]  /*22010*/  FFMA R20, R5, R4, R5 ;  /* 0x0000000405147223 */ /* 0x000fce0000000005 */
.L_x_511:
[----:B------:R-:W-:Y:S05]  /*22020*/  BSYNC B1 ;  /* 0x0000000000017941 */ /* 0x000fea0003800000 */
.L_x_509:
        /* <DEDUP_REMOVED lines=10> */
.L_x_513:
[----:B------:R-:W1:Y:S02]  /*220d0*/  MUFU.RCP R4, R25 ;  /* 0x0000001900047308 */ /* 0x000e640000001000 */
[----:B-1----:R-:W-:-:S04]  /*220e0*/  FFMA R5, R25, R4, -1 ;  /* 0xbf80000019057423 */ /* 0x002fc80000000004 */
[----:B------:R-:W-:-:S04]  /*220f0*/  FADD.FTZ R5, -R5, -RZ ;  /* 0x800000ff05057221 */ /* 0x000fc80000010100 */
[----:B------:R-:W-:-:S07]  /*22100*/  FFMA R41, R4, R5, R4 ;  /* 0x0000000504297223 */ /* 0x000fce0000000004 */
.L_x_514:
[----:B------:R-:W-:Y:S05]  /*22110*/  BSYNC B1 ;  /* 0x0000000000017941 */ /* 0x000fea0003800000 */
.L_x_512:
        /* <DEDUP_REMOVED lines=10> */
.L_x_516:
[----:B------:R-:W1:Y:S02]  /*221c0*/  MUFU.RCP R24, R27 ;  /* 0x0000001b00187308 */ /* 0x000e640000001000 */
[----:B-1----:R-:W-:-:S04]  /*221d0*/  FFMA R4, R27, R24, -1 ;  /* 0xbf8000001b047423 */ /* 0x002fc80000000018 */
[----:B------:R-:W-:-:S04]  /*221e0*/  FADD.FTZ R5, -R4, -RZ ;  /* 0x800000ff04057221 */ /* 0x000fc80000010100 */
[----:B------:R-:W-:-:S07]  /*221f0*/  FFMA R24, R24, R5, R24 ;  /* 0x0000000518187223 */ /* 0x000fce0000000018 */
.L_x_517:
[----:B------:R-:W-:Y:S05]  /*22200*/  BSYNC B1 ;  /* 0x0000000000017941 */ /* 0x000fea0003800000 */
.L_x_515:
        /* <DEDUP_REMOVED lines=9> */
.L_x_519:
[----:B------:R-:W1:Y:S02]  /*222a0*/  MUFU.RCP R8, R29 ;  /* 0x0000001d00087308 */ /* 0x000e640000001000 */
[----:B-1----:R-:W-:-:S04]  /*222b0*/  FFMA R4, R29, R8, -1 ;  /* 0xbf8000001d047423 */ /* 0x002fc80000000008 */
[----:B------:R-:W-:-:S04]  /*222c0*/  FADD.FTZ R5, -R4, -RZ ;  /* 0x800000ff04057221 */ /* 0x000fc80000010100 */
[----:B------:R-:W-:-:S07]  /*222d0*/  FFMA R8, R8, R5, R8 ;  /* 0x0000000508087223 */ /* 0x000fce0000000008 */
.L_x_520:
[----:B------:R-:W-:Y:S05]  /*222e0*/  BSYNC B1 ;  /* 0x0000000000017941 */ /* 0x000fea0003800000 */
.L_x_518:
        /* <DEDUP_REMOVED lines=10> */
.L_x_521:
        /* <DEDUP_REMOVED lines=27> */
.L_x_523:
[----:B------:R-:W-:Y:S05]  /*22540*/  BSYNC B0 ;  /* 0x0000000000007941 */ /* 0x000fea0003800000 */
.L_x_522:
[----:B------:R-:W-:Y:S04]  /*22550*/  BSSY B0, `(.L_x_524) ;  /* 0x000003a000007945 */ /* 0x000fe80003800000 */
[----:B------:R-:W-:Y:S05]  /*22560*/  @P0 BRA `(.L_x_525) ;  /* 0x0000000000e00947 */ /* 0x000fea0003800000 */
[----:B------:R-:W-:-:S04]  /*22570*/  MOV R4, UR44 ;  /* 0x0000002c00047c02 */ /* 0x000fc80008000f00 */
[----:B------:R-:W-:-:S13]  /*22580*/  ISETP.NE.AND P3, PT, R4, 0x3, PT ;  /* 0x000000030400780c */ /* 0x000fda0003f65270 */
[----:B------:R-:W-:Y:S05]  /*22590*/  @!P3 BRA `(.L_x_526) ;  /* 0x000000000004b947 */ /* 0x000fea0003800000 */
[----:B------:R-:W-:Y:S01]  /*225a0*/  BPT.TRAP 0x1 ;  /* 0x000000040000795c */ /* 0x000fe20000300000 */
.L_x_526:
[----:B------:R-:W-:Y:S01]  /*225b0*/  LEA R4, R18, UR48, 0x3 ;  /* 0x0000003012047c11 */ /* 0x000fe2000f8e18ff */
[----:B------:R-:W-:Y:S01]  /*225c0*/  BSSY B1, `(.L_x_527) ;  /* 0x0000004000017945 */ /* 0x000fe20003800000 */
[----:B------:R-:W-:-:S04]  /*225d0*/  SHF.L.U32 R5, R19, 0x1f, RZ ;  /* 0x0000001f13057819 */ /* 0x000fc800000006ff */
[----:B------:R-:W1:Y:S02]  /*225e0*/  SYNCS.PHASECHK.TRANS64.TRYWAIT P2, [R4+URZ+0x60], R5 ;  /* 0x00006005040075a7 */ /* 0x000e64000804017f */
[----:B-1----:R-:W-:Y:S05]  /*225f0*/  @!P2 BRA `(.L_x_528) ;  /* 0x00000150004ca947 */ /* 0x002fea0003800000 */
.L_x_1153:
[----:B------:R-:W-:Y:S05]  /*22600*/  BSYNC B1 ;  /* 0x0000000000017941 */ /* 0x000fea0003800000 */
.L_x_527:
        /* <DEDUP_REMOVED lines=22> */
.L_x_530:
[----:B------:R-:W-:Y:S05]  /*22770*/  BSYNC B1 ;  /* 0x0000000000017941 */ /* 0x000fea0003800000 */
.L_x_529:
        /* <DEDUP_REMOVED lines=8> */
.L_x_531:
        /* <DEDUP_REMOVED lines=15> */
.L_x_525:
[----:B------:R-:W-:Y:S05]  /*228f0*/  BSYNC B0 ;  /* 0x0000000000007941 */ /* 0x000fea0003800000 */
.L_x_524:
[----:B------:R-:W-:Y:S01]  /*22900*/  F2FP.F16.E4M3.UNPACK_B R4, R7 ;  /* 0x00000007ff04723e */ /* 0x000fe200020006ff */
[C---:B------:R-:W-:Y:S01]  /*22910*/  FMUL R5, R16.reuse, R214 ;  /* 0x000000d610057220 */ /* 0x040fe20000400000 */
[----:B------:R-:W-:Y:S01]  /*22920*/  F2FP.F16.E4M3.UNPACK_B R12, R6 ;  /* 0x00000006ff0c723e */ /* 0x000fe200020006ff */
[C---:B------:R-:W-:Y:S01]  /*22930*/  FMUL R215, R16.reuse, R215 ;  /* 0x000000d710d77220 */ /* 0x040fe20000400000 */
[C---:B------:R-:W-:Y:S01]  /*22940*/  FMUL R217, R16.reuse, R217 ;  /* 0x000000d910d97220 */ /* 0x040fe20000400000 */
[--C-:B------:R-:W-:Y:S02]  /*22950*/  HADD2.F32 R15, -RZ, R4.reuse.H0_H0 ;  /* 0x20000004ff0f7230 */ /* 0x100fe40000004100 */
[----:B------:R-:W-:Y:S01]  /*22960*/  FMUL R219, R16, R219 ;  /* 0x000000db10db7220 */ /* 0x000fe20000400000 */
[----:B------:R-:W-:Y:S01]  /*22970*/  HADD2.F32 R8, -RZ, R4.H1_H1 ;  /* 0x30000004ff087230 */ /* 0x000fe20000004100 */
[----:B------:R-:W-:Y:S01]  /*22980*/  F2FP.F16.E4M3.UNPACK_B R4, R7.H1 ;  /* 0x00000007ff04723e */ /* 0x000fe200030006ff */
[----:B------:R-:W-:-:S02]  /*22990*/  HADD2.F32 R14, -RZ, R12.H0_H0 ;  /* 0x2000000cff0e7230 */ /* 0x000fc40000004100 */
[C---:B------:R-:W-:Y:S01]  /*229a0*/  FFMA R15, R2.reuse, R15, R5 ;  /* 0x0000000f020f7223 */ /* 0x040fe20000000005 */
[----:B------:R-:W-:Y:S02]  /*229b0*/  HADD2.F32 R12, -RZ, R12.H1_H1 ;  /* 0x3000000cff0c7230 */ /* 0x000fe40000004100 */
[----:B------:R-:W-:Y:S01]  /*229c0*/  FFMA R215, R2, R8, R215 ;  /* 0x0000000802d77223 */ /* 0x000fe200000000d7 */
[--C-:B------:R-:W-:Y:S02]  /*229d0*/  HADD2.F32 R21, -RZ, R4.reuse.H0_H0 ;  /* 0x20000004ff157230 */ /* 0x100fe40000004100 */
[C---:B------:R-:W-:Y:S01]  /*229e0*/  FMUL R5, R16.reuse, R216 ;  /* 0x000000d810057220 */ /* 0x040fe20000400000 */
[----:B------:R-:W-:Y:S01]  /*229f0*/  HADD2.F32 R4, -RZ, R4.H1_H1 ;  /* 0x30000004ff047230 */ /* 0x000fe20000004100 */
[----:B------:R-:W-:Y:S01]  /*22a00*/  F2FP.F16.E4M3.UNPACK_B R8, R6.H1 ;  /* 0x00000006ff08723e */ /* 0x000fe200030006ff */
[----:B------:R-:W-:Y:S01]  /*22a10*/  FMUL R13, R16, R218 ;  /* 0x000000da100d7220 */ /* 0x000fe20000400000 */
[C---:B------:R-:W-:Y:S01]  /*22a20*/  FFMA R21, R2.reuse, R21, R5 ;  /* 0x0000001502157223 */ /* 0x040fe20000000005 */
[C---:B------:R-:W-:Y:S01]  /*22a30*/  FFMA R219, R2.reuse, R12, R219 ;  /* 0x0000000c02db7223 */ /* 0x040fe200000000db */
[C---:B------:R-:W-:Y:S01]  /*22a40*/  FFMA R217, R2.reuse, R4, R217 ;  /* 0x0000000402d97223 */ /* 0x040fe200000000d9 */
[----:B------:R-:W-:Y:S01]  /*22a50*/  MOV R4, 0x3bbb989d ;  /* 0x3bbb989d00047802 */ /* 0x000fe20000000f00 */
[----:B------:R-:W-:Y:S01]  /*22a60*/  FFMA R25, R2, R14, R13 ;  /* 0x0000000e02197223 */ /* 0x000fe2000000000d */
[--C-:B------:R-:W-:Y:S01]  /*22a70*/  HADD2.F32 R29, -RZ, R8.reuse.H0_H0 ;  /* 0x20000008ff1d7230 */ /* 0x100fe20000004100 */
[----:B------:R-:W-:Y:S01]  /*22a80*/  MOV R5, 0x437c0000 ;  /* 0x437c000000057802 */ /* 0x000fe20000000f00 */
[----:B------:R-:W-:Y:S01]  /*22a90*/  HADD2.F32 R12, -RZ, R8.H1_H1 ;  /* 0x30000008ff0c7230 */ /* 0x000fe20000004100 */
[----:B------:R-:W-:Y:S01]  /*22aa0*/  F2FP.F16.E4M3.UNPACK_B R14, R3 ;  /* 0x00000003ff0e723e */ /* 0x000fe200020006ff */
[----:B------:R-:W-:Y:S01]  /*22ab0*/  FFMA.SAT R8, -R15, R4, 0.5 ;  /* 0x3f0000000f087423 */ /* 0x000fe20000002104 */
[C---:B------:R-:W-:Y:S01]  /*22ac0*/  FMUL R13, R16.reuse, R220 ;  /* 0x000000dc100d7220 */ /* 0x040fe20000400000 */
[----:B------:R-:W-:Y:S01]  /*22ad0*/  FMUL R221, R16, R221 ;  /* 0x000000dd10dd7220 */ /* 0x000fe20000400000 */
[----:B------:R-:W-:Y:S01]  /*22ae0*/  F2FP.F16.E4M3.UNPACK_B R32, R0 ;  /* 0x00000000ff20723e */ /* 0x000fe200020006ff */
[----:B------:R-:W-:Y:S01]  /*22af0*/  FFMA.RM R8, R8, R5, 12582913 ;  /* 0x4b40000108087423 */ /* 0x000fe20000004005 */
[----:B------:R-:W-:-:S02]  /*22b00*/  HADD2.F32 R20, -RZ, R14.H0_H0 ;  /* 0x2000000eff147230 */ /* 0x000fc40000004100 */
[----:B------:R-:W-:Y:S01]  /*22b10*/  FMUL R23, R16, R222 ;  /* 0x000000de10177220 */ /* 0x000fe20000400000 */
[C---:B------:R-:W-:Y:S01]  /*22b20*/  FFMA R29, R2.reuse, R29, R13 ;  /* 0x0000001d021d7223 */ /* 0x040fe2000000000d */
[----:B------:R-:W-:Y:S01]  /*22b30*/  FFMA R221, R2, R12, R221 ;  /* 0x0000000c02dd7223 */ /* 0x000fe200000000dd */
[----:B------:R-:W-:Y:S02]  /*22b40*/  HADD2.F32 R13, -RZ, R14.H1_H1 ;  /* 0x3000000eff0d7230 */ /* 0x000fe40000004100 */
[----:B------:R-:W-:Y:S01]  /*22b50*/  FFMA.SAT R12, -R215, R4, 0.5 ;  /* 0x3f000000d70c7423 */ /* 0x000fe20000002104 */
[----:B------:R-:W-:Y:S01]  /*22b60*/  FADD R14, R8, -12583039 ;  /* 0xcb40007f080e7421 */ /* 0x000fe20000000000 */
[--C-:B------:R-:W-:Y:S02]  /*22b70*/  HADD2.F32 R35, -RZ, R32.reuse.H0_H0 ;  /* 0x20000020ff237230 */ /* 0x100fe40000004100 */
[----:B------:R-:W-:Y:S01]  /*22b80*/  FMUL R27, R16, R226 ;  /* 0x000000e2101b7220 */ /* 0x000fe20000400000 */
[----:B------:R-:W-:Y:S01]  /*22b90*/  FFMA R31, R2, R20, R23 ;  /* 0x00000014021f7223 */ /* 0x000fe20000000017 */
[----:B------:R-:W-:Y:S01]  /*22ba0*/  FMUL R223, R16, R223 ;  /* 0x000000df10df7220 */ /* 0x000fe20000400000 */
[-C--:B------:R-:W-:Y:S01]  /*22bb0*/  FFMA.SAT R30, -R29, R4.reuse, 0.5 ;  /* 0x3f0000001d1e7423 */ /* 0x080fe20000002104 */
[----:B------:R-:W-:Y:S01]  /*22bc0*/  F2FP.F16.E4M3.UNPACK_B R23, R3.H1 ;  /* 0x00000003ff17723e */ /* 0x000fe200030006ff */
[----:B------:R-:W-:Y:S01]  /*22bd0*/  FFMA.SAT R20, -R21, R4, 0.5 ;  /* 0x3f00000015147423 */ /* 0x000fe20000002104 */
[----:B------:R-:W-:Y:S01]  /*22be0*/  FFMA.RM R12, R12, R5, 12582913 ;  /* 0x4b4000010c0c7423 */ /* 0x000fe20000004005 */
[----:B------:R-:W-:Y:S01]  /*22bf0*/  FFMA R14, -R15, 1.4426950216293334961, -R14 ;  /* 0x3fb8aa3b0f0e7823 */ /* 0x000fe2000000090e */
[C---:B------:R-:W-:Y:S01]  /*22c00*/  FFMA R35, R2.reuse, R35, R27 ;  /* 0x0000002302237223 */ /* 0x040fe2000000001b */
[----:B------:R-:W-:Y:S01]  /*22c10*/  FFMA R223, R2, R13, R223 ;  /* 0x0000000d02df7223 */ /* 0x000fe200000000df */
[-C--:B------:R-:W-:Y:S01]  /*22c20*/  FFMA.RM R27, R30, R5.reuse, 12582913 ;  /* 0x4b4000011e1b7423 */ /* 0x080fe20000004005 */
[----:B------:R-:W-:Y:S01]  /*22c30*/  FFMA.RM R13, R20, R5, 12582913 ;  /* 0x4b400001140d7423 */ /* 0x000fe20000004005 */
[----:B------:R-:W-:-:S02]  /*22c40*/  HADD2.F32 R34, -RZ, R32.H1_H1 ;  /* 0x30000020ff227230 */ /* 0x000fc40000004100 */
[----:B------:R-:W-:Y:S01]  /*22c50*/  FADD R20, R12, -12583039 ;  /* 0xcb40007f0c147421 */ /* 0x000fe20000000000 */
[----:B------:R-:W-:Y:S01]  /*22c60*/  FFMA R14, -R15, 1.925963033500011079e-08, R14 ;  /* 0x32a570600f0e7823 */ /* 0x000fe2000000010e */
[--C-:B------:R-:W-:Y:S02]  /*22c70*/  HADD2.F32 R33, -RZ, R23.reuse.H0_H0 ;  /* 0x20000017ff217230 */ /* 0x100fe40000004100 */
[C---:B------:R-:W-:Y:S01]  /*22c80*/  FMUL R227, R16.reuse, R227 ;  /* 0x000000e310e37220 */ /* 0x040fe20000400000 */
[----:B------:R-:W-:Y:S01]  /*22c90*/  FMUL R15, R16, R224 ;  /* 0x000000e0100f7220 */ /* 0x000fe20000400000 */
[----:B------:R-:W-:Y:S01]  /*22ca0*/  FFMA.SAT R24, -R217, R4, 0.5 ;  /* 0x3f000000d9187423 */ /* 0x000fe20000002104 */
[----:B------:R-:W-:Y:S01]  /*22cb0*/  FADD R30, R27, -12583039 ;  /* 0xcb40007f1b1e7421 */ /* 0x000fe20000000000 */
[----:B------:R-:W-:Y:S01]  /*22cc0*/  FFMA R20, -R215, 1.4426950216293334961, -R20 ;  /* 0x3fb8aa3bd7147823 */ /* 0x000fe20000000914 */
[C---:B------:R-:W-:Y:S01]  /*22cd0*/  FFMA R227, R2.reuse, R34, R227 ;  /* 0x0000002202e37223 */ /* 0x040fe200000000e3 */
[----:B------:R-:W-:Y:S01]  /*22ce0*/  FFMA R33, R2, R33, R15 ;  /* 0x0000002102217223 */ /* 0x000fe2000000000f */
[----:B------:R-:W-:Y:S01]  /*22cf0*/  FFMA.SAT R34, -R31, R4, 0.5 ;  /* 0x3f0000001f227423 */ /* 0x000fe20000002104 */
[----:B------:R-:W-:Y:S01]  /*22d00*/  FFMA.RM R15, R24, R5, 12582913 ;  /* 0x4b400001180f7423 */ /* 0x000fe20000004005 */
[----:B------:R-:W-:Y:S01]  /*22d10*/  FFMA R30, -R29, 1.4426950216293334961, -R30 ;  /* 0x3fb8aa3b1d1e7823 */ /* 0x000fe2000000091e */
[----:B------:R-:W-:Y:S01]  /*22d20*/  FFMA R215, -R215, 1.925963033500011079e-08, R20 ;  /* 0x32a57060d7d77823 */ /* 0x000fe20000000114 */
[----:B------:R-:W-:-:S02]  /*22d30*/  HADD2.F32 R23, -RZ, R23.H1_H1 ;  /* 0x30000017ff177230 */ /* 0x000fc40000004100 */
[----:B------:R-:W-:Y:S01]  /*22d40*/  FFMA.SAT R20, -R25, R4, 0.5 ;  /* 0x3f00000019147423 */ /* 0x000fe20000002104 */
[----:B------:R-:W-:Y:S01]  /*22d50*/  FFMA.RM R34, R34, R5, 12582913 ;  /* 0x4b40000122227423 */ /* 0x000fe20000004005 */
[----:B------:R-:W-:Y:S01]  /*22d60*/  FADD R24, R15, -12583039 ;  /* 0xcb40007f0f187421 */ /* 0x000fe20000000000 */
[----:B------:R-:W-:Y:S01]  /*22d70*/  FMUL R225, R16, R225 ;  /* 0x000000e110e17220 */ /* 0x000fe20000400000 */
[----:B------:R-:W-:Y:S01]  /*22d80*/  FFMA R30, -R29, 1.925963033500011079e-08, R30 ;  /* 0x32a570601d1e7823 */ /* 0x000fe2000000011e */
[----:B------:R-:W-:Y:S01]  /*22d90*/  F2FP.F16.E4M3.UNPACK_B R41, R0.H1 ;  /* 0x00000000ff29723e */ /* 0x000fe200030006ff */
[----:B------:R-:W-:Y:S01]  /*22da0*/  FFMA.RM R20, R20, R5, 12582913 ;  /* 0x4b40000114147423 */ /* 0x000fe20000004005 */
[----:B------:R-:W-:Y:S01]  /*22db0*/  FADD R36, R34, -12583039 ;  /* 0xcb40007f22247421 */ /* 0x000fe20000000000 */
[----:B------:R-:W-:Y:S01]  /*22dc0*/  FFMA R24, -R217, 1.4426950216293334961, -R24 ;  /* 0x3fb8aa3bd9187823 */ /* 0x000fe20000000918 */
[----:B------:R-:W-:Y:S01]  /*22dd0*/  FFMA R225, R2, R23, R225 ;  /* 0x0000001702e17223 */ /* 0x000fe200000000e1 */
[----:B------:R1:W-:Y:S01]  /*22de0*/  MUFU.EX2 R37, R30 ;  /* 0x0000001e00257308 */ /* 0x0003e20000000800 */
[----:B------:R-:W-:-:S02]  /*22df0*/  HADD2.F32 R39, -RZ, R41.H0_H0 ;  /* 0x20000029ff277230 */ /* 0x000fc40000004100 */
[----:B------:R-:W-:Y:S01]  /*22e00*/  FADD R26, R20, -12583039 ;  /* 0xcb40007f141a7421 */ /* 0x000fe20000000000 */
[C---:B------:R-:W-:Y:S01]  /*22e10*/  FMUL R29, R16.reuse, R228 ;  /* 0x000000e4101d7220 */ /* 0x040fe20000400000 */
[----:B------:R-:W-:Y:S01]  /*22e20*/  FFMA R36, -R31, 1.4426950216293334961, -R36 ;  /* 0x3fb8aa3b1f247823 */ /* 0x000fe20000000924 */
[----:B------:R-:W-:Y:S02]  /*22e30*/  HADD2.F32 R41, -RZ, R41.H1_H1 ;  /* 0x30000029ff297230 */ /* 0x000fe40000004100 */
[----:B------:R-:W-:Y:S01]  /*22e40*/  FFMA R23, -R217, 1.925963033500011079e-08, R24 ;  /* 0x32a57060d9177823 */ /* 0x000fe20000000118 */
[-C--:B------:R-:W-:Y:S01]  /*22e50*/  FFMA.SAT R42, -R225, R4.reuse, 0.5 ;  /* 0x3f000000e12a7423 */ /* 0x080fe20000002104 */
[----:B------:R-:W-:Y:S01]  /*22e60*/  FMUL R229, R16, R229 ;  /* 0x000000e510e57220 */ /* 0x000fe20000400000 */
[-C--:B-1----:R-:W-:Y:S01]  /*22e70*/  FFMA.SAT R30, -R33, R4.reuse, 0.5 ;  /* 0x3f000000211e7423 */ /* 0x082fe20000002104 */
[-C--:B------:R-:W-:Y:S01]  /*22e80*/  FFMA.SAT R46, -R227, R4.reuse, 0.5 ;  /* 0x3f000000e32e7423 */ /* 0x080fe20000002104 */
[----:B------:R-:W1:Y:S01]  /*22e90*/  MUFU.EX2 R14, R14 ;  /* 0x0000000e000e7308 */ /* 0x000e620000000800 */
[-C--:B------:R-:W-:Y:S01]  /*22ea0*/  FFMA.SAT R28, -R219, R4.reuse, 0.5 ;  /* 0x3f000000db1c7423 */ /* 0x080fe20000002104 */
[----:B------:R-:W-:Y:S01]  /*22eb0*/  FFMA.RM R30, R30, R5, 12582913 ;  /* 0x4b4000011e1e7423 */ /* 0x000fe20000004005 */
[----:B------:R-:W-:Y:S01]  /*22ec0*/  FFMA R26, -R25, 1.4426950216293334961, -R26 ;  /* 0x3fb8aa3b191a7823 */ /* 0x000fe2000000091a */
[----:B------:R-:W-:Y:S01]  /*22ed0*/  FFMA R29, R2, R39, R29 ;  /* 0x00000027021d7223 */ /* 0x000fe2000000001d */
[----:B------:R-:W-:Y:S01]  /*22ee0*/  FFMA R36, -R31, 1.925963033500011079e-08, R36 ;  /* 0x32a570601f247823 */ /* 0x000fe20000000124 */
[----:B------:R-:W-:Y:S01]  /*22ef0*/  FADD R22, R13, -12583039 ;  /* 0xcb40007f0d167421 */ /* 0x000fe20000000000 */
[----:B------:R-:W-:Y:S01]  /*22f00*/  FFMA.RM R39, R42, R5, 12582913 ;  /* 0x4b4000012a277423 */ /* 0x000fe20000004005 */
[----:B------:R-:W-:Y:S01]  /*22f10*/  FFMA R229, R2, R41, R229 ;  /* 0x0000002902e57223 */ /* 0x000fe200000000e5 */
[----:B------:R-:W-:Y:S01]  /*22f20*/  FADD R42, R30, -12583039 ;  /* 0xcb40007f1e2a7421 */ /* 0x000fe20000000000 */
[-C--:B------:R-:W-:Y:S01]  /*22f30*/  FFMA.RM R41, R46, R5.reuse, 12582913 ;  /* 0x4b4000012e297423 */ /* 0x080fe20000004005 */
[-C--:B------:R-:W-:Y:S01]  /*22f40*/  FFMA.RM R24, R28, R5.reuse, 12582913 ;  /* 0x4b4000011c187423 */ /* 0x080fe20000004005 */
[----:B------:R-:W2:Y:S01]  /*22f50*/  MUFU.EX2 R23, R23 ;  /* 0x0000001700177308 */ /* 0x000ea20000000800 */
[----:B------:R-:W-:Y:S01]  /*22f60*/  FFMA R25, -R25, 1.925963033500011079e-08, R26 ;  /* 0x32a5706019197823 */ /* 0x000fe2000000011a */
[----:B------:R-:W-:Y:S01]  /*22f70*/  FFMA R22, -R21, 1.4426950216293334961, -R22 ;  /* 0x3fb8aa3b15167823 */ /* 0x000fe20000000916 */
[-C--:B------:R-:W-:Y:S01]  /*22f80*/  FFMA.SAT R26, -R221, R4.reuse, 0.5 ;  /* 0x3f000000dd1a7423 */ /* 0x080fe20000002104 */
[-C--:B------:R-:W-:Y:S01]  /*22f90*/  FFMA.SAT R38, -R223, R4.reuse, 0.5 ;  /* 0x3f000000df267423 */ /* 0x080fe20000002104 */
[-C--:B------:R-:W-:Y:S01]  /*22fa0*/  FFMA.SAT R48, -R29, R4.reuse, 0.5 ;  /* 0x3f0000001d307423 */ /* 0x080fe20000002104 */
[-C--:B------:R-:W-:Y:S01]  /*22fb0*/  FFMA.SAT R50, -R229, R4.reuse, 0.5 ;  /* 0x3f000000e5327423 */ /* 0x080fe20000002104 */
[----:B------:R-:W-:Y:S01]  /*22fc0*/  FFMA R42, -R33, 1.4426950216293334961, -R42 ;  /* 0x3fb8aa3b212a7823 */ /* 0x000fe2000000092a */
[----:B------:R3:W-:Y:S01]  /*22fd0*/  MUFU.EX2 R31, R36 ;  /* 0x00000024001f7308 */ /* 0x0007e20000000800 */
[----:B------:R-:W-:Y:S01]  /*22fe0*/  FADD R28, R24, -12583039 ;  /* 0xcb40007f181c7421 */ /* 0x000fe20000000000 */
[----:B------:R-:W-:Y:S01]  /*22ff0*/  FFMA R22, -R21, 1.925963033500011079e-08, R22 ;  /* 0x32a5706015167823 */ /* 0x000fe20000000116 */
[-C--:B------:R-:W-:Y:S01]  /*23000*/  FFMA.RM R26, R26, R5.reuse, 12582913 ;  /* 0x4b4000011a1a7423 */ /* 0x080fe20000004005 */
[-C--:B------:R-:W-:Y:S01]  /*23010*/  FFMA.RM R38, R38, R5.reuse, 12582913 ;  /* 0x4b40000126267423 */ /* 0x080fe20000004005 */
[-C--:B------:R-:W-:Y:S01]  /*23020*/  FFMA.RM R50, R50, R5.reuse, 12582913 ;  /* 0x4b40000132327423 */ /* 0x080fe20000004005 */
[----:B------:R-:W-:Y:S01]  /*23030*/  FFMA R42, -R33, 1.925963033500011079e-08, R42 ;  /* 0x32a57060212a7823 */ /* 0x000fe2000000012a */
[-C--:B------:R-:W-:Y:S01]  /*23040*/  FFMA.RM R48, R48, R5.reuse, 12582913 ;  /* 0x4b40000130307423 */ /* 0x080fe20000004005 */
[----:B------:R-:W-:Y:S01]  /*23050*/  FFMA R28, -R219, 1.4426950216293334961, -R28 ;  /* 0x3fb8aa3bdb1c7823 */ /* 0x000fe2000000091c */
[----:B---3--:R-:W-:Y:S01]  /*23060*/  FFMA.SAT R36, -R35, R4, 0.5 ;  /* 0x3f00000023247423 */ /* 0x008fe20000002104 */
[----:B------:R-:W-:Y:S01]  /*23070*/  FADD R4, R41, -12583039 ;  /* 0xcb40007f29047421 */ /* 0x000fe20000000000 */
[----:B------:R-:W-:Y:S01]  /*23080*/  FADD R32, R26, -12583039 ;  /* 0xcb40007f1a207421 */ /* 0x000fe20000000000 */
[----:B------:R-:W-:Y:S01]  /*23090*/  FADD R40, R38, -12583039 ;  /* 0xcb40007f26287421 */ /* 0x000fe20000000000 */
[----:B------:R-:W-:Y:S01]  /*230a0*/  FFMA.RM R36, R36, R5, 12582913 ;  /* 0x4b40000124247423 */ /* 0x000fe20000004005 */
[----:B------:R-:W-:Y:S01]  /*230b0*/  FFMA R4, -R227, 1.4426950216293334961, -R4 ;  /* 0x3fb8aa3be3047823 */ /* 0x000fe20000000904 */
[----:B------:R-:W-:Y:S01]  /*230c0*/  SHF.L.U32 R5, R8, 0x17, RZ ;  /* 0x0000001708057819 */ /* 0x000fe200000006ff */
[----:B------:R-:W-:Y:S01]  /*230d0*/  FADD R44, R39, -12583039 ;  /* 0xcb40007f272c7421 */ /* 0x000fe20000000000 */
[----:B------:R-:W-:Y:S01]  /*230e0*/  FADD R52, R50, -12583039 ;  /* 0xcb40007f32347421 */ /* 0x000fe20000000000 */
[----:B------:R3:W-:Y:S01]  /*230f0*/  MUFU.EX2 R33, R42 ;  /* 0x0000002a00217308 */ /* 0x0007e20000000800 */
[----:B------:R-:W-:Y:S01]  /*23100*/  FFMA R227, -R227, 1.925963033500011079e-08, R4 ;  /* 0x32a57060e3e37823 */ /* 0x000fe20000000104 */
[----:B------:R-:W-:Y:S01]  /*23110*/  FFMA R28, -R219, 1.925963033500011079e-08, R28 ;  /* 0x32a57060db1c7823 */ /* 0x000fe2000000011c */
[----:B------:R-:W-:Y:S01]  /*23120*/  FADD R46, R36, -12583039 ;  /* 0xcb40007f242e7421 */ /* 0x000fe20000000000 */
[----:B------:R-:W-:Y:S01]  /*23130*/  SHF.L.U32 R4, R15, 0x17, RZ ;  /* 0x000000170f047819 */ /* 0x000fe200000006ff */
[----:B-1----:R-:W-:Y:S01]  /*23140*/  FFMA R43, R5, R14, 1 ;  /* 0x3f800000052b7423 */ /* 0x002fe2000000000e */
[----:B------:R-:W-:Y:S01]  /*23150*/  FFMA R32, -R221, 1.4426950216293334961, -R32 ;  /* 0x3fb8aa3bdd207823 */ /* 0x000fe20000000920 */
[----:B------:R-:W-:Y:S01]  /*23160*/  FFMA R40, -R223, 1.4426950216293334961, -R40 ;  /* 0x3fb8aa3bdf287823 */ /* 0x000fe20000000928 */
[----:B------:R-:W1:Y:S01]  /*23170*/  MUFU.EX2 R21, R215 ;  /* 0x000000d700157308 */ /* 0x000e620000000800 */
[----:B---3--:R-:W-:Y:S01]  /*23180*/  FADD R42, R48, -12583039 ;  /* 0xcb40007f302a7421 */ /* 0x008fe20000000000 */
[----:B------:R-:W-:Y:S01]  /*23190*/  FFMA R44, -R225, 1.4426950216293334961, -R44 ;  /* 0x3fb8aa3be12c7823 */ /* 0x000fe2000000092c */
[----:B------:R-:W-:Y:S01]  /*231a0*/  FFMA R52, -R229, 1.4426950216293334961, -R52 ;  /* 0x3fb8aa3be5347823 */ /* 0x000fe20000000934 */
[----:B------:R-:W-:Y:S01]  /*231b0*/  FFMA R46, -R35, 1.4426950216293334961, -R46 ;  /* 0x3fb8aa3b232e7823 */ /* 0x000fe2000000092e */
[----:B------:R-:W-:Y:S01]  /*231c0*/  FFMA R42, -R29, 1.4426950216293334961, -R42 ;  /* 0x3fb8aa3b1d2a7823 */ /* 0x000fe2000000092a */
[----:B--2---:R-:W-:Y:S01]  /*231d0*/  FFMA R23, R4, R23, 1 ;  /* 0x3f80000004177423 */ /* 0x004fe20000000017 */
[----:B------:R-:W-:Y:S01]  /*231e0*/  FFMA R32, -R221, 1.925963033500011079e-08, R32 ;  /* 0x32a57060dd207823 */ /* 0x000fe20000000120 */
[----:B------:R-:W2:Y:S01]  /*231f0*/  MUFU.EX2 R22, R22 ;  /* 0x0000001600167308 */ /* 0x000ea20000000800 */
[----:B------:R-:W-:Y:S01]  /*23200*/  FFMA R40, -R223, 1.925963033500011079e-08, R40 ;  /* 0x32a57060df287823 */ /* 0x000fe20000000128 */
[----:B------:R-:W-:Y:S01]  /*23210*/  FFMA R44, -R225, 1.925963033500011079e-08, R44 ;  /* 0x32a57060e12c7823 */ /* 0x000fe2000000012c */
[----:B------:R-:W-:Y:S01]  /*23220*/  FFMA R52, -R229, 1.925963033500011079e-08, R52 ;  /* 0x32a57060e5347823 */ /* 0x000fe20000000134 */
[----:B------:R-:W-:Y:S01]  /*23230*/  IADD3 R4, R43, 0x1800000, RZ ;  /* 0x018000002b047810 */ /* 0x000fe20007ffe0ff */
[----:B------:R-:W-:Y:S01]  /*23240*/  FFMA R46, -R35, 1.925963033500011079e-08, R46 ;  /* 0x32a57060232e7823 */ /* 0x000fe2000000012e */
[----:B------:R-:W-:Y:S01]  /*23250*/  FFMA R42, -R29, 1.925963033500011079e-08, R42 ;  /* 0x32a570601d2a7823 */ /* 0x000fe2000000012a */
[----:B------:R-:W-:Y:S01]  /*23260*/  SHF.L.U32 R12, R12, 0x17, RZ ;  /* 0x000000170c0c7819 */ /* 0x000fe200000006ff */
[----:B------:R-:W3:Y:S01]  /*23270*/  MUFU.EX2 R25, R25 ;  /* 0x0000001900197308 */ /* 0x000ee20000000800 */
[----:B------:R-:W-:Y:S01]  /*23280*/  LOP3.LUT R4, R4, 0x7f800000, RZ, 0xc0, !PT ;  /* 0x7f80000004047812 */ /* 0x000fe200078ec0ff */
[----:B------:R-:W-:Y:S01]  /*23290*/  BSSY B1, `(.L_x_532) ;  /* 0x000002f000017945 */ /* 0x000fe20003800000 */
[----:B------:R-:W-:Y:S01]  /*232a0*/  SHF.L.U32 R13, R13, 0x17, RZ ;  /* 0x000000170d0d7819 */ /* 0x000fe200000006ff */
[----:B-1----:R-:W-:Y:S01]  /*232b0*/  FFMA R54, R12, R21, 1 ;  /* 0x3f8000000c367423 */ /* 0x002fe20000000015 */
[----:B------:R-:W-:-:S02]  /*232c0*/  ISETP.GT.U32.AND P2, PT, R4, 0x1ffffff, PT ;  /* 0x01ffffff0400780c */ /* 0x000fc40003f44070 */
[----:B------:R-:W-:Y:S01]  /*232d0*/  SHF.L.U32 R12, R20, 0x17, RZ ;  /* 0x00000017140c7819 */ /* 0x000fe200000006ff */
[----:B------:R-:W1:Y:S01]  /*232e0*/  MUFU.EX2 R28, R28 ;  /* 0x0000001c001c7308 */ /* 0x000e620000000800 */
[----:B--2---:R-:W-:Y:S01]  /*232f0*/  FFMA R22, R13, R22, 1 ;  /* 0x3f8000000d167423 */ /* 0x004fe20000000016 */
[----:B------:R-:W-:Y:S02]  /*23300*/  SHF.L.U32 R13, R24, 0x17, RZ ;  /* 0x00000017180d7819 */ /* 0x000fe400000006ff */
[----:B------:R-:W-:Y:S02]  /*23310*/  SHF.L.U32 R14, R27, 0x17, RZ ;  /* 0x000000171b0e7819 */ /* 0x000fe400000006ff */
[----:B------:R-:W-:Y:S02]  /*23320*/  SHF.L.U32 R15, R26, 0x17, RZ ;  /* 0x000000171a0f7819 */ /* 0x000fe400000006ff */
[----:B------:R-:W2:Y:S01]  /*23330*/  MUFU.EX2 R32, R32 ;  /* 0x0000002000207308 */ /* 0x000ea20000000800 */
[----:B---3--:R-:W-:Y:S01]  /*23340*/  FFMA R12, R12, R25, 1 ;  /* 0x3f8000000c0c7423 */ /* 0x008fe20000000019 */
[----:B------:R-:W-:Y:S01]  /*23350*/  SHF.L.U32 R20, R34, 0x17, RZ ;  /* 0x0000001722147819 */ /* 0x000fe200000006ff */
[----:B------:R-:W-:Y:S01]  /*23360*/  FFMA R14, R14, R37, 1 ;  /* 0x3f8000000e0e7423 */ /* 0x000fe20000000025 */
[----:B------:R-:W-:-:S02]  /*23370*/  SHF.L.U32 R21, R38, 0x17, RZ ;  /* 0x0000001726157819 */ /* 0x000fc400000006ff */
[----:B------:R-:W-:Y:S01]  /*23380*/  SHF.L.U32 R24, R30, 0x17, RZ ;  /* 0x000000171e187819 */ /* 0x000fe200000006ff */
[----:B------:R-:W-:Y:S01]  /*23390*/  FFMA R20, R20, R31, 1 ;  /* 0x3f80000014147423 */ /* 0x000fe2000000001f */
[----:B------:R-:W3:Y:S01]  /*233a0*/  MUFU.EX2 R40, R40 ;  /* 0x0000002800287308 */ /* 0x000ee20000000800 */
[----:B-1----:R-:W-:Y:S01]  /*233b0*/  FFMA R13, R13, R28, 1 ;  /* 0x3f8000000d0d7423 */ /* 0x002fe2000000001c */
[----:B------:R-:W-:Y:S01]  /*233c0*/  SHF.L.U32 R25, R39, 0x17, RZ ;  /* 0x0000001727197819 */ /* 0x000fe200000006ff */
[----:B------:R-:W-:Y:S01]  /*233d0*/  FFMA R24, R24, R33, 1 ;  /* 0x3f80000018187423 */ /* 0x000fe20000000021 */
[----:B------:R-:W-:Y:S02]  /*233e0*/  SHF.L.U32 R26, R36, 0x17, RZ ;  /* 0x00000017241a7819 */ /* 0x000fe400000006ff */
[----:B------:R-:W-:Y:S02]  /*233f0*/  SHF.L.U32 R27, R41, 0x17, RZ ;  /* 0x00000017291b7819 */ /* 0x000fe400000006ff */
[----:B------:R-:W1:Y:S01]  /*23400*/  MUFU.EX2 R44, R44 ;  /* 0x0000002c002c7308 */ /* 0x000e620000000800 */
[----:B------:R-:W-:Y:S01]  /*23410*/  SHF.L.U32 R28, R48, 0x17, RZ ;  /* 0x00000017301c7819 */ /* 0x000fe200000006ff */
[----:B--2---:R-:W-:Y:S01]  /*23420*/  FFMA R15, R15, R32, 1 ;  /* 0x3f8000000f0f7423 */ /* 0x004fe20000000020 */
[----:B------:R-:W-:-:S05]  /*23430*/  SHF.L.U32 R29, R50, 0x17, RZ ;  /* 0x00000017321d7819 */ /* 0x000fca00000006ff */
[----:B------:R-:W2:Y:S01]  /*23440*/  MUFU.EX2 R35, R46 ;  /* 0x0000002e00237308 */ /* 0x000ea20000000800 */
[----:B---3--:R-:W-:-:S07]  /*23450*/  FFMA R21, R21, R40, 1 ;  /* 0x3f80000015157423 */ /* 0x008fce0000000028 */
[----:B------:R-:W3:Y:S01]  /*23460*/  MUFU.EX2 R8, R227 ;  /* 0x000000e300087308 */ /* 0x000ee20000000800 */
[----:B-1----:R-:W-:-:S07]  /*23470*/  FFMA R25, R25, R44, 1 ;  /* 0x3f80000019197423 */ /* 0x002fce000000002c */
[----:B------:R-:W1:Y:S01]  /*23480*/  MUFU.EX2 R5, R42 ;  /* 0x0000002a00057308 */ /* 0x000e620000000800 */
[----:B--2---:R-:W-:-:S07]  /*23490*/  FFMA R26, R26, R35, 1 ;  /* 0x3f8000001a1a7423 */ /* 0x004fce0000000023 */
[----:B------:R-:W2:Y:S01]  /*234a0*/  MUFU.EX2 R52, R52 ;  /* 0x0000003400347308 */ /* 0x000ea20000000800 */
[----:B---3--:R-:W-:Y:S01]  /*234b0*/  FFMA R27, R27, R8, 1 ;  /* 0x3f8000001b1b7423 */ /* 0x008fe20000000008 */
[----:B-1----:R-:W-:Y:S01]  /*234c0*/  FFMA R28, R28, R5, 1 ;  /* 0x3f8000001c1c7423 */ /* 0x002fe20000000005 */
[----:B--2---:R-:W-:Y:S01]  /*234d0*/  FFMA R29, R29, R52, 1 ;  /* 0x3f8000001d1d7423 */ /* 0x004fe20000000034 */
[----:B------:R-:W-:Y:S06]  /*234e0*/  @P2 BRA `(.L_x_533) ;  /* 0x0000000000142947 */ /* 0x000fec0003800000 */
[----:B------:R-:W-:Y:S02]  /*234f0*/  MOV R5, R43 ;  /* 0x0000002b00057202 */ /* 0x000fe40000000f00 */
[----:B------:R-:W-:-:S07]  /*23500*/  MOV R4, 0x23520 ;  /* 0x0002352000047802 */ /* 0x000fce0000000f00 */
[----:B------:R-:W-:Y:S05]  /*23510*/  CALL.REL.NOINC `($__internal_0_$__cuda_sm20_rcp_rn_f32_slowpath) ;  /* 0x0000014c00b07944 */ /* 0x000fea0003c00000 */
[----:B------:R-:W-:Y:S01]  /*23520*/  MOV R30, R8 ;  /* 0x00000008001e7202 */ /* 0x000fe20000000f00 */
[----:B------:R-:W-:Y:S06]  /*23530*/  BRA `(.L_x_534) ;  /* 0x0000000000107947 */ /* 0x000fec0003800000 */
.L_x_533:
[----:B------:R-:W1:Y:S02]  /*23540*/  MUFU.RCP R30, R43 ;  /* 0x0000002b001e7308 */ /* 0x000e640000001000 */
[----:B-1----:R-:W-:-:S04]  /*23550*/  FFMA R4, R43, R30, -1 ;  /* 0xbf8000002b047423 */ /* 0x002fc8000000001e */
[----:B------:R-:W-:-:S04]  /*23560*/  FADD.FTZ R5, -R4, -RZ ;  /* 0x800000ff04057221 */ /* 0x000fc80000010100 */
[----:B------:R-:W-:-:S07]  /*23570*/  FFMA R30, R30, R5, R30 ;  /* 0x000000051e1e7223 */ /* 0x000fce000000001e */
.L_x_534:
[----:B------:R-:W-:Y:S05]  /*23580*/  BSYNC B1 ;  /* 0x0000000000017941 */ /* 0x000fea0003800000 */
.L_x_532:
        /* <DEDUP_REMOVED lines=10> */
.L_x_536:
[----:B------:R-:W1:Y:S02]  /*23630*/  MUFU.RCP R33, R54 ;  /* 0x0000003600217308 */ /* 0x000e640000001000 */
[----:B-1----:R-:W-:-:S04]  /*23640*/  FFMA R4, R54, R33, -1 ;  /* 0xbf80000036047423 */ /* 0x002fc80000000021 */
[----:B------:R-:W-:-:S04]  /*23650*/  FADD.FTZ R4, -R4, -RZ ;  /* 0x800000ff04047221 */ /* 0x000fc80000010100 */
[----:B------:R-:W-:-:S07]  /*23660*/  FFMA R33, R33, R4, R33 ;  /* 0x0000000421217223 */ /* 0x000fce0000000021 */
.L_x_537:
[----:B------:R-:W-:Y:S05]  /*23670*/  BSYNC B1 ;  /* 0x0000000000017941 */ /* 0x000fea0003800000 */
.L_x_535:
        /* <DEDUP_REMOVED lines=10> */
.L_x_539:
[----:B------:R-:W1:Y:S02]  /*23720*/  MUFU.RCP R5, R22 ;  /* 0x0000001600057308 */ /* 0x000e640000001000 */
[----:B-1----:R-:W-:-:S04]  /*23730*/  FFMA R4, R22, R5, -1 ;  /* 0xbf80000016047423 */ /* 0x002fc80000000005 */
[----:B------:R-:W-:-:S04]  /*23740*/  FADD.FTZ R4, -R4, -RZ ;  /* 0x800000ff04047221 */ /* 0x000fc80000010100 */
[----:B------:R-:W-:-:S07]  /*23750*/  FFMA R32, R5, R4, R5 ;  /* 0x0000000405207223 */ /* 0x000fce0000000005 */
.L_x_540:
[----:B------:R-:W-:Y:S05]  /*23760*/  BSYNC B1 ;  /* 0x0000000000017941 */ /* 0x000fea0003800000 */
.L_x_538:
        /* <DEDUP_REMOVED lines=10> */
.L_x_542:
[----:B------:R-:W1:Y:S02]  /*23810*/  MUFU.RCP R4, R23 ;  /* 0x0000001700047308 */ /* 0x000e640000001000 */
[----:B-1----:R-:W-:-:S04]  /*23820*/  FFMA R5, R23, R4, -1 ;  /* 0xbf80000017057423 */ /* 0x002fc80000000004 */
[----:B------:R-:W-:-:S04]  /*23830*/  FADD.FTZ R5, -R5, -RZ ;  /* 0x800000ff05057221 */ /* 0x000fc80000010100 */
[----:B------:R-:W-:-:S07]  /*23840*/  FFMA R39, R4, R5, R4 ;  /* 0x0000000504277223 */ /* 0x000fce0000000004 */
.L_x_543:
[----:B------:R-:W-:Y:S05]  /*23850*/  BSYNC B1 ;  /* 0x0000000000017941 */ /* 0x000fea0003800000 */
.L_x_541:
        /* <DEDUP_REMOVED lines=10> */
.L_x_545:
[----:B------:R-:W1:Y:S02]  /*23900*/  MUFU.RCP R5, R12 ;  /* 0x0000000c00057308 */ /* 0x000e640000001000 */
[----:B-1----:R-:W-:-:S04]  /*23910*/  FFMA R4, R12, R5, -1 ;  /* 0xbf8000000c047423 */ /* 0x002fc80000000005 */
[----:B------:R-:W-:-:S04]  /*23920*/  FADD.FTZ R4, -R4, -RZ ;  /* 0x800000ff04047221 */ /* 0x000fc80000010100 */
[----:B------:R-:W-:-:S07]  /*23930*/  FFMA R22, R5, R4, R5 ;  /* 0x0000000405167223 */ /* 0x000fce0000000005 */
.L_x_546:
[----:B------:R-:W-:Y:S05]  /*23940*/  BSYNC B1 ;  /* 0x0000000000017941 */ /* 0x000fea0003800000 */
.L_x_544:
        /* <DEDUP_REMOVED lines=10> */
.L_x_548:
[----:B------:R-:W1:Y:S02]  /*239f0*/  MUFU.RCP R4, R13 ;  /* 0x0000000d00047308 */ /* 0x000e640000001000 */
[----:B-1----:R-:W-:-:S04]  /*23a00*/  FFMA R5, R13, R4, -1 ;  /* 0xbf8000000d057423 */ /* 0x002fc80000000004 */
[----:B------:R-:W-:-:S04]  /*23a10*/  FADD.FTZ R5, -R5, -RZ ;  /* 0x800000ff05057221 */ /* 0x000fc80000010100 */
[----:B------:R-:W-:-:S07]  /*23a20*/  FFMA R23, R4, R5, R4 ;  /* 0x0000000504177223 */ /* 0x000fce0000000004 */
.L_x_549:
[----:B------:R-:W-:Y:S05]  /*23a30*/  BSYNC B1 ;  /* 0x0000000000017941 */ /* 0x000fea0003800000 */
.L_x_547:
        /* <DEDUP_REMOVED lines=10> */
.L_x_551:
[----:B------:R-:W1:Y:S02]  /*23ae0*/  MUFU.RCP R5, R14 ;  /* 0x0000000e00057308 */ /* 0x000e640000001000 */
[----:B-1----:R-:W-:-:S04]  /*23af0*/  FFMA R4, R14, R5, -1 ;  /* 0xbf8000000e047423 */ /* 0x002fc80000000005 */
[----:B------:R-:W-:-:S04]  /*23b00*/  FADD.FTZ R4, -R4, -RZ ;  /* 0x800000ff04047221 */ /* 0x000fc80000010100 */
[----:B------:R-:W-:-:S07]  /*23b10*/  FFMA R12, R5, R4, R5 ;  /* 0x00000004050c7223 */ /* 0x000fce0000000005 */
.L_x_552:
[----:B------:R-:W-:Y:S05]  /*23b20*/  BSYNC B1 ;  /* 0x0000000000017941 */ /* 0x000fea0003800000 */
.L_x_550:
        /* <DEDUP_REMOVED lines=10> */
.L_x_554:
[----:B------:R-:W1:Y:S02]  /*23bd0*/  MUFU.RCP R4, R15 ;  /* 0x0000000f00047308 */ /* 0x000e640000001000 */
[----:B-1----:R-:W-:-:S04]  /*23be0*/  FFMA R5, R15, R4, -1 ;  /* 0xbf8000000f057423 */ /* 0x002fc80000000004 */
[----:B------:R-:W-:-:S04]  /*23bf0*/  FADD.FTZ R5, -R5, -RZ ;  /* 0x800000ff05057221 */ /* 0x000fc80000010100 */
[----:B------:R-:W-:-:S07]  /*23c00*/  FFMA R13, R4, R5, R4 ;  /* 0x00000005040d7223 */ /* 0x000fce0000000004 */
.L_x_555:
[----:B------:R-:W-:Y:S05]  /*23c10*/  BSYNC B1 ;  /* 0x0000000000017941 */ /* 0x000fea0003800000 */
.L_x_553:
        /* <DEDUP_REMOVED lines=10> */
.L_x_557:
[----:B------:R-:W1:Y:S02]  /*23cc0*/  MUFU.RCP R5, R20 ;  /* 0x0000001400057308 */ /* 0x000e640000001000 */
[----:B-1----:R-:W-:-:S04]  /*23cd0*/  FFMA R4, R20, R5, -1 ;  /* 0xbf80000014047423 */ /* 0x002fc80000000005 */
[----:B------:R-:W-:-:S04]  /*23ce0*/  FADD.FTZ R4, -R4, -RZ ;  /* 0x800000ff04047221 */ /* 0x000fc80000010100 */
[----:B------:R-:W-:-:S07]  /*23cf0*/  FFMA R14, R5, R4, R5 ;  /* 0x00000004050e7223 */ /* 0x000fce0000000005 */
.L_x_558:
[----:B------:R-:W-:Y:S05]  /*23d00*/  BSYNC B1 ;  /* 0x0000000000017941 */ /* 0x000fea0003800000 */
.L_x_556:
        /* <DEDUP_REMOVED lines=10> */
.L_x_560:
[----:B------:R-:W1:Y:S02]  /*23db0*/  MUFU.RCP R4, R21 ;  /* 0x0000001500047308 */ /* 0x000e640000001000 */
[----:B-1----:R-:W-:-:S04]  /*23dc0*/  FFMA R5, R21, R4, -1 ;  /* 0xbf80000015057423 */ /* 0x002fc80000000004 */
[----:B------:R-:W-:-:S04]  /*23dd0*/  FADD.FTZ R5, -R5, -RZ ;  /* 0x800000ff05057221 */ /* 0x000fc80000010100 */
[----:B------:R-:W-:-:S07]  /*23de0*/  FFMA R15, R4, R5, R4 ;  /* 0x00000005040f7223 */ /* 0x000fce0000000004 */
.L_x_561:
[----:B------:R-:W-:Y:S05]  /*23df0*/  BSYNC B1 ;  /* 0x0000000000017941 */ /* 0x000fea0003800000 */
.L_x_559:
        /* <DEDUP_REMOVED lines=10> */
.L_x_563:
[----:B------:R-:W1:Y:S02]  /*23ea0*/  MUFU.RCP R5, R24 ;  /* 0x0000001800057308 */ /* 0x000e640000001000 */
[----:B-1----:R-:W-:-:S04]  /*23eb0*/  FFMA R4, R24, R5, -1 ;  /* 0xbf80000018047423 */ /* 0x002fc80000000005 */
[----:B------:R-:W-:-:S04]  /*23ec0*/  FADD.FTZ R4, -R4, -RZ ;  /* 0x800000ff04047221 */ /* 0x000fc80000010100 */
[----:B------:R-:W-:-:S07]  /*23ed0*/  FFMA R20, R5, R4, R5 ;  /* 0x0000000405147223 */ /* 0x000fce0000000005 */
.L_x_564:
[----:B------:R-:W-:Y:S05]  /*23ee0*/  BSYNC B1 ;  /* 0x0000000000017941 */ /* 0x000fea0003800000 */
.L_x_562:
        /* <DEDUP_REMOVED lines=10> */
.L_x_566:
[----:B------:R-:W1:Y:S02]  /*23f90*/  MUFU.RCP R4, R25 ;  /* 0x0000001900047308 */ /* 0x000e640000001000 */
[----:B-1----:R-:W-:-:S04]  /*23fa0*/  FFMA R5, R25, R4, -1 ;  /* 0xbf80000019057423 */ /* 0x002fc80000000004 */
[----:B------:R-:W-:-:S04]  /*23fb0*/  FADD.FTZ R5, -R5, -RZ ;  /* 0x800000ff05057221 */ /* 0x000fc80000010100 */
[----:B------:R-:W-:-:S07]  /*23fc0*/  FFMA R21, R4, R5, R4 ;  /* 0x0000000504157223 */ /* 0x000fce0000000004 */
.L_x_567:
[----:B------:R-:W-:Y:S05]  /*23fd0*/  BSYNC B1 ;  /* 0x0000000000017941 */ /* 0x000fea0003800000 */
.L_x_565:
        /* <DEDUP_REMOVED lines=10> */
.L_x_569:
[----:B------:R-:W1:Y:S02]  /*24080*/  MUFU.RCP R5, R26 ;  /* 0x0000001a00057308 */ /* 0x000e640000001000 */
[----:B-1----:R-:W-:-:S04]  /*24090*/  FFMA R4, R26, R5, -1 ;  /* 0xbf8000001a047423 */ /* 0x002fc80000000005 */
[----:B------:R-:W-:-:S04]  /*240a0*/  FADD.FTZ R4, -R4, -RZ ;  /* 0x800000ff04047221 */ /* 0x000fc80000010100 */
[----:B------:R-:W-:-:S07]  /*240b0*/  FFMA R24, R5, R4, R5 ;  /* 0x0000000405187223 */ /* 0x000fce0000000005 */
.L_x_570:
[----:B------:R-:W-:Y:S05]  /*240c0*/  BSYNC B1 ;  /* 0x0000000000017941 */ /* 0x000fea0003800000 */
.L_x_568:
        /* <DEDUP_REMOVED lines=10> */
.L_x_572:
[----:B------:R-:W1:Y:S02]  /*24170*/  MUFU.RCP R4, R27 ;  /* 0x0000001b00047308 */ /* 0x000e640000001000 */
[----:B-1----:R-:W-:-:S04]  /*24180*/  FFMA R5, R27, R4, -1 ;  /* 0xbf8000001b057423 */ /* 0x002fc80000000004 */
[----:B------:R-:W-:-:S04]  /*24190*/  FADD.FTZ R5, -R5, -RZ ;  /* 0x800000ff05057221 */ /* 0x000fc80000010100 */
[----:B------:R-:W-:-:S07]  /*241a0*/  FFMA R25, R4, R5, R4 ;  /* 0x0000000504197223 */ /* 0x000fce0000000004 */
.L_x_573:
[----:B------:R-:W-:Y:S05]  /*241b0*/  BSYNC B1 ;  /* 0x0000000000017941 */ /* 0x000fea0003800000 */
.L_x_571:
        /* <DEDUP_REMOVED lines=10> */
.L_x_575:
[----:B------:R-:W1:Y:S02]  /*24260*/  MUFU.RCP R5, R28 ;  /* 0x0000001c00057308 */ /* 0x000e640000001000 */
[----:B-1----:R-:W-:-:S04]  /*24270*/  FFMA R4, R28, R5, -1 ;  /* 0xbf8000001c047423 */ /* 0x002fc80000000005 */
[----:B------:R-:W-:-:S04]  /*24280*/  FADD.FTZ R4, -R4, -RZ ;  /* 0x800000ff04047221 */ /* 0x000fc80000010100 */
[----:B------:R-:W-:-:S07]  /*24290*/  FFMA R26, R5, R4, R5 ;  /* 0x00000004051a7223 */ /* 0x000fce0000000005 */
.L_x_576:
[----:B------:R-:W-:Y:S05]  /*242a0*/  BSYNC B1 ;  /* 0x0000000000017941 */ /* 0x000fea0003800000 */
.L_x_574:
        /* <DEDUP_REMOVED lines=9> */
.L_x_578:
[----:B------:R-:W1:Y:S02]  /*24340*/  MUFU.RCP R8, R29 ;  /* 0x0000001d00087308 */ /* 0x000e640000001000 */
[----:B-1----:R-:W-:-:S04]  /*24350*/  FFMA R4, R29, R8, -1 ;  /* 0xbf8000001d047423 */ /* 0x002fc80000000008 */
[----:B------:R-:W-:-:S04]  /*24360*/  FADD.FTZ R5, -R4, -RZ ;  /* 0x800000ff04057221 */ /* 0x000fc80000010100 */
[----:B------:R-:W-:-:S07]  /*24370*/  FFMA R8, R8, R5, R8 ;  /* 0x0000000508087223 */ /* 0x000fce0000000008 */
.L_x_579:
[----:B------:R-:W-:Y:S05]  /*24380*/  BSYNC B1 ;  /* 0x0000000000017941 */ /* 0x000fea0003800000 */
.L_x_577:
        /* <DEDUP_REMOVED lines=10> */
.L_x_580:
        /* <DEDUP_REMOVED lines=27> */
.L_x_582:
[----:B------:R-:W-:Y:S05]  /*245e0*/  BSYNC B0 ;  /* 0x0000000000007941 */ /* 0x000fea0003800000 */
.L_x_581:
[----:B------:R-:W-:Y:S04]  /*245f0*/  BSSY B0, `(.L_x_583) ;  /* 0x000003a000007945 */ /* 0x000fe80003800000 */
[----:B------:R-:W-:Y:S05]  /*24600*/  @P0 BRA `(.L_x_584) ;  /* 0x0000000000e00947 */ /* 0x000fea0003800000 */
[----:B------:R-:W-:-:S04]  /*24610*/  MOV R4, UR44 ;  /* 0x0000002c00047c02 */ /* 0x000fc80008000f00 */
[----:B------:R-:W-:-:S13]  /*24620*/  ISETP.NE.AND P3, PT, R4, 0x3, PT ;  /* 0x000000030400780c */ /* 0x000fda0003f65270 */
[----:B------:R-:W-:Y:S05]  /*24630*/  @!P3 BRA `(.L_x_585) ;  /* 0x000000000004b947 */ /* 0x000fea0003800000 */
[----:B------:R-:W-:Y:S01]  /*24640*/  BPT.TRAP 0x1 ;  /* 0x000000040000795c */ /* 0x000fe20000300000 */
.L_x_585:
[----:B------:R-:W-:Y:S01]  /*24650*/  LEA R4, R18, UR48, 0x3 ;  /* 0x0000003012047c11 */ /* 0x000fe2000f8e18ff */
[----:B------:R-:W-:Y:S01]  /*24660*/  BSSY B1, `(.L_x_586) ;  /* 0x0000004000017945 */ /* 0x000fe20003800000 */
[----:B------:R-:W-:-:S04]  /*24670*/  SHF.L.U32 R5, R19, 0x1f, RZ ;  /* 0x0000001f13057819 */ /* 0x000fc800000006ff */
[----:B------:R-:W1:Y:S02]  /*24680*/  SYNCS.PHASECHK.TRANS64.TRYWAIT P2, [R4+URZ+0x60], R5 ;  /* 0x00006005040075a7 */ /* 0x000e64000804017f */
[----:B-1----:R-:W-:Y:S05]  /*24690*/  @!P2 BRA `(.L_x_587) ;  /* 0x000001300038a947 */ /* 0x002fea0003800000 */
.L_x_1154:
[----:B------:R-:W-:Y:S05]  /*246a0*/  BSYNC B1 ;  /* 0x0000000000017941 */ /* 0x000fea0003800000 */
.L_x_586:
        /* <DEDUP_REMOVED lines=22> */
.L_x_589:
[----:B------:R-:W-:Y:S05]  /*24810*/  BSYNC B1 ;  /* 0x0000000000017941 */ /* 0x000fea0003800000 */
.L_x_588:
        /* <DEDUP_REMOVED lines=8> */
.L_x_590:
        /* <DEDUP_REMOVED lines=15> */
.L_x_584:
[----:B------:R-:W-:Y:S05]  /*24990*/  BSYNC B0 ;  /* 0x0000000000007941 */ /* 0x000fea0003800000 */
.L_x_583:
        /* <DEDUP_REMOVED lines=23> */
[----:B------:R-:W-:-:S02]  /*24b10*/  F2FP.F16.E4M3.UNPACK_B R4, R7.H1 ;  /* 0x00000007ff04723e */ /* 0x000fc400030006ff */
[----:B------:R-:W-:Y:S01]  /*24b20*/  F2FP.F16.E4M3.UNPACK_B R8, R6 ;  /* 0x00000006ff08723e */ /* 0x000fe200020006ff */
[----:B------:R-:W-:Y:S02]  /*24b30*/  FFMA R20, R2, R20, R13 ;  /* 0x0000001402147223 */ /* 0x000fe4000000000d */
[--C-:B------:R-:W-:Y:S02]  /*24b40*/  HADD2.F32 R22, -RZ, R4.reuse.H0_H0 ;  /* 0x20000004ff167230 */ /* 0x100fe40000004100 */
[C---:B-----5:R-:W-:Y:S01]  /*24b50*/  FMUL R13, R16.reuse, R24 ;  /* 0x00000018100d7220 */ /* 0x060fe20000400000 */
[----:B------:R-:W-:Y:S02]  /*24b60*/  HADD2.F32 R4, -RZ, R4.H1_H1 ;  /* 0x30000004ff047230 */ /* 0x000fe40000004100 */
[C---:B------:R-:W-:Y:S01]  /*24b70*/  FMUL R21, R16.reuse, R21 ;  /* 0x0000001510157220 */ /* 0x040fe20000400000 */
[--C-:B------:R-:W-:Y:S02]  /*24b80*/  HADD2.F32 R26, -RZ, R8.reuse.H0_H0 ;  /* 0x20000008ff1a7230 */ /* 0x100fe40000004100 */
[----:B------:R-:W-:Y:S01]  /*24b90*/  HADD2.F32 R28, -RZ, R8.H1_H1 ;  /* 0x30000008ff1c7230 */ /* 0x000fe20000004100 */
[----:B------:R-:W-:Y:S01]  /*24ba0*/  F2FP.F16.E4M3.UNPACK_B R8, R6.H1 ;  /* 0x00000006ff08723e */ /* 0x000fe200030006ff */
[----:B------:R-:W-:Y:S01]  /*24bb0*/  FMUL R15, R16, R15 ;  /* 0x0000000f100f7220 */ /* 0x000fe20000400000 */
[C---:B------:R-:W-:Y:S01]  /*24bc0*/  FFMA R24, R2.reuse, R4, R13 ;  /* 0x0000000402187223 */ /* 0x040fe2000000000d */
[----:B------:R-:W-:Y:S01]  /*24bd0*/  MOV R13, 0x3bbb989d ;  /* 0x3bbb989d000d7802 */ /* 0x000fe20000000f00 */
[C---:B------:R-:W-:Y:S01]  /*24be0*/  FFMA R28, R2.reuse, R28, R21 ;  /* 0x0000001c021c7223 */ /* 0x040fe20000000015 */
[----:B------:R-:W-:Y:S01]  /*24bf0*/  F2FP.F16.E4M3.UNPACK_B R4, R3 ;  /* 0x00000003ff04723e */ /* 0x000fe200020006ff */
[C---:B------:R-:W-:Y:S01]  /*24c00*/  FFMA R22, R2.reuse, R22, R5 ;  /* 0x0000001602167223 */ /* 0x040fe20000000005 */
[----:B------:R-:W-:Y:S01]  /*24c10*/  FFMA R26, R2, R26, R15 ;  /* 0x0000001a021a7223 */ /* 0x000fe2000000000f */
[----:B------:R-:W-:-:S02]  /*24c20*/  HADD2.F32 R30, -RZ, R8.H0_H0 ;  /* 0x20000008ff1e7230 */ /* 0x000fc40000004100 */
[C---:B------:R-:W-:Y:S01]  /*24c30*/  FMUL R21, R16.reuse, R12 ;  /* 0x0000000c10157220 */ /* 0x040fe20000400000 */
[----:B------:R-:W-:Y:S02]  /*24c40*/  HADD2.F32 R8, -RZ, R8.H1_H1 ;  /* 0x30000008ff087230 */ /* 0x000fe40000004100 */
[C---:B------:R-:W-:Y:S01]  /*24c50*/  FMUL R5, R16.reuse, R31 ;  /* 0x0000001f10057220 */ /* 0x040fe20000400000 */
[----:B------:R-:W-:Y:S01]  /*24c60*/  FMUL R15, R16, R23 ;  /* 0x00000017100f7220 */ /* 0x000fe20000400000 */
[----:B------:R-:W-:Y:S01]  /*24c70*/  MOV R12, 0x437c0000 ;  /* 0x437c0000000c7802 */ /* 0x000fe20000000f00 */
[----:B------:R-:W-:Y:S01]  /*24c80*/  FFMA.SAT R23, -R14, R13, 0.5 ;  /* 0x3f0000000e177423 */ /* 0x000fe2000000210d */
[--C-:B------:R-:W-:Y:S02]  /*24c90*/  HADD2.F32 R34, -RZ, R4.reuse.H0_H0 ;  /* 0x20000004ff227230 */ /* 0x100fe40000004100 */
[C---:B------:R-:W-:Y:S01]  /*24ca0*/  FFMA R30, R2.reuse, R30, R5 ;  /* 0x0000001e021e7223 */ /* 0x040fe20000000005 */
[----:B------:R-:W-:Y:S01]  /*24cb0*/  FFMA R32, R2, R8, R15 ;  /* 0x0000000802207223 */ /* 0x000fe2000000000f */
[----:B------:R-:W-:Y:S01]  /*24cc0*/  FFMA.RM R5, R23, R12, 12582913 ;  /* 0x4b40000117057423 */ /* 0x000fe2000000400c */
[----:B------:R-:W-:Y:S01]  /*24cd0*/  FMUL R15, R16, R25 ;  /* 0x00000019100f7220 */ /* 0x000fe20000400000 */
[-C--:B------:R-:W-:Y:S01]  /*24ce0*/  FFMA.SAT R23, -R20, R13.reuse, 0.5 ;  /* 0x3f00000014177423 */ /* 0x080fe2000000210d */
[----:B------:R-:W-:Y:S01]  /*24cf0*/  FFMA.SAT R25, -R22, R13, 0.5 ;  /* 0x3f00000016197423 */ /* 0x000fe2000000210d */
[----:B------:R-:W-:Y:S01]  /*24d00*/  FFMA R34, R2, R34, R21 ;  /* 0x0000002202227223 */ /* 0x000fe20000000015 */
[----:B------:R-:W-:-:S02]  /*24d10*/  HADD2.F32 R36, -RZ, R4.H1_H1 ;  /* 0x30000004ff247230 */ /* 0x000fc40000004100 */
[----:B------:R-:W-:Y:S01]  /*24d20*/  FADD R21, R5, -12583039 ;  /* 0xcb40007f05157421 */ /* 0x000fe20000000000 */
[-C--:B------:R-:W-:Y:S01]  /*24d30*/  FFMA.RM R4, R23, R12.reuse, 12582913 ;  /* 0x4b40000117047423 */ /* 0x080fe2000000400c */
[----:B------:R-:W-:Y:S01]  /*24d40*/  FFMA.RM R8, R25, R12, 12582913 ;  /* 0x4b40000119087423 */ /* 0x000fe2000000400c */
[----:B------:R-:W-:Y:S01]  /*24d50*/  F2FP.F16.E4M3.UNPACK_B R29, R3.H1 ;  /* 0x00000003ff1d723e */ /* 0x000fe200030006ff */
[----:B------:R-:W-:Y:S01]  /*24d60*/  FFMA R21, -R14, 1.4426950216293334961, -R21 ;  /* 0x3fb8aa3b0e157823 */ /* 0x000fe20000000915 */
[----:B------:R-:W-:Y:S01]  /*24d70*/  FFMA R36, R2, R36, R15 ;  /* 0x0000002402247223 */ /* 0x000fe2000000000f */
[----:B------:R-:W-:Y:S01]  /*24d80*/  FADD R15, R4, -12583039 ;  /* 0xcb40007f040f7421 */ /* 0x000fe20000000000 */
[----:B------:R-:W-:Y:S01]  /*24d90*/  FADD R23, R8, -12583039 ;  /* 0xcb40007f08177421 */ /* 0x000fe20000000000 */
[----:B------:R-:W-:Y:S01]  /*24da0*/  FFMA R14, -R14, 1.925963033500011079e-08, R21 ;  /* 0x32a570600e0e7823 */ /* 0x000fe20000000115 */
[----:B------:R-:W-:Y:S02]  /*24db0*/  HADD2.F32 R31, -RZ, R29.H0_H0 ;  /* 0x2000001dff1f7230 */ /* 0x000fe40000004100 */
[----:B------:R-:W-:Y:S01]  /*24dc0*/  FFMA R21, -R20, 1.4426950216293334961, -R15 ;  /* 0x3fb8aa3b14157823 */ /* 0x000fe2000000090f */
[----:B------:R-:W-:-:S03]  /*24dd0*/  FFMA R25, -R22, 1.4426950216293334961, -R23 ;  /* 0x3fb8aa3b16197823 */ /* 0x000fc60000000917 */
[----:B------:R-:W-:Y:S01]  /*24de0*/  FFMA R23, -R20, 1.925963033500011079e-08, R21 ;  /* 0x32a5706014177823 */ /* 0x000fe20000000115 */
[----:B------:R-:W-:Y:S01]  /*24df0*/  FFMA R25, -R22, 1.925963033500011079e-08, R25 ;  /* 0x32a5706016197823 */ /* 0x000fe20000000119 */
[----:B------:R-:W-:Y:S02]  /*24e00*/  HADD2.F32 R22, -RZ, R29.H1_H1 ;  /* 0x3000001dff167230 */ /* 0x000fe40000004100 */
[----:B------:R-:W-:Y:S01]  /*24e10*/  FFMA.SAT R29, -R26, R13, 0.5 ;  /* 0x3f0000001a1d7423 */ /* 0x000fe2000000210d */
[----:B------:R-:W-:-:S03]  /*24e20*/  F2FP.F16.E4M3.UNPACK_B R39, R0 ;  /* 0x00000000ff27723e */ /* 0x000fc600020006ff */
[----:B------:R-:W-:Y:S01]  /*24e30*/  FFMA.RM R29, R29, R12, 12582913 ;  /* 0x4b4000011d1d7423 */ /* 0x000fe2000000400c */
[----:B------:R-:W-:-:S04]  /*24e40*/  FFMA.SAT R37, -R30, R13, 0.5 ;  /* 0x3f0000001e257423 */ /* 0x000fc8000000210d */
[----:B------:R-:W-:Y:S01]  /*24e50*/  FFMA.RM R37, R37, R12, 12582913 ;  /* 0x4b40000125257423 */ /* 0x000fe2000000400c */
[----:B------:R-:W-:-:S04]  /*24e60*/  FFMA.SAT R43, -R36, R13, 0.5 ;  /* 0x3f000000242b7423 */ /* 0x000fc8000000210d */
[----:B------:R-:W-:Y:S01]  /*24e70*/  FFMA.RM R43, R43, R12, 12582913 ;  /* 0x4b4000012b2b7423 */ /* 0x000fe2000000400c */
[----:B------:R-:W-:Y:S08]  /*24e80*/  MUFU.EX2 R14, R14 ;  /* 0x0000000e000e7308 */ /* 0x000ff00000000800 */
[----:B------:R-:W1:Y:S01]  /*24e90*/  MUFU.EX2 R23, R23 ;  /* 0x0000001700177308 */ /* 0x000e620000000800 */
[----:B------:R-:W-:-:S02]  /*24ea0*/  SHF.L.U32 R5, R5, 0x17, RZ ;  /* 0x0000001705057819 */ /* 0x000fc400000006ff */
[----:B------:R-:W-:-:S05]  /*24eb0*/  SHF.L.U32 R4, R4, 0x17, RZ ;  /* 0x0000001704047819 */ /* 0x000fca00000006ff */
[----:B------:R-:W5:Y:S01]  /*24ec0*/  MUFU.EX2 R25, R25 ;  /* 0x0000001900197308 */ /* 0x000f620000000800 */
[----:B-1----:R-:W-:Y:S01]  /*24ed0*/  FFMA R23, R4, R23, 1 ;  /* 0x3f80000004177423 */ /* 0x002fe20000000017 */
[----:B------:R-:W-:Y:S01]  /*24ee0*/  SHF.L.U32 R8, R8, 0x17, RZ ;  /* 0x0000001708087819 */ /* 0x000fe200000006ff */
[----:B------:R-:W-:Y:S01]  /*24ef0*/  BSSY B1, `(.L_x_591) ;  /* 0x0000083000017945 */ /* 0x000fe20003800000 */
[----:B--2---:R-:W-:Y:S01]  /*24f00*/  FMUL R15, R16, R27 ;  /* 0x0000001b100f7220 */ /* 0x004fe20000400000 */
[----:B------:R-:W-:-:S03]  /*24f10*/  FFMA.SAT R27, -R24, R13, 0.5 ;  /* 0x3f000000181b7423 */ /* 0x000fc6000000210d */
[----:B------:R-:W-:Y:S01]  /*24f20*/  FFMA R20, R2, R31, R15 ;  /* 0x0000001f02147223 */ /* 0x000fe2000000000f */
[----:B------:R-:W-:Y:S01]  /*24f30*/  FFMA.RM R15, R27, R12, 12582913 ;  /* 0x4b4000011b0f7423 */ /* 0x000fe2000000400c */
[----:B---3--:R-:W-:-:S03]  /*24f40*/  FMUL R21, R16, R33 ;  /* 0x0000002110157220 */ /* 0x008fc60000400000 */
[----:B------:R-:W-:Y:S01]  /*24f50*/  FADD R27, R15, -12583039 ;  /* 0xcb40007f0f1b7421 */ /* 0x000fe20000000000 */
[----:B------:R-:W-:Y:S01]  /*24f60*/  FFMA R22, R2, R22, R21 ;  /* 0x0000001602167223 */ /* 0x000fe20000000015 */
[----:B------:R-:W-:Y:S01]  /*24f70*/  FFMA.SAT R31, -R28, R13, 0.5 ;  /* 0x3f0000001c1f7423 */ /* 0x000fe2000000210d */
[----:B------:R-:W-:Y:S01]  /*24f80*/  FADD R21, R29, -12583039 ;  /* 0xcb40007f1d157421 */ /* 0x000fe20000000000 */
[----:B------:R-:W-:Y:S02]  /*24f90*/  FFMA R27, -R24, 1.4426950216293334961, -R27 ;  /* 0x3fb8aa3b181b7823 */ /* 0x000fe4000000091b */
[----:B------:R-:W-:Y:S01]  /*24fa0*/  FFMA.RM R33, R31, R12, 12582913 ;  /* 0x4b4000011f217423 */ /* 0x000fe2000000400c */
[----:B------:R-:W-:Y:S01]  /*24fb0*/  FFMA R31, -R26, 1.4426950216293334961, -R21 ;  /* 0x3fb8aa3b1a1f7823 */ /* 0x000fe20000000915 */
[----:B------:R-:W-:Y:S01]  /*24fc0*/  FFMA R27, -R24, 1.925963033500011079e-08, R27 ;  /* 0x32a57060181b7823 */ /* 0x000fe2000000011b */
[--C-:B------:R-:W-:Y:S02]  /*24fd0*/  HADD2.F32 R24, -RZ, R39.reuse.H0_H0 ;  /* 0x20000027ff187230 */ /* 0x100fe40000004100 */
[----:B----4-:R-:W-:Y:S01]  /*24fe0*/  FMUL R21, R16, R35 ;  /* 0x0000002310157220 */ /* 0x010fe20000400000 */
[----:B------:R1:W2:Y:S03]  /*24ff0*/  MUFU.EX2 R38, R27 ;  /* 0x0000001b00267308 */ /* 0x0002a60000000800 */
[----:B------:R-:W-:Y:S01]  /*25000*/  FFMA R24, R2, R24, R21 ;  /* 0x0000001802187223 */ /* 0x000fe20000000015 */
[----:B------:R-:W-:Y:S01]  /*25010*/  FFMA.SAT R21, -R32, R13, 0.5 ;  /* 0x3f00000020157423 */ /* 0x000fe2000000210d */
[----:B------:R-:W-:Y:S01]  /*25020*/  FFMA R31, -R26, 1.925963033500011079e-08, R31 ;  /* 0x32a570601a1f7823 */ /* 0x000fe2000000011f */
[----:B------:R-:W-:-:S02]  /*25030*/  HADD2.F32 R26, -RZ, R39.H1_H1 ;  /* 0x30000027ff1a7230 */ /* 0x000fc40000004100 */
[----:B-1----:R-:W-:Y:S01]  /*25040*/  FADD R27, R37, -12583039 ;  /* 0xcb40007f251b7421 */ /* 0x002fe20000000000 */
[----:B------:R-:W-:Y:S01]  /*25050*/  FFMA.RM R39, R21, R12, 12582913 ;  /* 0x4b40000115277423 */ /* 0x000fe2000000400c */
[----:B------:R-:W-:Y:S01]  /*25060*/  FADD R35, R33, -12583039 ;  /* 0xcb40007f21237421 */ /* 0x000fe20000000000 */
[----:B------:R-:W-:Y:S01]  /*25070*/  FMUL R21, R16, R41 ;  /* 0x0000002910157220 */ /* 0x000fe20000400000 */
[----:B------:R-:W-:Y:S02]  /*25080*/  FFMA R27, -R30, 1.4426950216293334961, -R27 ;  /* 0x3fb8aa3b1e1b7823 */ /* 0x000fe4000000091b */
[----:B------:R-:W-:Y:S01]  /*25090*/  FFMA R35, -R28, 1.4426950216293334961, -R35 ;  /* 0x3fb8aa3b1c237823 */ /* 0x000fe20000000923 */
[----:B------:R-:W-:Y:S01]  /*250a0*/  FFMA R26, R2, R26, R21 ;  /* 0x0000001a021a7223 */ /* 0x000fe20000000015 */
[----:B------:R-:W-:Y:S01]  /*250b0*/  FFMA R27, -R30, 1.925963033500011079e-08, R27 ;  /* 0x32a570601e1b7823 */ /* 0x000fe2000000011b */
[----:B------:R-:W-:Y:S01]  /*250c0*/  F2FP.F16.E4M3.UNPACK_B R30, R0.H1 ;  /* 0x00000000ff1e723e */ /* 0x000fe200030006ff */
[----:B------:R-:W-:Y:S01]  /*250d0*/  FFMA.SAT R21, -R34, R13, 0.5 ;  /* 0x3f00000022157423 */ /* 0x000fe2000000210d */
[----:B------:R1:W-:Y:S01]  /*250e0*/  MUFU.EX2 R40, R31 ;  /* 0x0000001f00287308 */ /* 0x0003e20000000800 */
[----:B------:R-:W-:-:S02]  /*250f0*/  FFMA R35, -R28, 1.925963033500011079e-08, R35 ;  /* 0x32a570601c237823 */ /* 0x000fc40000000123 */
[----:B------:R-:W-:Y:S02]  /*25100*/  HADD2.F32 R28, -RZ, R30.H0_H0 ;  /* 0x2000001eff1c7230 */ /* 0x000fe40000004100 */
[----:B-1----:R-:W-:Y:S01]  /*25110*/  FFMA.RM R31, R21, R12, 12582913 ;  /* 0x4b400001151f7423 */ /* 0x002fe2000000400c */
[----:B------:R-:W-:Y:S02]  /*25120*/  FMUL R21, R16, R45 ;  /* 0x0000002d10157220 */ /* 0x000fe40000400000 */
[----:B------:R1:W3:Y:S02]  /*25130*/  MUFU.EX2 R42, R35 ;  /* 0x00000023002a7308 */ /* 0x0002e40000000800 */
[----:B------:R-:W-:Y:S01]  /*25140*/  FFMA R28, R2, R28, R21 ;  /* 0x0000001c021c7223 */ /* 0x000fe20000000015 */
[----:B------:R-:W-:Y:S01]  /*25150*/  FADD R21, R43, -12583039 ;  /* 0xcb40007f2b157421 */ /* 0x000fe20000000000 */
[----:B-1----:R-:W-:-:S04]  /*25160*/  FADD R35, R31, -12583039 ;  /* 0xcb40007f1f237421 */ /* 0x002fc80000000000 */
[----:B------:R1:W4:Y:S01]  /*25170*/  MUFU.EX2 R44, R27 ;  /* 0x0000001b002c7308 */ /* 0x0003220000000800 */
[----:B------:R-:W-:Y:S01]  /*25180*/  FFMA R21, -R36, 1.4426950216293334961, -R21 ;  /* 0x3fb8aa3b24157823 */ /* 0x000fe20000000915 */
[----:B------:R-:W-:Y:S01]  /*25190*/  FFMA R35, -R34, 1.4426950216293334961, -R35 ;  /* 0x3fb8aa3b22237823 */ /* 0x000fe20000000923 */
[----:B------:R-:W-:Y:S02]  /*251a0*/  HADD2.F32 R30, -RZ, R30.H1_H1 ;  /* 0x3000001eff1e7230 */ /* 0x000fe40000004100 */
[----:B------:R-:W-:Y:S01]  /*251b0*/  FFMA R36, -R36, 1.925963033500011079e-08, R21 ;  /* 0x32a5706024247823 */ /* 0x000fe20000000115 */
[----:B------:R-:W-:Y:S01]  /*251c0*/  FFMA R35, -R34, 1.925963033500011079e-08, R35 ;  /* 0x32a5706022237823 */ /* 0x000fe20000000123 */
[----:B-1----:R-:W-:Y:S01]  /*251d0*/  FFMA.SAT R27, -R20, R13, 0.5 ;  /* 0x3f000000141b7423 */ /* 0x002fe2000000210d */
[----:B------:R-:W-:Y:S02]  /*251e0*/  FMUL R21, R16, R46 ;  /* 0x0000002e10157220 */ /* 0x000fe40000400000 */
[----:B------:R1:W-:Y:S01]  /*251f0*/  MUFU.EX2 R34, R35 ;  /* 0x0000002300227308 */ /* 0x0003e20000000800 */
[----:B------:R-:W-:Y:S01]  /*25200*/  FFMA.RM R45, R27, R12, 12582913 ;  /* 0x4b4000011b2d7423 */ /* 0x000fe2000000400c */
[----:B------:R-:W-:Y:S01]  /*25210*/  FADD R41, R39, -12583039 ;  /* 0xcb40007f27297421 */ /* 0x000fe20000000000 */
[----:B------:R-:W-:-:S02]  /*25220*/  FFMA R30, R2, R30, R21 ;  /* 0x0000001e021e7223 */ /* 0x000fc40000000015 */
[----:B------:R-:W-:Y:S01]  /*25230*/  FADD R27, R45, -12583039 ;  /* 0xcb40007f2d1b7421 */ /* 0x000fe20000000000 */
[-C--:B-1----:R-:W-:Y:S01]  /*25240*/  FFMA.SAT R35, -R26, R13.reuse, 0.5 ;  /* 0x3f0000001a237423 */ /* 0x082fe2000000210d */
[----:B------:R-:W-:Y:S02]  /*25250*/  FFMA R41, -R32, 1.4426950216293334961, -R41 ;  /* 0x3fb8aa3b20297823 */ /* 0x000fe40000000929 */
[----:B------:R-:W-:Y:S01]  /*25260*/  FFMA R27, -R20, 1.4426950216293334961, -R27 ;  /* 0x3fb8aa3b141b7823 */ /* 0x000fe2000000091b */
[-C--:B------:R-:W-:Y:S01]  /*25270*/  FFMA.RM R46, R35, R12.reuse, 12582913 ;  /* 0x4b400001232e7423 */ /* 0x080fe2000000400c */
[-C--:B------:R-:W-:Y:S01]  /*25280*/  FFMA.SAT R47, -R22, R13.reuse, 0.5 ;  /* 0x3f000000162f7423 */ /* 0x080fe2000000210d */
[-C--:B------:R-:W-:Y:S01]  /*25290*/  FFMA.SAT R49, -R28, R13.reuse, 0.5 ;  /* 0x3f0000001c317423 */ /* 0x080fe2000000210d */
[-C--:B------:R-:W-:Y:S01]  /*252a0*/  FFMA.SAT R51, -R30, R13.reuse, 0.5 ;  /* 0x3f0000001e337423 */ /* 0x080fe2000000210d */
[----:B------:R-:W-:Y:S01]  /*252b0*/  FFMA.SAT R21, -R24, R13, 0.5 ;  /* 0x3f00000018157423 */ /* 0x000fe2000000210d */
[----:B------:R-:W-:Y:S01]  /*252c0*/  FADD R13, R46, -12583039 ;  /* 0xcb40007f2e0d7421 */ /* 0x000fe20000000000 */
[----:B------:R-:W-:Y:S01]  /*252d0*/  FFMA R41, -R32, 1.925963033500011079e-08, R41 ;  /* 0x32a5706020297823 */ /* 0x000fe20000000129 */
[----:B------:R-:W-:Y:S01]  /*252e0*/  FFMA R27, -R20, 1.925963033500011079e-08, R27 ;  /* 0x32a57060141b7823 */ /* 0x000fe2000000011b */
[-C--:B------:R-:W-:Y:S01]  /*252f0*/  FFMA.RM R47, R47, R12.reuse, 12582913 ;  /* 0x4b4000012f2f7423 */ /* 0x080fe2000000400c */
[-C--:B------:R-:W-:Y:S01]  /*25300*/  FFMA.RM R49, R49, R12.reuse, 12582913 ;  /* 0x4b40000131317423 */ /* 0x080fe2000000400c */
[-C--:B------:R-:W-:Y:S01]  /*25310*/  FFMA.RM R51, R51, R12.reuse, 12582913 ;  /* 0x4b40000133337423 */ /* 0x080fe2000000400c */
[----:B------:R-:W-:Y:S01]  /*25320*/  FFMA.RM R20, R21, R12, 12582913 ;  /* 0x4b40000115147423 */ /* 0x000fe2000000400c */
[----:B------:R-:W-:Y:S01]  /*25330*/  FFMA R13, -R26, 1.4426950216293334961, -R13 ;  /* 0x3fb8aa3b1a0d7823 */ /* 0x000fe2000000090d */
[----:B------:R1:W4:Y:S01]  /*25340*/  MUFU.EX2 R32, R41 ;  /* 0x0000002900207308 */ /* 0x0003220000000800 */
[----:B------:R-:W-:Y:S01]  /*25350*/  FADD R53, R51, -12583039 ;  /* 0xcb40007f33357421 */ /* 0x000fe20000000000 */
[----:B------:R-:W-:Y:S01]  /*25360*/  FADD R35, R20, -12583039 ;  /* 0xcb40007f14237421 */ /* 0x000fe20000000000 */
[----:B------:R-:W-:Y:S01]  /*25370*/  FFMA R13, -R26, 1.925963033500011079e-08, R13 ;  /* 0x32a570601a0d7823 */ /* 0x000fe2000000010d */
[----:B------:R-:W-:-:S04]  /*25380*/  FFMA R26, R5, R14, 1 ;  /* 0x3f800000051a7423 */ /* 0x000fc8000000000e */
[----:B------:R5:W-:Y:S01]  /*25390*/  MUFU.EX2 R21, R27 ;  /* 0x0000001b00157308 */ /* 0x000be20000000800 */
[----:B-1----:R-:W-:Y:S01]  /*253a0*/  FADD R41, R47, -12583039 ;  /* 0xcb40007f2f297421 */ /* 0x002fe20000000000 */
[----:B------:R-:W-:Y:S01]  /*253b0*/  FFMA R53, -R30, 1.4426950216293334961, -R53 ;  /* 0x3fb8aa3b1e357823 */ /* 0x000fe20000000935 */
[----:B------:R-:W-:Y:S02]  /*253c0*/  FFMA R35, -R24, 1.4426950216293334961, -R35 ;  /* 0x3fb8aa3b18237823 */ /* 0x000fe40000000923 */
[----:B------:R-:W-:Y:S01]  /*253d0*/  FFMA R41, -R22, 1.4426950216293334961, -R41 ;  /* 0x3fb8aa3b16297823 */ /* 0x000fe20000000929 */
[----:B-----5:R-:W-:-:S04]  /*253e0*/  FADD R27, R49, -12583039 ;  /* 0xcb40007f311b7421 */ /* 0x020fc80000000000 */
[----:B------:R-:W-:Y:S01]  /*253f0*/  FFMA R27, -R28, 1.4426950216293334961, -R27 ;  /* 0x3fb8aa3b1c1b7823 */ /* 0x000fe2000000091b */
[----:B------:R-:W-:Y:S01]  /*25400*/  FFMA R41, -R22, 1.925963033500011079e-08, R41 ;  /* 0x32a5706016297823 */ /* 0x000fe20000000129 */
[----:B------:R-:W-:Y:S01]  /*25410*/  FFMA R53, -R30, 1.925963033500011079e-08, R53 ;  /* 0x32a570601e357823 */ /* 0x000fe20000000135 */
[----:B------:R-:W-:Y:S01]  /*25420*/  IADD3 R4, R26, 0x1800000, RZ ;  /* 0x018000001a047810 */ /* 0x000fe20007ffe0ff */
[----:B------:R-:W-:Y:S01]  /*25430*/  FFMA R28, -R28, 1.925963033500011079e-08, R27 ;  /* 0x32a570601c1c7823 */ /* 0x000fe2000000011b */
[----:B------:R-:W-:Y:S02]  /*25440*/  FFMA R35, -R24, 1.925963033500011079e-08, R35 ;  /* 0x32a5706018237823 */ /* 0x000fe40000000123 */
[----:B------:R-:W-:Y:S01]  /*25450*/  LOP3.LUT R4, R4, 0x7f800000, RZ, 0xc0, !PT ;  /* 0x7f80000004047812 */ /* 0x000fe200078ec0ff */
[----:B------:R-:W1:Y:S03]  /*25460*/  MUFU.EX2 R36, R36 ;  /* 0x0000002400247308 */ /* 0x000e660000000800 */
[----:B------:R-:W-:-:S05]  /*25470*/  ISETP.GT.U32.AND P2, PT, R4, 0x1ffffff, PT ;  /* 0x01ffffff0400780c */ /* 0x000fca0003f44070 */
[----:B------:R-:W5:Y:S01]  /*25480*/  MUFU.EX2 R41, R41 ;  /* 0x0000002900297308 */ /* 0x000f620000000800 */
[----:B------:R-:W-:-:S07]  /*25490*/  SHF.L.U32 R15, R15, 0x17, RZ ;  /* 0x000000170f0f7819 */ /* 0x000fce00000006ff */
[----:B------:R-:W5:Y:S08]  /*254a0*/  MUFU.EX2 R22, R35 ;  /* 0x0000002300167308 */ /* 0x000f700000000800 */
[----:B------:R3:W5:Y:S08]  /*254b0*/  MUFU.EX2 R5, R13 ;  /* 0x0000000d00057308 */ /* 0x0007700000000800 */
[----:B------:R-:W5:Y:S08]  /*254c0*/  MUFU.EX2 R28, R28 ;  /* 0x0000001c001c7308 */ /* 0x000f700000000800 */
[----:B------:R-:W5:Y:S01]  /*254d0*/  MUFU.EX2 R53, R53 ;  /* 0x0000003500357308 */ /* 0x000f620000000800 */
[----:B------:R-:W-:Y:S01]  /*254e0*/  FFMA R30, R8, R25, 1 ;  /* 0x3f800000081e7423 */ /* 0x000fe20000000019 */
[----:B------:R-:W-:Y:S01]  /*254f0*/  SHF.L.U32 R33, R33, 0x17, RZ ;  /* 0x0000001721217819 */ /* 0x000fe200000006ff */
[----:B--2---:R-:W-:Y:S01]  /*25500*/  FFMA R55, R15, R38, 1 ;  /* 0x3f8000000f377423 */ /* 0x004fe20000000026 */
[----:B---3--:R-:W-:-:S02]  /*25510*/  SHF.L.U32 R13, R20, 0x17, RZ ;  /* 0x00000017140d7819 */ /* 0x008fc400000006ff */
[----:B------:R-:W-:Y:S02]  /*25520*/  SHF.L.U32 R29, R29, 0x17, RZ ;  /* 0x000000171d1d7819 */ /* 0x000fe400000006ff */
[----:B------:R-:W-:Y:S02]  /*25530*/  SHF.L.U32 R37, R37, 0x17, RZ ;  /* 0x0000001725257819 */ /* 0x000fe400000006ff */
[----:B------:R-:W-:Y:S02]  /*25540*/  SHF.L.U32 R39, R39, 0x17, RZ ;  /* 0x0000001727277819 */ /* 0x000fe400000006ff */
[----:B------:R-:W-:Y:S02]  /*25550*/  SHF.L.U32 R27, R31, 0x17, RZ ;  /* 0x000000171f1b7819 */ /* 0x000fe400000006ff */
[----:B------:R-:W-:Y:S02]  /*25560*/  SHF.L.U32 R25, R43, 0x17, RZ ;  /* 0x000000172b197819 */ /* 0x000fe400000006ff */
[----:B------:R-:W-:-:S02]  /*25570*/  SHF.L.U32 R12, R45, 0x17, RZ ;  /* 0x000000172d0c7819 */ /* 0x000fc400000006ff */
[----:B------:R-:W-:Y:S02]  /*25580*/  SHF.L.U32 R24, R47, 0x17, RZ ;  /* 0x000000172f187819 */ /* 0x000fe400000006ff */
[----:B------:R-:W-:Y:S02]  /*25590*/  SHF.L.U32 R14, R46, 0x17, RZ ;  /* 0x000000172e0e7819 */ /* 0x000fe400000006ff */
[----:B------:R-:W-:Y:S02]  /*255a0*/  SHF.L.U32 R15, R49, 0x17, RZ ;  /* 0x00000017310f7819 */ /* 0x000fe400000006ff */
[----:B------:R-:W-:Y:S01]  /*255b0*/  SHF.L.U32 R20, R51, 0x17, RZ ;  /* 0x0000001733147819 */ /* 0x000fe200000006ff */
[----:B------:R-:W-:Y:S01]  /*255c0*/  FFMA R42, R33, R42, 1 ;  /* 0x3f800000212a7423 */ /* 0x000fe2000000002a */
[----:B------:R-:W-:Y:S01]  /*255d0*/  FFMA R29, R29, R40, 1 ;  /* 0x3f8000001d1d7423 */ /* 0x000fe20000000028 */
[----:B----4-:R-:W-:Y:S01]  /*255e0*/  FFMA R33, R37, R44, 1 ;  /* 0x3f80000025217423 */ /* 0x010fe2000000002c */
[----:B------:R-:W-:Y:S01]  /*255f0*/  FFMA R32, R39, R32, 1 ;  /* 0x3f80000027207423 */ /* 0x000fe20000000020 */
[----:B------:R-:W-:Y:S01]  /*25600*/  FFMA R27, R27, R34, 1 ;  /* 0x3f8000001b1b7423 */ /* 0x000fe20000000022 */
[----:B-1----:R-:W-:Y:S01]  /*25610*/  FFMA R25, R25, R36, 1 ;  /* 0x3f80000019197423 */ /* 0x002fe20000000024 */
[----:B------:R-:W-:Y:S01]  /*25620*/  FFMA R12, R12, R21, 1 ;  /* 0x3f8000000c0c7423 */ /* 0x000fe20000000015 */
[----:B-----5:R-:W-:Y:S01]  /*25630*/  FFMA R24, R24, R41, 1 ;  /* 0x3f80000018187423 */ /* 0x020fe20000000029 */
        /* <DEDUP_REMOVED lines=10> */
.L_x_592:
[----:B------:R-:W1:Y:S02]  /*256e0*/  MUFU.RCP R21, R26 ;  /* 0x0000001a00157308 */ /* 0x000e640000001000 */
[----:B-1----:R-:W-:-:S04]  /*256f0*/  FFMA R4, R26, R21, -1 ;  /* 0xbf8000001a047423 */ /* 0x002fc80000000015 */
[----:B------:R-:W-:-:S04]  /*25700*/  FADD.FTZ R4, -R4, -RZ ;  /* 0x800000ff04047221 */ /* 0x000fc80000010100 */
[----:B------:R-:W-:-:S07]  /*25710*/  FFMA R21, R21, R4, R21 ;  /* 0x0000000415157223 */ /* 0x000fce0000000015 */
.L_x_593:
[----:B------:R-:W-:Y:S05]  /*25720*/  BSYNC B1 ;  /* 0x0000000000017941 */ /* 0x000fea0003800000 */
.L_x_591:
        /* <DEDUP_REMOVED lines=10> */
.L_x_595:
[----:B------:R-:W1:Y:S02]  /*257d0*/  MUFU.RCP R22, R23 ;  /* 0x0000001700167308 */ /* 0x000e640000001000 */
[----:B-1----:R-:W-:-:S04]  /*257e0*/  FFMA R4, R23, R22, -1 ;  /* 0xbf80000017047423 */ /* 0x002fc80000000016 */
[----:B------:R-:W-:-:S04]  /*257f0*/  FADD.FTZ R5, -R4, -RZ ;  /* 0x800000ff04057221 */ /* 0x000fc80000010100 */
[----:B------:R-:W-:-:S07]  /*25800*/  FFMA R22, R22, R5, R22 ;  /* 0x0000000516167223 */ /* 0x000fce0000000016 */
.L_x_596:
[----:B------:R-:W-:Y:S05]  /*25810*/  BSYNC B1 ;  /* 0x0000000000017941 */ /* 0x000fea0003800000 */
.L_x_594:
        /* <DEDUP_REMOVED lines=10> */
.L_x_598:
[----:B------:R-:W1:Y:S02]  /*258c0*/  MUFU.RCP R23, R30 ;  /* 0x0000001e00177308 */ /* 0x000e640000001000 */
[----:B-1----:R-:W-:-:S04]  /*258d0*/  FFMA R4, R30, R23, -1 ;  /* 0xbf8000001e047423 */ /* 0x002fc80000000017 */
[----:B------:R-:W-:-:S04]  /*258e0*/  FADD.FTZ R4, -R4, -RZ ;  /* 0x800000ff04047221 */ /* 0x000fc80000010100 */
[----:B------:R-:W-:-:S07]  /*258f0*/  FFMA R23, R23, R4, R23 ;  /* 0x0000000417177223 */ /* 0x000fce0000000017 */
.L_x_599:
[----:B------:R-:W-:Y:S05]  /*25900*/  BSYNC B1 ;  /* 0x0000000000017941 */ /* 0x000fea0003800000 */
.L_x_597:
        /* <DEDUP_REMOVED lines=10> */
.L_x_601:
[----:B------:R-:W1:Y:S02]  /*259b0*/  MUFU.RCP R26, R55 ;  /* 0x00000037001a7308 */ /* 0x000e640000001000 */
[----:B-1----:R-:W-:-:S04]  /*259c0*/  FFMA R4, R55, R26, -1 ;  /* 0xbf80000037047423 */ /* 0x002fc8000000001a */
[----:B------:R-:W-:-:S04]  /*259d0*/  FADD.FTZ R5, -R4, -RZ ;  /* 0x800000ff04057221 */ /* 0x000fc80000010100 */
[----:B------:R-:W-:-:S07]  /*259e0*/  FFMA R26, R26, R5, R26 ;  /* 0x000000051a1a7223 */ /* 0x000fce000000001a */
.L_x_602:
[----:B------:R-:W-:Y:S05]  /*259f0*/  BSYNC B1 ;  /* 0x0000000000017941 */ /* 0x000fea0003800000 */
.L_x_600:
        /* <DEDUP_REMOVED lines=10> */
.L_x_604:
[----:B------:R-:W1:Y:S02]  /*25aa0*/  MUFU.RCP R28, R29 ;  /* 0x0000001d001c7308 */ /* 0x000e640000001000 */
[----:B-1----:R-:W-:-:S04]  /*25ab0*/  FFMA R4, R29, R28, -1 ;  /* 0xbf8000001d047423 */ /* 0x002fc8000000001c */
[----:B------:R-:W-:-:S04]  /*25ac0*/  FADD.FTZ R5, -R4, -RZ ;  /* 0x800000ff04057221 */ /* 0x000fc80000010100 */
[----:B------:R-:W-:-:S07]  /*25ad0*/  FFMA R28, R28, R5, R28 ;  /* 0x000000051c1c7223 */ /* 0x000fce000000001c */
.L_x_605:
[----:B------:R-:W-:Y:S05]  /*25ae0*/  BSYNC B1 ;  /* 0x0000000000017941 */ /* 0x000fea0003800000 */
.L_x_603:
        /* <DEDUP_REMOVED lines=10> */
.L_x_607:
[----:B------:R-:W1:Y:S02]  /*25b90*/  MUFU.RCP R29, R42 ;  /* 0x0000002a001d7308 */ /* 0x000e640000001000 */
[----:B-1----:R-:W-:-:S04]  /*25ba0*/  FFMA R4, R42, R29, -1 ;  /* 0xbf8000002a047423 */ /* 0x002fc8000000001d */
[----:B------:R-:W-:-:S04]  /*25bb0*/  FADD.FTZ R4, -R4, -RZ ;  /* 0x800000ff04047221 */ /* 0x000fc80000010100 */
[----:B------:R-:W-:-:S07]  /*25bc0*/  FFMA R29, R29, R4, R29 ;  /* 0x000000041d1d7223 */ /* 0x000fce000000001d */
.L_x_608:
[----:B------:R-:W-:Y:S05]  /*25bd0*/  BSYNC B1 ;  /* 0x0000000000017941 */ /* 0x000fea0003800000 */
.L_x_606:
        /* <DEDUP_REMOVED lines=10> */
.L_x_610:
[----:B------:R-:W1:Y:S02]  /*25c80*/  MUFU.RCP R30, R33 ;  /* 0x00000021001e7308 */ /* 0x000e640000001000 */
[----:B-1----:R-:W-:-:S04]  /*25c90*/  FFMA R4, R33, R30, -1 ;  /* 0xbf80000021047423 */ /* 0x002fc8000000001e */
[----:B------:R-:W-:-:S04]  /*25ca0*/  FADD.FTZ R5, -R4, -RZ ;  /* 0x800000ff04057221 */ /* 0x000fc80000010100 */
[----:B------:R-:W-:-:S07]  /*25cb0*/  FFMA R30, R30, R5, R30 ;  /* 0x000000051e1e7223 */ /* 0x000fce000000001e */
.L_x_611:
[----:B------:R-:W-:Y:S05]  /*25cc0*/  BSYNC B1 ;  /* 0x0000000000017941 */ /* 0x000fea0003800000 */
.L_x_609:
        /* <DEDUP_REMOVED lines=10> */
.L_x_613:
[----:B------:R-:W1:Y:S02]  /*25d70*/  MUFU.RCP R33, R32 ;  /* 0x0000002000217308 */ /* 0x000e640000001000 */
[----:B-1----:R-:W-:-:S04]  /*25d80*/  FFMA R4, R32, R33, -1 ;  /* 0xbf80000020047423 */ /* 0x002fc80000000021 */
[----:B------:R-:W-:-:S04]  /*25d90*/  FADD.FTZ R4, -R4, -RZ ;  /* 0x800000ff04047221 */ /* 0x000fc80000010100 */
[----:B------:R-:W-:-:S07]  /*25da0*/  FFMA R33, R33, R4, R33 ;  /* 0x0000000421217223 */ /* 0x000fce0000000021 */
.L_x_614:
[----:B------:R-:W-:Y:S05]  /*25db0*/  BSYNC B1 ;  /* 0x0000000000017941 */ /* 0x000fea0003800000 */
.L_x_612:
        /* <DEDUP_REMOVED lines=10> */
.L_x_616:
[----:B------:R-:W1:Y:S02]  /*25e60*/  MUFU.RCP R32, R27 ;  /* 0x0000001b00207308 */ /* 0x000e640000001000 */
[----:B-1----:R-:W-:-:S04]  /*25e70*/  FFMA R4, R27, R32, -1 ;  /* 0xbf8000001b047423 */ /* 0x002fc80000000020 */
[----:B------:R-:W-:-:S04]  /*25e80*/  FADD.FTZ R5, -R4, -RZ ;  /* 0x800000ff04057221 */ /* 0x000fc80000010100 */
[----:B------:R-:W-:-:S07]  /*25e90*/  FFMA R32, R32, R5, R32 ;  /* 0x0000000520207223 */ /* 0x000fce0000000020 */
.L_x_617:
[----:B------:R-:W-:Y:S05]  /*25ea0*/  BSYNC B1 ;  /* 0x0000000000017941 */ /* 0x000fea0003800000 */
.L_x_615:
        /* <DEDUP_REMOVED lines=10> */
.L_x_619:
[----:B------:R-:W1:Y:S02]  /*25f50*/  MUFU.RCP R4, R25 ;  /* 0x0000001900047308 */ /* 0x000e640000001000 */
[----:B-1----:R-:W-:-:S04]  /*25f60*/  FFMA R5, R25, R4, -1 ;  /* 0xbf80000019057423 */ /* 0x002fc80000000004 */
[----:B------:R-:W-:-:S04]  /*25f70*/  FADD.FTZ R5, -R5, -RZ ;  /* 0x800000ff05057221 */ /* 0x000fc80000010100 */
[----:B------:R-:W-:-:S07]  /*25f80*/  FFMA R27, R4, R5, R4 ;  /* 0x00000005041b7223 */ /* 0x000fce0000000004 */
.L_x_620:
[----:B------:R-:W-:Y:S05]  /*25f90*/  BSYNC B1 ;  /* 0x0000000000017941 */ /* 0x000fea0003800000 */
.L_x_618:
        /* <DEDUP_REMOVED lines=10> */
.L_x_622:
[----:B------:R-:W1:Y:S02]  /*26040*/  MUFU.RCP R25, R12 ;  /* 0x0000000c00197308 */ /* 0x000e640000001000 */
[----:B-1----:R-:W-:-:S04]  /*26050*/  FFMA R4, R12, R25, -1 ;  /* 0xbf8000000c047423 */ /* 0x002fc80000000019 */
[----:B------:R-:W-:-:S04]  /*26060*/  FADD.FTZ R4, -R4, -RZ ;  /* 0x800000ff04047221 */ /* 0x000fc80000010100 */
[----:B------:R-:W-:-:S07]  /*26070*/  FFMA R25, R25, R4, R25 ;  /* 0x0000000419197223 */ /* 0x000fce0000000019 */
.L_x_623:
[----:B------:R-:W-:Y:S05]  /*26080*/  BSYNC B1 ;  /* 0x0000000000017941 */ /* 0x000fea0003800000 */
.L_x_621:
        /* <DEDUP_REMOVED lines=10> */
.L_x_625:
[----:B------:R-:W1:Y:S02]  /*26130*/  MUFU.RCP R5, R24 ;  /* 0x0000001800057308 */ /* 0x000e640000001000 */
[----:B-1----:R-:W-:-:S04]  /*26140*/  FFMA R4, R24, R5, -1 ;  /* 0xbf80000018047423 */ /* 0x002fc80000000005 */
[----:B------:R-:W-:-:S04]  /*26150*/  FADD.FTZ R4, -R4, -RZ ;  /* 0x800000ff04047221 */ /* 0x000fc80000010100 */
[----:B------:R-:W-:-:S07]  /*26160*/  FFMA R12, R5, R4, R5 ;  /* 0x00000004050c7223 */ /* 0x000fce0000000005 */
.L_x_626:
[----:B------:R-:W-:Y:S05]  /*26170*/  BSYNC B1 ;  /* 0x0000000000017941 */ /* 0x000fea0003800000 */
.L_x_624:
        /* <DEDUP_REMOVED lines=10> */
.L_x_628:
[----:B------:R-:W1:Y:S02]  /*26220*/  MUFU.RCP R24, R13 ;  /* 0x0000000d00187308 */ /* 0x000e640000001000 */
[----:B-1----:R-:W-:-:S04]  /*26230*/  FFMA R4, R13, R24, -1 ;  /* 0xbf8000000d047423 */ /* 0x002fc80000000018 */
[----:B------:R-:W-:-:S04]  /*26240*/  FADD.FTZ R5, -R4, -RZ ;  /* 0x800000ff04057221 */ /* 0x000fc80000010100 */
[----:B------:R-:W-:-:S07]  /*26250*/  FFMA R24, R24, R5, R24 ;  /* 0x0000000518187223 */ /* 0x000fce0000000018 */
.L_x_629:
[----:B------:R-:W-:Y:S05]  /*26260*/  BSYNC B1 ;  /* 0x0000000000017941 */ /* 0x000fea0003800000 */
.L_x_627:
        /* <DEDUP_REMOVED lines=10> */
.L_x_631:
[----:B------:R-:W1:Y:S02]  /*26310*/  MUFU.RCP R13, R14 ;  /* 0x0000000e000d7308 */ /* 0x000e640000001000 */
[----:B-1----:R-:W-:-:S04]  /*26320*/  FFMA R4, R14, R13, -1 ;  /* 0xbf8000000e047423 */ /* 0x002fc8000000000d */
[----:B------:R-:W-:-:S04]  /*26330*/  FADD.FTZ R4, -R4, -RZ ;  /* 0x800000ff04047221 */ /* 0x000fc80000010100 */
[----:B------:R-:W-:-:S07]  /*26340*/  FFMA R13, R13, R4, R13 ;  /* 0x000000040d0d7223 */ /* 0x000fce000000000d */
.L_x_632:
[----:B------:R-:W-:Y:S05]  /*26350*/  BSYNC B1 ;  /* 0x0000000000017941 */ /* 0x000fea0003800000 */
.L_x_630:
        /* <DEDUP_REMOVED lines=10> */
.L_x_634:
[----:B------:R-:W1:Y:S02]  /*26400*/  MUFU.RCP R14, R15 ;  /* 0x0000000f000e7308 */ /* 0x000e640000001000 */
[----:B-1----:R-:W-:-:S04]  /*26410*/  FFMA R4, R15, R14, -1 ;  /* 0xbf8000000f047423 */ /* 0x002fc8000000000e */
[----:B------:R-:W-:-:S04]  /*26420*/  FADD.FTZ R5, -R4, -RZ ;  /* 0x800000ff04057221 */ /* 0x000fc80000010100 */
[----:B------:R-:W-:-:S07]  /*26430*/  FFMA R14, R14, R5, R14 ;  /* 0x000000050e0e7223 */ /* 0x000fce000000000e */
.L_x_635:
[----:B------:R-:W-:Y:S05]  /*26440*/  BSYNC B1 ;  /* 0x0000000000017941 */ /* 0x000fea0003800000 */
.L_x_633:
        /* <DEDUP_REMOVED lines=9> */
.L_x_637:
[----:B------:R-:W1:Y:S02]  /*264e0*/  MUFU.RCP R5, R20 ;  /* 0x0000001400057308 */ /* 0x000e640000001000 */
[----:B-1----:R-:W-:-:S04]  /*264f0*/  FFMA R4, R20, R5, -1 ;  /* 0xbf80000014047423 */ /* 0x002fc80000000005 */
[----:B------:R-:W-:-:S04]  /*26500*/  FADD.FTZ R4, -R4, -RZ ;  /* 0x800000ff04047221 */ /* 0x000fc80000010100 */
[----:B------:R-:W-:-:S07]  /*26510*/  FFMA R8, R5, R4, R5 ;  /* 0x0000000405087223 */ /* 0x000fce0000000005 */
.L_x_638:
[----:B------:R-:W-:Y:S05]  /*26520*/  BSYNC B1 ;  /* 0x0000000000017941 */ /* 0x000fea0003800000 */
.L_x_636:
        /* <DEDUP_REMOVED lines=10> */
.L_x_639:
        /* <DEDUP_REMOVED lines=27> */
.L_x_641:
[----:B------:R-:W-:Y:S05]  /*26780*/  BSYNC B0 ;  /* 0x0000000000007941 */ /* 0x000fea0003800000 */
.L_x_640:
[----:B------:R-:W-:Y:S04]  /*26790*/  BSSY B0, `(.L_x_642) ;  /* 0x000003a000007945 */ /* 0x000fe80003800000 */
[----:B------:R-:W-:Y:S05]  /*267a0*/  @P0 BRA `(.L_x_643) ;  /* 0x0000000000e00947 */ /* 0x000fea0003800000 */
[----:B------:R-:W-:-:S04]  /*267b0*/  MOV R4, UR44 ;  /* 0x0000002c00047c02 */ /* 0x000fc80008000f00 */
[----:B------:R-:W-:-:S13]  /*267c0*/  ISETP.NE.AND P3, PT, R4, 0x3, PT ;  /* 0x000000030400780c */ /* 0x000fda0003f65270 */
[----:B------:R-:W-:Y:S05]  /*267d0*/  @!P3 BRA `(.L_x_644) ;  /* 0x000000000004b947 */ /* 0x000fea0003800000 */
[----:B------:R-:W-:Y:S01]  /*267e0*/  BPT.TRAP 0x1 ;  /* 0x000000040000795c */ /* 0x000fe20000300000 */
.L_x_644:
[----:B------:R-:W-:Y:S01]  /*267f0*/  LEA R4, R18, UR48, 0x3 ;  /* 0x0000003012047c11 */ /* 0x000fe2000f8e18ff */
[----:B------:R-:W-:Y:S01]  /*26800*/  BSSY B1, `(.L_x_645) ;  /* 0x0000004000017945 */ /* 0x000fe20003800000 */
[----:B------:R-:W-:-:S04]  /*26810*/  SHF.L.U32 R5, R19, 0x1f, RZ ;  /* 0x0000001f13057819 */ /* 0x000fc800000006ff */
[----:B------:R-:W1:Y:S02]  /*26820*/  SYNCS.PHASECHK.TRANS64.TRYWAIT P2, [R4+URZ+0x60], R5 ;  /* 0x00006005040075a7 */ /* 0x000e64000804017f */
[----:B-1----:R-:W-:Y:S05]  /*26830*/  @!P2 BRA `(.L_x_646) ;  /* 0x0000010c00e4a947 */ /* 0x002fea0003800000 */
.L_x_1155:
[----:B------:R-:W-:Y:S05]  /*26840*/  BSYNC B1 ;  /* 0x0000000000017941 */ /* 0x000fea0003800000 */
.L_x_645:
        /* <DEDUP_REMOVED lines=22> */
.L_x_648:
[----:B------:R-:W-:Y:S05]  /*269b0*/  BSYNC B1 ;  /* 0x0000000000017941 */ /* 0x000fea0003800000 */
.L_x_647:
        /* <DEDUP_REMOVED lines=8> */
.L_x_649:
        /* <DEDUP_REMOVED lines=15> */
.L_x_643:
[----:B------:R-:W-:Y:S05]  /*26b30*/  BSYNC B0 ;  /* 0x0000000000007941 */ /* 0x000fea0003800000 */
.L_x_642:
[----:B------:R-:W2:Y:S04]  /*26b40*/  LDL.LU R23, [R1+0x200] ;  /* 0x0002000001177983 */ /* 0x000ea80000300800 */
[----:B------:R-:W3:Y:S04]  /*26b50*/  LDL.LU R22, [R1+0x204] ;  /* 0x0002040001167983 */ /* 0x000ee80000300800 */
[----:B------:R-:W4:Y:S01]  /*26b60*/  LDL.LU R24, [R1+0x208] ;  /* 0x0002080001187983 */ /* 0x000f220000300800 */
[----:B------:R-:W-:Y:S01]  /*26b70*/  F2FP.F16.E4M3.UNPACK_B R4, R7 ;  /* 0x00000007ff04723e */ /* 0x000fe200020006ff */
[C---:B------:R-:W-:Y:S01]  /*26b80*/  FMUL R5, R16.reuse, R230 ;  /* 0x000000e610057220 */ /* 0x040fe20000400000 */
[----:B------:R-:W-:Y:S01]  /*26b90*/  F2FP.F16.E4M3.UNPACK_B R13, R6 ;  /* 0x00000006ff0d723e */ /* 0x000fe200020006ff */
[----:B------:R-:W5:Y:S01]  /*26ba0*/  LDL.LU R28, [R1+0x20c] ;  /* 0x00020c00011c7983 */ /* 0x000f620000300800 */
[----:B------:R-:W-:Y:S01]  /*26bb0*/  FMUL R15, R16, R234 ;  /* 0x000000ea100f7220 */ /* 0x000fe20000400000 */
[----:B------:R-:W-:-:S02]  /*26bc0*/  HADD2.F32 R8, -RZ, R4.H0_H0 ;  /* 0x20000004ff087230 */ /* 0x000fc40000004100 */
[----:B------:R-:W-:Y:S01]  /*26bd0*/  FMUL R231, R16, R231 ;  /* 0x000000e710e77220 */ /* 0x000fe20000400000 */
[----:B------:R-:W5:Y:S01]  /*26be0*/  LDL.LU R30, [R1+0x210] ;  /* 0x00021000011e7983 */ /* 0x000f620000300800 */
[----:B------:R-:W-:Y:S01]  /*26bf0*/  HADD2.F32 R12, -RZ, R4.H1_H1 ;  /* 0x30000004ff0c7230 */ /* 0x000fe20000004100 */
[----:B------:R-:W-:Y:S01]  /*26c00*/  F2FP.F16.E4M3.UNPACK_B R4, R7.H1 ;  /* 0x00000007ff04723e */ /* 0x000fe200030006ff */
[--C-:B------:R-:W-:Y:S01]  /*26c10*/  HADD2.F32 R14, -RZ, R13.reuse.H0_H0 ;  /* 0x2000000dff0e7230 */ /* 0x100fe20000004100 */
[----:B------:R-:W5:Y:S01]  /*26c20*/  LDL.LU R38, [R1+0x214] ;  /* 0x0002140001267983 */ /* 0x000f620000300800 */
[----:B------:R-:W-:Y:S01]  /*26c30*/  FFMA R5, R2, R8, R5 ;  /* 0x0000000802057223 */ /* 0x000fe20000000005 */
[----:B------:R-:W-:Y:S02]  /*26c40*/  HADD2.F32 R20, -RZ, R13.H1_H1 ;  /* 0x3000000dff147230 */ /* 0x000fe40000004100 */
[----:B------:R-:W-:Y:S01]  /*26c50*/  FMUL R233, R16, R233 ;  /* 0x000000e910e97220 */ /* 0x000fe20000400000 */
[----:B------:R-:W5:Y:S01]  /*26c60*/  LDL.LU R40, [R1+0x218] ;  /* 0x0002180001287983 */ /* 0x000f620000300800 */
[----:B------:R-:W-:-:S02]  /*26c70*/  HADD2.F32 R8, -RZ, R4.H0_H0 ;  /* 0x20000004ff087230 */ /* 0x000fc40000004100 */
[C---:B------:R-:W-:Y:S01]  /*26c80*/  FFMA R15, R2.reuse, R14, R15 ;  /* 0x0000000e020f7223 */ /* 0x040fe2000000000f */
[----:B------:R-:W-:Y:S01]  /*26c90*/  HADD2.F32 R4, -RZ, R4.H1_H1 ;  /* 0x30000004ff047230 */ /* 0x000fe20000004100 */
[----:B------:R-:W5:Y:S01]  /*26ca0*/  LDL.LU R46, [R1+0x21c] ;  /* 0x00021c00012e7983 */ /* 0x000f620000300800 */
[----:B------:R-:W-:Y:S01]  /*26cb0*/  MOV R48, 0x3bbb989d ;  /* 0x3bbb989d00307802 */ /* 0x000fe20000000f00 */
[----:B------:R-:W-:Y:S01]  /*26cc0*/  FFMA R231, R2, R12, R231 ;  /* 0x0000000c02e77223 */ /* 0x000fe200000000e7 */
[C---:B------:R-:W-:Y:S01]  /*26cd0*/  FMUL R235, R16.reuse, R235 ;  /* 0x000000eb10eb7220 */ /* 0x040fe20000400000 */
[----:B------:R-:W-:Y:S01]  /*26ce0*/  F2FP.F16.E4M3.UNPACK_B R14, R3 ;  /* 0x00000003ff0e723e */ /* 0x000fe200020006ff */
[----:B------:R-:W-:Y:S01]  /*26cf0*/  FMUL R13, R16, R232 ;  /* 0x000000e8100d7220 */ /* 0x000fe20000400000 */
[----:B------:R-:W-:Y:S01]  /*26d00*/  F2FP.F16.E4M3.UNPACK_B R12, R6.H1 ;  /* 0x00000006ff0c723e */ /* 0x000fe200030006ff */
[C---:B------:R-:W-:Y:S01]  /*26d10*/  FFMA R233, R2.reuse, R4, R233 ;  /* 0x0000000402e97223 */ /* 0x040fe200000000e9 */
[----:B------:R-:W-:Y:S01]  /*26d20*/  MOV R49, 0x437c0000 ;  /* 0x437c000000317802 */ /* 0x000fe20000000f00 */
[C---:B------:R-:W-:Y:S01]  /*26d30*/  FFMA R235, R2.reuse, R20, R235 ;  /* 0x0000001402eb7223 */ /* 0x040fe200000000eb */
[----:B------:R-:W-:Y:S01]  /*26d40*/  FFMA.SAT R4, -R5, R48, 0.5 ;  /* 0x3f00000005047423 */ /* 0x000fe20000002130 */
[----:B------:R-:W-:Y:S01]  /*26d50*/  FFMA R13, R2, R8, R13 ;  /* 0x00000008020d7223 */ /* 0x000fe2000000000d */
[----:B------:R-:W-:-:S02]  /*26d60*/  HADD2.F32 R20, -RZ, R14.H0_H0 ;  /* 0x2000000eff147230 */ /* 0x000fc40000004100 */
[----:B------:R-:W-:Y:S01]  /*26d70*/  FMUL R21, R16, R236 ;  /* 0x000000ec10157220 */ /* 0x000fe20000400000 */
[--C-:B------:R-:W-:Y:S02]  /*26d80*/  HADD2.F32 R8, -RZ, R12.reuse.H0_H0 ;  /* 0x2000000cff087230 */ /* 0x100fe40000004100 */
[----:B------:R-:W-:Y:S01]  /*26d90*/  FFMA.RM R4, R4, R49, 12582913 ;  /* 0x4b40000104047423 */ /* 0x000fe20000004031 */
[----:B------:R-:W-:Y:S02]  /*26da0*/  HADD2.F32 R12, -RZ, R12.H1_H1 ;  /* 0x3000000cff0c7230 */ /* 0x000fe40000004100 */
[----:B------:R-:W-:Y:S01]  /*26db0*/  FMUL R237, R16, R237 ;  /* 0x000000ed10ed7220 */ /* 0x000fe20000400000 */
[----:B------:R-:W-:Y:S01]  /*26dc0*/  FFMA R21, R2, R8, R21 ;  /* 0x0000000802157223 */ /* 0x000fe20000000015 */
[----:B------:R-:W-:Y:S02]  /*26dd0*/  FADD R8, R4, -12583039 ;  /* 0xcb40007f04087421 */ /* 0x000fe40000000000 */
[----:B------:R-:W-:Y:S01]  /*26de0*/  FFMA R237, R2, R12, R237 ;  /* 0x0000000c02ed7223 */ /* 0x000fe200000000ed */
[----:B------:R-:W-:Y:S01]  /*26df0*/  FFMA.SAT R12, -R231, R48, 0.5 ;  /* 0x3f000000e70c7423 */ /* 0x000fe20000002130 */
[----:B------:R-:W-:Y:S01]  /*26e00*/  F2FP.F16.E4M3.UNPACK_B R26, R3.H1 ;  /* 0x00000003ff1a723e */ /* 0x000fe200030006ff */
[----:B------:R-:W-:-:S02]  /*26e10*/  FFMA R8, -R5, 1.4426950216293334961, -R8 ;  /* 0x3fb8aa3b05087823 */ /* 0x000fc40000000908 */
[----:B------:R-:W-:Y:S02]  /*26e20*/  FFMA.RM R12, R12, R49, 12582913 ;  /* 0x4b4000010c0c7423 */ /* 0x000fe40000004031 */
[----:B------:R-:W-:Y:S01]  /*26e30*/  FFMA R8, -R5, 1.925963033500011079e-08, R8 ;  /* 0x32a5706005087823 */ /* 0x000fe20000000108 */
[----:B------:R-:W-:-:S03]  /*26e40*/  HADD2.F32 R27, -RZ, R26.H0_H0 ;  /* 0x2000001aff1b7230 */ /* 0x000fc60000004100 */
[----:B------:R-:W1:Y:S01]  /*26e50*/  MUFU.EX2 R29, R8 ;  /* 0x00000008001d7308 */ /* 0x000e620000000800 */
[----:B------:R-:W-:-:S05]  /*26e60*/  F2FP.F16.E4M3.UNPACK_B R32, R0 ;  /* 0x00000000ff20723e */ /* 0x000fca00020006ff */
[--C-:B------:R-:W-:Y:S02]  /*26e70*/  HADD2.F32 R34, -RZ, R32.reuse.H0_H0 ;  /* 0x20000020ff227230 */ /* 0x100fe40000004100 */
[----:B------:R-:W-:Y:S01]  /*26e80*/  HADD2.F32 R36, -RZ, R32.H1_H1 ;  /* 0x30000020ff247230 */ /* 0x000fe20000004100 */
[----:B------:R-:W-:-:S05]  /*26e90*/  F2FP.F16.E4M3.UNPACK_B R42, R0.H1 ;  /* 0x00000000ff2a723e */ /* 0x000fca00030006ff */
[----:B------:R-:W-:Y:S01]  /*26ea0*/  HADD2.F32 R44, -RZ, R42.H1_H1 ;  /* 0x3000002aff2c7230 */ /* 0x000fe20000004100 */
[----:B------:R-:W-:Y:S01]  /*26eb0*/  SHF.L.U32 R4, R4, 0x17, RZ ;  /* 0x0000001704047819 */ /* 0x000fe200000006ff */
[----:B------:R-:W-:Y:S01]  /*26ec0*/  BSSY B1, `(.L_x_650) ;  /* 0x0000098000017945 */ /* 0x000fe20003800000 */
[----:B--2---:R-:W-:-:S04]  /*26ed0*/  FMUL R23, R16, R23 ;  /* 0x0000001710177220 */ /* 0x004fc80000400000 */
[----:B------:R-:W-:Y:S01]  /*26ee0*/  FFMA R23, R2, R20, R23 ;  /* 0x0000001402177223 */ /* 0x000fe20000000017 */
[----:B------:R-:W-:Y:S02]  /*26ef0*/  HADD2.F32 R20, -RZ, R14.H1_H1 ;  /* 0x3000000eff147230 */ /* 0x000fe40000004100 */
[----:B---3--:R-:W-:Y:S01]  /*26f00*/  FMUL R25, R16, R22 ;  /* 0x0000001610197220 */ /* 0x008fe20000400000 */
[----:B------:R-:W-:-:S03]  /*26f10*/  FFMA.SAT R14, -R13, R48, 0.5 ;  /* 0x3f0000000d0e7423 */ /* 0x000fc60000002130 */
[----:B------:R-:W-:Y:S01]  /*26f20*/  FFMA R25, R2, R20, R25 ;  /* 0x0000001402197223 */ /* 0x000fe20000000019 */
[----:B------:R-:W-:Y:S01]  /*26f30*/  FFMA.RM R20, R14, R49, 12582913 ;  /* 0x4b4000010e147423 */ /* 0x000fe20000004031 */
[----:B----4-:R-:W-:Y:S01]  /*26f40*/  FMUL R5, R16, R24 ;  /* 0x0000001810057220 */ /* 0x010fe20000400000 */
[----:B------:R-:W-:Y:S02]  /*26f50*/  FADD R14, R12, -12583039 ;  /* 0xcb40007f0c0e7421 */ /* 0x000fe40000000000 */
[----:B------:R-:W-:Y:S01]  /*26f60*/  FADD R22, R20, -12583039 ;  /* 0xcb40007f14167421 */ /* 0x000fe20000000000 */
[----:B------:R-:W-:Y:S01]  /*26f70*/  FFMA R5, R2, R27, R5 ;  /* 0x0000001b02057223 */ /* 0x000fe20000000005 */
[----:B------:R-:W-:Y:S01]  /*26f80*/  FFMA R14, -R231, 1.4426950216293334961, -R14 ;  /* 0x3fb8aa3be70e7823 */ /* 0x000fe2000000090e */
[----:B------:R-:W-:Y:S02]  /*26f90*/  HADD2.F32 R27, -RZ, R26.H1_H1 ;  /* 0x3000001aff1b7230 */ /* 0x000fe40000004100 */
[----:B------:R-:W-:Y:S01]  /*26fa0*/  FFMA R22, -R13, 1.4426950216293334961, -R22 ;  /* 0x3fb8aa3b0d167823 */ /* 0x000fe20000000916 */
[----:B------:R-:W-:Y:S01]  /*26fb0*/  FFMA.SAT R26, -R15, R48, 0.5 ;  /* 0x3f0000000f1a7423 */ /* 0x000fe20000002130 */
[----:B------:R-:W-:-:S02]  /*26fc0*/  FFMA R14, -R231, 1.925963033500011079e-08, R14 ;  /* 0x32a57060e70e7823 */ /* 0x000fc4000000010e */
[----:B------:R-:W-:Y:S01]  /*26fd0*/  FFMA R22, -R13, 1.925963033500011079e-08, R22 ;  /* 0x32a570600d167823 */ /* 0x000fe20000000116 */
[----:B-----5:R-:W-:Y:S01]  /*26fe0*/  FMUL R13, R16, R28 ;  /* 0x0000001c100d7220 */ /* 0x020fe20000400000 */
[----:B------:R-:W-:Y:S01]  /*26ff0*/  FFMA.RM R26, R26, R49, 12582913 ;  /* 0x4b4000011a1a7423 */ /* 0x000fe20000004031 */
[----:B------:R2:W-:Y:S02]  /*27000*/  MUFU.EX2 R31, R14 ;  /* 0x0000000e001f7308 */ /* 0x0005e40000000800 */
[----:B------:R-:W-:Y:S01]  /*27010*/  FFMA R13, R2, R27, R13 ;  /* 0x0000001b020d7223 */ /* 0x000fe2000000000d */
[-C--:B------:R-:W-:Y:S01]  /*27020*/  FFMA.SAT R27, -R235, R48.reuse, 0.5 ;  /* 0x3f000000eb1b7423 */ /* 0x080fe20000002130 */
[----:B------:R-:W-:Y:S01]  /*27030*/  FFMA.SAT R24, -R233, R48, 0.5 ;  /* 0x3f000000e9187423 */ /* 0x000fe20000002130 */
[----:B--2---:R-:W-:Y:S02]  /*27040*/  FADD R14, R26, -12583039 ;  /* 0xcb40007f1a0e7421 */ /* 0x004fe40000000000 */
[-C--:B------:R-:W-:Y:S01]  /*27050*/  FFMA.RM R28, R27, R49.reuse, 12582913 ;  /* 0x4b4000011b1c7423 */ /* 0x080fe20000004031 */
[----:B------:R-:W-:Y:S01]  /*27060*/  FFMA.RM R24, R24, R49, 12582913 ;  /* 0x4b40000118187423 */ /* 0x000fe20000004031 */
[C---:B------:R-:W-:Y:S01]  /*27070*/  FFMA R14, -R15.reuse, 1.4426950216293334961, -R14 ;  /* 0x3fb8aa3b0f0e7823 */ /* 0x040fe2000000090e */
[----:B------:R-:W-:Y:S01]  /*27080*/  FMUL R27, R16, R30 ;  /* 0x0000001e101b7220 */ /* 0x000fe20000400000 */
[----:B------:R-:W-:Y:S01]  /*27090*/  FADD R30, R28, -12583039 ;  /* 0xcb40007f1c1e7421 */ /* 0x000fe20000000000 */
[----:B------:R-:W-:Y:S01]  /*270a0*/  FADD R8, R24, -12583039 ;  /* 0xcb40007f18087421 */ /* 0x000fe20000000000 */
[----:B------:R-:W-:Y:S01]  /*270b0*/  FFMA R14, -R15, 1.925963033500011079e-08, R14 ;  /* 0x32a570600f0e7823 */ /* 0x000fe2000000010e */
[----:B------:R2:W-:Y:S01]  /*270c0*/  MUFU.EX2 R33, R22 ;  /* 0x0000001600217308 */ /* 0x0005e20000000800 */
[----:B------:R-:W-:Y:S01]  /*270d0*/  FFMA R30, -R235, 1.4426950216293334961, -R30 ;  /* 0x3fb8aa3beb1e7823 */ /* 0x000fe2000000091e */
[----:B------:R-:W-:-:S06]  /*270e0*/  FFMA R8, -R233, 1.4426950216293334961, -R8 ;  /* 0x3fb8aa3be9087823 */ /* 0x000fcc0000000908 */
[----:B------:R3:W-:Y:S01]  /*270f0*/  MUFU.EX2 R37, R14 ;  /* 0x0000000e00257308 */ /* 0x0007e20000000800 */
[-C--:B--2---:R-:W-:Y:S01]  /*27100*/  FFMA.SAT R22, -R21, R48.reuse, 0.5 ;  /* 0x3f00000015167423 */ /* 0x084fe20000002130 */
[----:B------:R-:W-:Y:S01]  /*27110*/  FFMA R30, -R235, 1.925963033500011079e-08, R30 ;  /* 0x32a57060eb1e7823 */ /* 0x000fe2000000011e */
[----:B------:R-:W-:Y:S01]  /*27120*/  FFMA R8, -R233, 1.925963033500011079e-08, R8 ;  /* 0x32a57060e9087823 */ /* 0x000fe20000000108 */
[----:B---3--:R-:W-:Y:S01]  /*27130*/  FFMA.SAT R14, -R23, R48, 0.5 ;  /* 0x3f000000170e7423 */ /* 0x008fe20000002130 */
[----:B------:R-:W-:-:S03]  /*27140*/  FFMA.RM R22, R22, R49, 12582913 ;  /* 0x4b40000116167423 */ /* 0x000fc60000004031 */
[----:B------:R-:W-:Y:S01]  /*27150*/  FFMA.RM R14, R14, R49, 12582913 ;  /* 0x4b4000010e0e7423 */ /* 0x000fe20000004031 */
[----:B------:R2:W-:Y:S01]  /*27160*/  MUFU.EX2 R39, R30 ;  /* 0x0000001e00277308 */ /* 0x0005e20000000800 */
[----:B------:R-:W-:-:S07]  /*27170*/  FFMA.SAT R15, -R237, R48, 0.5 ;  /* 0x3f000000ed0f7423 */ /* 0x000fce0000002130 */
[----:B------:R3:W-:Y:S01]  /*27180*/  MUFU.EX2 R35, R8 ;  /* 0x0000000800237308 */ /* 0x0007e20000000800 */
[----:B--2---:R-:W-:Y:S01]  /*27190*/  FADD R30, R14, -12583039 ;  /* 0xcb40007f0e1e7421 */ /* 0x004fe20000000000 */
[----:B------:R-:W-:-:S03]  /*271a0*/  FFMA.RM R32, R15, R49, 12582913 ;  /* 0x4b4000010f207423 */ /* 0x000fc60000004031 */
[----:B------:R-:W-:Y:S01]  /*271b0*/  FFMA R30, -R23, 1.4426950216293334961, -R30 ;  /* 0x3fb8aa3b171e7823 */ /* 0x000fe2000000091e */
[----:B---3--:R-:W-:Y:S01]  /*271c0*/  FADD R8, R22, -12583039 ;  /* 0xcb40007f16087421 */ /* 0x008fe20000000000 */
[----:B------:R-:W-:-:S03]  /*271d0*/  FFMA R27, R2, R34, R27 ;  /* 0x00000022021b7223 */ /* 0x000fc6000000001b */
[----:B------:R-:W-:Y:S01]  /*271e0*/  FFMA R8, -R21, 1.4426950216293334961, -R8 ;  /* 0x3fb8aa3b15087823 */ /* 0x000fe20000000908 */
[----:B------:R-:W-:Y:S01]  /*271f0*/  FFMA R30, -R23, 1.925963033500011079e-08, R30 ;  /* 0x32a57060171e7823 */ /* 0x000fe2000000011e */
[----:B------:R-:W-:Y:S01]  /*27200*/  FMUL R15, R16, R38 ;  /* 0x00000026100f7220 */ /* 0x000fe20000400000 */
[----:B------:R-:W-:Y:S01]  /*27210*/  FADD R34, R32, -12583039 ;  /* 0xcb40007f20227421 */ /* 0x000fe20000000000 */
[----:B------:R-:W-:Y:S01]  /*27220*/  FFMA R8, -R21, 1.925963033500011079e-08, R8 ;  /* 0x32a5706015087823 */ /* 0x000fe20000000108 */
[----:B------:R-:W-:Y:S01]  /*27230*/  FFMA.SAT R23, -R13, R48, 0.5 ;  /* 0x3f0000000d177423 */ /* 0x000fe20000002130 */
[----:B------:R-:W-:Y:S01]  /*27240*/  FMUL R21, R16, R40 ;  /* 0x0000002810157220 */ /* 0x000fe20000400000 */
[----:B------:R-:W-:Y:S01]  /*27250*/  FFMA R15, R2, R36, R15 ;  /* 0x00000024020f7223 */ /* 0x000fe2000000000f */
[----:B------:R-:W-:Y:S01]  /*27260*/  FFMA R34, -R237, 1.4426950216293334961, -R34 ;  /* 0x3fb8aa3bed227823 */ /* 0x000fe20000000922 */
[----:B------:R2:W-:Y:S01]  /*27270*/  MUFU.EX2 R41, R8 ;  /* 0x0000000800297308 */ /* 0x0005e20000000800 */
[----:B------:R-:W-:Y:S01]  /*27280*/  FFMA.RM R40, R23, R49, 12582913 ;  /* 0x4b40000117287423 */ /* 0x000fe20000004031 */
[----:B------:R-:W-:Y:S01]  /*27290*/  FFMA.SAT R36, -R25, R48, 0.5 ;  /* 0x3f00000019247423 */ /* 0x000fe20000002130 */
[----:B------:R-:W-:-:S02]  /*272a0*/  HADD2.F32 R38, -RZ, R42.H0_H0 ;  /* 0x2000002aff267230 */ /* 0x000fc40000004100 */
[----:B------:R-:W-:Y:S01]  /*272b0*/  FFMA R34, -R237, 1.925963033500011079e-08, R34 ;  /* 0x32a57060ed227823 */ /* 0x000fe20000000122 */
[----:B------:R-:W-:Y:S01]  /*272c0*/  FADD R42, R40, -12583039 ;  /* 0xcb40007f282a7421 */ /* 0x000fe20000000000 */
[----:B--2---:R-:W-:Y:S01]  /*272d0*/  FFMA.SAT R8, -R5, R48, 0.5 ;  /* 0x3f00000005087423 */ /* 0x004fe20000002130 */
[-C--:B------:R-:W-:Y:S01]  /*272e0*/  FFMA.RM R36, R36, R49.reuse, 12582913 ;  /* 0x4b40000124247423 */ /* 0x080fe20000004031 */
[----:B------:R-:W-:Y:S02]  /*272f0*/  FMUL R23, R16, R46 ;  /* 0x0000002e10177220 */ /* 0x000fe40000400000 */
[-C--:B------:R-:W-:Y:S01]  /*27300*/  FFMA.RM R8, R8, R49.reuse, 12582913 ;  /* 0x4b40000108087423 */ /* 0x080fe20000004031 */
[----:B------:R2:W3:Y:S01]  /*27310*/  MUFU.EX2 R43, R34 ;  /* 0x00000022002b7308 */ /* 0x0004e20000000800 */
[----:B------:R-:W-:Y:S01]  /*27320*/  FFMA R21, R2, R38, R21 ;  /* 0x0000002602157223 */ /* 0x000fe20000000015 */
[----:B------:R-:W-:Y:S01]  /*27330*/  FFMA R42, -R13, 1.4426950216293334961, -R42 ;  /* 0x3fb8aa3b0d2a7823 */ /* 0x000fe2000000092a */
[----:B------:R-:W-:Y:S01]  /*27340*/  FADD R38, R36, -12583039 ;  /* 0xcb40007f24267421 */ /* 0x000fe20000000000 */
[----:B------:R-:W-:Y:S01]  /*27350*/  FFMA R23, R2, R44, R23 ;  /* 0x0000002c02177223 */ /* 0x000fe20000000017 */
[-C--:B------:R-:W-:Y:S01]  /*27360*/  FFMA.SAT R46, -R21, R48.reuse, 0.5 ;  /* 0x3f000000152e7423 */ /* 0x080fe20000002130 */
[----:B------:R-:W-:Y:S01]  /*27370*/  FFMA R42, -R13, 1.925963033500011079e-08, R42 ;  /* 0x32a570600d2a7823 */ /* 0x000fe2000000012a */
[----:B--2---:R-:W-:Y:S01]  /*27380*/  FADD R34, R8, -12583039 ;  /* 0xcb40007f08227421 */ /* 0x004fe20000000000 */
[----:B------:R2:W4:Y:S01]  /*27390*/  MUFU.EX2 R45, R30 ;  /* 0x0000001e002d7308 */ /* 0x0005220000000800 */
[----:B------:R-:W-:Y:S01]  /*273a0*/  FFMA R38, -R25, 1.4426950216293334961, -R38 ;  /* 0x3fb8aa3b19267823 */ /* 0x000fe20000000926 */
[-C--:B------:R-:W-:Y:S01]  /*273b0*/  FFMA.SAT R13, -R15, R48.reuse, 0.5 ;  /* 0x3f0000000f0d7423 */ /* 0x080fe20000002130 */
[----:B------:R-:W-:Y:S01]  /*273c0*/  FFMA R34, -R5, 1.4426950216293334961, -R34 ;  /* 0x3fb8aa3b05227823 */ /* 0x000fe20000000922 */
[-C--:B------:R-:W-:Y:S01]  /*273d0*/  FFMA.RM R47, R46, R49.reuse, 12582913 ;  /* 0x4b4000012e2f7423 */ /* 0x080fe20000004031 */
[----:B------:R-:W-:Y:S01]  /*273e0*/  FFMA R38, -R25, 1.925963033500011079e-08, R38 ;  /* 0x32a5706019267823 */ /* 0x000fe20000000126 */
[-C--:B--2---:R-:W-:Y:S01]  /*273f0*/  FFMA.SAT R30, -R27, R48.reuse, 0.5 ;  /* 0x3f0000001b1e7423 */ /* 0x084fe20000002130 */
[----:B------:R-:W-:Y:S01]  /*27400*/  FFMA.SAT R48, -R23, R48, 0.5 ;  /* 0x3f00000017307423 */ /* 0x000fe20000002130 */
[----:B------:R-:W-:Y:S01]  /*27410*/  FFMA R34, -R5, 1.925963033500011079e-08, R34 ;  /* 0x32a5706005227823 */ /* 0x000fe20000000122 */
[-C--:B------:R-:W-:Y:S01]  /*27420*/  FFMA.RM R44, R13, R49.reuse, 12582913 ;  /* 0x4b4000010d2c7423 */ /* 0x080fe20000004031 */
[-C--:B------:R-:W-:Y:S01]  /*27430*/  FFMA.RM R30, R30, R49.reuse, 12582913 ;  /* 0x4b4000011e1e7423 */ /* 0x080fe20000004031 */
[----:B------:R-:W-:Y:S01]  /*27440*/  FFMA.RM R48, R48, R49, 12582913 ;  /* 0x4b40000130307423 */ /* 0x000fe20000004031 */
[----:B------:R2:W-:Y:S01]  /*27450*/  MUFU.EX2 R25, R38 ;  /* 0x0000002600197308 */ /* 0x0005e20000000800 */
[----:B------:R-:W-:-:S02]  /*27460*/  FADD R46, R44, -12583039 ;  /* 0xcb40007f2c2e7421 */ /* 0x000fc40000000000 */
[----:B------:R-:W-:-:S05]  /*27470*/  FADD R50, R48, -12583039 ;  /* 0xcb40007f30327421 */ /* 0x000fca0000000000 */
[----:B------:R5:W-:Y:S01]  /*27480*/  MUFU.EX2 R5, R34 ;  /* 0x0000002200057308 */ /* 0x000be20000000800 */
[----:B--2---:R-:W-:Y:S01]  /*27490*/  FADD R38, R30, -12583039 ;  /* 0xcb40007f1e267421 */ /* 0x004fe20000000000 */
[----:B------:R-:W-:Y:S01]  /*274a0*/  FFMA R46, -R15, 1.4426950216293334961, -R46 ;  /* 0x3fb8aa3b0f2e7823 */ /* 0x000fe2000000092e */
[----:B------:R-:W-:-:S05]  /*274b0*/  FFMA R50, -R23, 1.4426950216293334961, -R50 ;  /* 0x3fb8aa3b17327823 */ /* 0x000fca0000000932 */
[----:B------:R1:W2:Y:S01]  /*274c0*/  MUFU.EX2 R13, R42 ;  /* 0x0000002a000d7308 */ /* 0x0002a20000000800 */
[----:B-----5:R-:W-:Y:S01]  /*274d0*/  FADD R34, R47, -12583039 ;  /* 0xcb40007f2f227421 */ /* 0x020fe20000000000 */
[----:B------:R-:W-:-:S03]  /*274e0*/  FFMA R38, -R27, 1.4426950216293334961, -R38 ;  /* 0x3fb8aa3b1b267823 */ /* 0x000fc60000000926 */
[----:B------:R-:W-:Y:S01]  /*274f0*/  FFMA R34, -R21, 1.4426950216293334961, -R34 ;  /* 0x3fb8aa3b15227823 */ /* 0x000fe20000000922 */
[----:B-1----:R-:W-:Y:S01]  /*27500*/  FFMA R42, R4, R29, 1 ;  /* 0x3f800000042a7423 */ /* 0x002fe2000000001d */
[----:B------:R-:W-:Y:S01]  /*27510*/  FFMA R38, -R27, 1.925963033500011079e-08, R38 ;  /* 0x32a570601b267823 */ /* 0x000fe20000000126 */
[----:B------:R-:W-:Y:S01]  /*27520*/  FFMA R46, -R15, 1.925963033500011079e-08, R46 ;  /* 0x32a570600f2e7823 */ /* 0x000fe2000000012e */
[----:B------:R-:W-:Y:S02]  /*27530*/  FFMA R34, -R21, 1.925963033500011079e-08, R34 ;  /* 0x32a5706015227823 */ /* 0x000fe40000000122 */
[----:B------:R-:W-:Y:S01]  /*27540*/  IADD3 R4, R42, 0x1800000, RZ ;  /* 0x018000002a047810 */ /* 0x000fe20007ffe0ff */
[----:B------:R-:W-:Y:S01]  /*27550*/  FFMA R50, -R23, 1.925963033500011079e-08, R50 ;  /* 0x32a5706017327823 */ /* 0x000fe20000000132 */
[----:B------:R-:W1:Y:S02]  /*27560*/  MUFU.EX2 R15, R38 ;  /* 0x00000026000f7308 */ /* 0x000e640000000800 */
[----:B------:R-:W-:-:S04]  /*27570*/  LOP3.LUT R4, R4, 0x7f800000, RZ, 0xc0, !PT ;  /* 0x7f80000004047812 */ /* 0x000fc800078ec0ff */
[----:B------:R-:W-:Y:S02]  /*27580*/  ISETP.GT.U32.AND P2, PT, R4, 0x1ffffff, PT ;  /* 0x01ffffff0400780c */ /* 0x000fe40003f44070 */
[----:B------:R-:W5:Y:S01]  /*27590*/  MUFU.EX2 R21, R46 ;  /* 0x0000002e00157308 */ /* 0x000f620000000800 */
[----:B------:R-:W-:-:S07]  /*275a0*/  SHF.L.U32 R32, R32, 0x17, RZ ;  /* 0x0000001720207819 */ /* 0x000fce00000006ff */
[----:B------:R1:W5:Y:S01]  /*275b0*/  MUFU.EX2 R23, R34 ;  /* 0x0000002200177308 */ /* 0x0003620000000800 */
[----:B------:R-:W-:-:S07]  /*275c0*/  SHF.L.U32 R12, R12, 0x17, RZ ;  /* 0x000000170c0c7819 */ /* 0x000fce00000006ff */
[----:B------:R-:W5:Y:S01]  /*275d0*/  MUFU.EX2 R27, R50 ;  /* 0x00000032001b7308 */ /* 0x000f620000000800 */
[----:B------:R-:W-:Y:S01]  /*275e0*/  SHF.L.U32 R14, R14, 0x17, RZ ;  /* 0x000000170e0e7819 */ /* 0x000fe200000006ff */
[----:B---3--:R-:W-:Y:S01]  /*275f0*/  FFMA R43, R32, R43, 1 ;  /* 0x3f800000202b7423 */ /* 0x008fe2000000002b */
[----:B------:R-:W-:Y:S01]  /*27600*/  SHF.L.U32 R28, R28, 0x17, RZ ;  /* 0x000000171c1c7819 */ /* 0x000fe200000006ff */
[----:B------:R-:W-:Y:S01]  /*27610*/  FFMA R29, R12, R31, 1 ;  /* 0x3f8000000c1d7423 */ /* 0x000fe2000000001f */
[----:B------:R-:W-:Y:S01]  /*27620*/  SHF.L.U32 R20, R20, 0x17, RZ ;  /* 0x0000001714147819 */ /* 0x000fe200000006ff */
[----:B----4-:R-:W-:Y:S01]  /*27630*/  FFMA R32, R14, R45, 1 ;  /* 0x3f8000000e207423 */ /* 0x010fe2000000002d */
[----:B------:R-:W-:Y:S02]  /*27640*/  SHF.L.U32 R22, R22, 0x17, RZ ;  /* 0x0000001716167819 */ /* 0x000fe400000006ff */
[----:B------:R-:W-:Y:S02]  /*27650*/  SHF.L.U32 R40, R40, 0x17, RZ ;  /* 0x0000001728287819 */ /* 0x000fe400000006ff */
        /* <DEDUP_REMOVED lines=8> */
[----:B------:R-:W-:Y:S01]  /*276e0*/  FFMA R39, R28, R39, 1 ;  /* 0x3f8000001c277423 */ /* 0x000fe20000000027 */
[----:B------:R-:W-:Y:S01]  /*276f0*/  FFMA R52, R20, R33, 1 ;  /* 0x3f80000014347423 */ /* 0x000fe20000000021 */
[----:B------:R-:W-:Y:S01]  /*27700*/  FFMA R28, R22, R41, 1 ;  /* 0x3f800000161c7423 */ /* 0x000fe20000000029 */
[----:B--2---:R-:W-:Y:S01]  /*27710*/  FFMA R45, R40, R13, 1 ;  /* 0x3f800000282d7423 */ /* 0x004fe2000000000d */
[----:B------:R-:W-:Y:S01]  /*27720*/  FFMA R33, R24, R35, 1 ;  /* 0x3f80000018217423 */ /* 0x000fe20000000023 */
[----:B------:R-:W-:Y:S01]  /*27730*/  FFMA R26, R26, R37, 1 ;  /* 0x3f8000001a1a7423 */ /* 0x000fe20000000025 */
[----:B------:R-:W-:Y:S01]  /*27740*/  FFMA R41, R36, R25, 1 ;  /* 0x3f80000024297423 */ /* 0x000fe20000000019 */
[----:B-1----:R-:W-:Y:S01]  /*27750*/  FFMA R34, R8, R5, 1 ;  /* 0x3f80000008227423 */ /* 0x002fe20000000005 */
[----:B------:R-:W-:Y:S01]  /*27760*/  FFMA R40, R30, R15, 1 ;  /* 0x3f8000001e287423 */ /* 0x000fe2000000000f */
[----:B-----5:R-:W-:Y:S01]  /*27770*/  FFMA R47, R44, R21, 1 ;  /* 0x3f8000002c2f7423 */ /* 0x020fe20000000015 */
        /* <DEDUP_REMOVED lines=8> */
.L_x_651:
[----:B------:R-:W1:Y:S02]  /*27800*/  MUFU.RCP R13, R42 ;  /* 0x0000002a000d7308 */ /* 0x000e640000001000 */
[----:B-1----:R-:W-:-:S04]  /*27810*/  FFMA R4, R42, R13, -1 ;  /* 0xbf8000002a047423 */ /* 0x002fc8000000000d */
[----:B------:R-:W-:-:S04]  /*27820*/  FADD.FTZ R4, -R4, -RZ ;  /* 0x800000ff04047221 */ /* 0x000fc80000010100 */
[----:B------:R-:W-:-:S07]  /*27830*/  FFMA R13, R13, R4, R13 ;  /* 0x000000040d0d7223 */ /* 0x000fce000000000d */
.L_x_652:
[----:B------:R-:W-:Y:S05]  /*27840*/  BSYNC B1 ;  /* 0x0000000000017941 */ /* 0x000fea0003800000 */
.L_x_650:
        /* <DEDUP_REMOVED lines=10> */
.L_x_654:
[----:B------:R-:W1:Y:S02]  /*278f0*/  MUFU.RCP R20, R29 ;  /* 0x0000001d00147308 */ /* 0x000e640000001000 */
[----:B-1----:R-:W-:-:S04]  /*27900*/  FFMA R4, R29, R20, -1 ;  /* 0xbf8000001d047423 */ /* 0x002fc80000000014 */
[----:B------:R-:W-:-:S04]  /*27910*/  FADD.FTZ R5, -R4, -RZ ;  /* 0x800000ff04057221 */ /* 0x000fc80000010100 */
[----:B------:R-:W-:-:S07]  /*27920*/  FFMA R20, R20, R5, R20 ;  /* 0x0000000514147223 */ /* 0x000fce0000000014 */
.L_x_655:
[----:B------:R-:W-:Y:S05]  /*27930*/  BSYNC B1 ;  /* 0x0000000000017941 */ /* 0x000fea0003800000 */
.L_x_653:
        /* <DEDUP_REMOVED lines=10> */
.L_x_657:
[----:B------:R-:W1:Y:S02]  /*279e0*/  MUFU.RCP R15, R52 ;  /* 0x00000034000f7308 */ /* 0x000e640000001000 */
[----:B-1----:R-:W-:-:S04]  /*279f0*/  FFMA R4, R52, R15, -1 ;  /* 0xbf80000034047423 */ /* 0x002fc8000000000f */
[----:B------:R-:W-:-:S04]  /*27a00*/  FADD.FTZ R4, -R4, -RZ ;  /* 0x800000ff04047221 */ /* 0x000fc80000010100 */
[----:B------:R-:W-:-:S07]  /*27a10*/  FFMA R15, R15, R4, R15 ;  /* 0x000000040f0f7223 */ /* 0x000fce000000000f */
.L_x_658:
[----:B------:R-:W-:Y:S05]  /*27a20*/  BSYNC B1 ;  /* 0x0000000000017941 */ /* 0x000fea0003800000 */
.L_x_656:
        /* <DEDUP_REMOVED lines=10> */
.L_x_660:
[----:B------:R-:W1:Y:S02]  /*27ad0*/  MUFU.RCP R22, R33 ;  /* 0x0000002100167308 */ /* 0x000e640000001000 */
[----:B-1----:R-:W-:-:S04]  /*27ae0*/  FFMA R4, R33, R22, -1 ;  /* 0xbf80000021047423 */ /* 0x002fc80000000016 */
[----:B------:R-:W-:-:S04]  /*27af0*/  FADD.FTZ R5, -R4, -RZ ;  /* 0x800000ff04057221 */ /* 0x000fc80000010100 */
[----:B------:R-:W-:-:S07]  /*27b00*/  FFMA R22, R22, R5, R22 ;  /* 0x0000000516167223 */ /* 0x000fce0000000016 */
.L_x_661:
[----:B------:R-:W-:Y:S05]  /*27b10*/  BSYNC B1 ;  /* 0x0000000000017941 */ /* 0x000fea0003800000 */
.L_x_659:
        /* <DEDUP_REMOVED lines=10> */
.L_x_663:
[----:B------:R-:W1:Y:S02]  /*27bc0*/  MUFU.RCP R21, R26 ;  /* 0x0000001a00157308 */ /* 0x000e640000001000 */
[----:B-1----:R-:W-:-:S04]  /*27bd0*/  FFMA R4, R26, R21, -1 ;  /* 0xbf8000001a047423 */ /* 0x002fc80000000015 */
[----:B------:R-:W-:-:S04]  /*27be0*/  FADD.FTZ R4, -R4, -RZ ;  /* 0x800000ff04047221 */ /* 0x000fc80000010100 */
[----:B------:R-:W-:-:S07]  /*27bf0*/  FFMA R21, R21, R4, R21 ;  /* 0x0000000415157223 */ /* 0x000fce0000000015 */
.L_x_664:
[----:B------:R-:W-:Y:S05]  /*27c00*/  BSYNC B1 ;  /* 0x0000000000017941 */ /* 0x000fea0003800000 */
.L_x_662:
        /* <DEDUP_REMOVED lines=10> */
.L_x_666:
[----:B------:R-:W1:Y:S02]  /*27cb0*/  MUFU.RCP R24, R39 ;  /* 0x0000002700187308 */ /* 0x000e640000001000 */
[----:B-1----:R-:W-:-:S04]  /*27cc0*/  FFMA R4, R39, R24, -1 ;  /* 0xbf80000027047423 */ /* 0x002fc80000000018 */
[----:B------:R-:W-:-:S04]  /*27cd0*/  FADD.FTZ R5, -R4, -RZ ;  /* 0x800000ff04057221 */ /* 0x000fc80000010100 */
[----:B------:R-:W-:-:S07]  /*27ce0*/  FFMA R24, R24, R5, R24 ;  /* 0x0000000518187223 */ /* 0x000fce0000000018 */
.L_x_667:
[----:B------:R-:W-:Y:S05]  /*27cf0*/  BSYNC B1 ;  /* 0x0000000000017941 */ /* 0x000fea0003800000 */
.L_x_665:
        /* <DEDUP_REMOVED lines=10> */
.L_x_669:
[----:B------:R-:W1:Y:S02]  /*27da0*/  MUFU.RCP R23, R28 ;  /* 0x0000001c00177308 */ /* 0x000e640000001000 */
[----:B-1----:R-:W-:-:S04]  /*27db0*/  FFMA R4, R28, R23, -1 ;  /* 0xbf8000001c047423 */ /* 0x002fc80000000017 */
[----:B------:R-:W-:-:S04]  /*27dc0*/  FADD.FTZ R4, -R4, -RZ ;  /* 0x800000ff04047221 */ /* 0x000fc80000010100 */
[----:B------:R-:W-:-:S07]  /*27dd0*/  FFMA R23, R23, R4, R23 ;  /* 0x0000000417177223 */ /* 0x000fce0000000017 */
.L_x_670:
[----:B------:R-:W-:Y:S05]  /*27de0*/  BSYNC B1 ;  /* 0x0000000000017941 */ /* 0x000fea0003800000 */
.L_x_668:
        /* <DEDUP_REMOVED lines=10> */
.L_x_672:
[----:B------:R-:W1:Y:S02]  /*27e90*/  MUFU.RCP R26, R43 ;  /* 0x0000002b001a7308 */ /* 0x000e640000001000 */
[----:B-1----:R-:W-:-:S04]  /*27ea0*/  FFMA R4, R43, R26, -1 ;  /* 0xbf8000002b047423 */ /* 0x002fc8000000001a */
[----:B------:R-:W-:-:S04]  /*27eb0*/  FADD.FTZ R5, -R4, -RZ ;  /* 0x800000ff04057221 */ /* 0x000fc80000010100 */
[----:B------:R-:W-:-:S07]  /*27ec0*/  FFMA R26, R26, R5, R26 ;  /* 0x000000051a1a7223 */ /* 0x000fce000000001a */
.L_x_673:
[----:B------:R-:W-:Y:S05]  /*27ed0*/  BSYNC B1 ;  /* 0x0000000000017941 */ /* 0x000fea0003800000 */
.L_x_671:
        /* <DEDUP_REMOVED lines=10> */
.L_x_675:
[----:B------:R-:W1:Y:S02]  /*27f80*/  MUFU.RCP R25, R32 ;  /* 0x0000002000197308 */ /* 0x000e640000001000 */
[----:B-1----:R-:W-:-:S04]  /*27f90*/  FFMA R4, R32, R25, -1 ;  /* 0xbf80000020047423 */ /* 0x002fc80000000019 */
[----:B------:R-:W-:-:S04]  /*27fa0*/  FADD.FTZ R4, -R4, -RZ ;  /* 0x800000ff04047221 */ /* 0x000fc80000010100 */
[----:B------:R-:W-:-:S07]  /*27fb0*/  FFMA R25, R25, R4, R25 ;  /* 0x0000000419197223 */ /* 0x000fce0000000019 */
.L_x_676:
[----:B------:R-:W-:Y:S05]  /*27fc0*/  BSYNC B1 ;  /* 0x0000000000017941 */ /* 0x000fea0003800000 */
.L_x_674:
        /* <DEDUP_REMOVED lines=10> */
.L_x_678:
[----:B------:R-:W1:Y:S02]  /*28070*/  MUFU.RCP R28, R41 ;  /* 0x00000029001c7308 */ /* 0x000e640000001000 */
[----:B-1----:R-:W-:-:S04]  /*28080*/  FFMA R4, R41, R28, -1 ;  /* 0xbf80000029047423 */ /* 0x002fc8000000001c */
[----:B------:R-:W-:-:S04]  /*28090*/  FADD.FTZ R5, -R4, -RZ ;  /* 0x800000ff04057221 */ /* 0x000fc80000010100 */
[----:B------:R-:W-:-:S07]  /*280a0*/  FFMA R28, R28, R5, R28 ;  /* 0x000000051c1c7223 */ /* 0x000fce000000001c */
.L_x_679:
[----:B------:R-:W-:Y:S05]  /*280b0*/  BSYNC B1 ;  /* 0x0000000000017941 */ /* 0x000fea0003800000 */
.L_x_677:
        /* <DEDUP_REMOVED lines=10> */
.L_x_681:
[----:B------:R-:W1:Y:S02]  /*28160*/  MUFU.RCP R27, R34 ;  /* 0x00000022001b7308 */ /* 0x000e640000001000 */
[----:B-1----:R-:W-:-:S04]  /*28170*/  FFMA R4, R34, R27, -1 ;  /* 0xbf80000022047423 */ /* 0x002fc8000000001b */
[----:B------:R-:W-:-:S04]  /*28180*/  FADD.FTZ R4, -R4, -RZ ;  /* 0x800000ff04047221 */ /* 0x000fc80000010100 */
[----:B------:R-:W-:-:S07]  /*28190*/  FFMA R27, R27, R4, R27 ;  /* 0x000000041b1b7223 */ /* 0x000fce000000001b */
.L_x_682:
[----:B------:R-:W-:Y:S05]  /*281a0*/  BSYNC B1 ;  /* 0x0000000000017941 */ /* 0x000fea0003800000 */
.L_x_680:
        /* <DEDUP_REMOVED lines=10> */
.L_x_684:
[----:B------:R-:W1:Y:S02]  /*28250*/  MUFU.RCP R30, R45 ;  /* 0x0000002d001e7308 */ /* 0x000e640000001000 */
[----:B-1----:R-:W-:-:S04]  /*28260*/  FFMA R4, R45, R30, -1 ;  /* 0xbf8000002d047423 */ /* 0x002fc8000000001e */
[----:B------:R-:W-:-:S04]  /*28270*/  FADD.FTZ R5, -R4, -RZ ;  /* 0x800000ff04057221 */ /* 0x000fc80000010100 */
[----:B------:R-:W-:-:S07]  /*28280*/  FFMA R30, R30, R5, R30 ;  /* 0x000000051e1e7223 */ /* 0x000fce000000001e */
.L_x_685:
[----:B------:R-:W-:Y:S05]  /*28290*/  BSYNC B1 ;  /* 0x0000000000017941 */ /* 0x000fea0003800000 */
.L_x_683:
        /* <DEDUP_REMOVED lines=10> */
.L_x_687:
[----:B------:R-:W1:Y:S02]  /*28340*/  MUFU.RCP R29, R40 ;  /* 0x00000028001d7308 */ /* 0x000e640000001000 */
[----:B-1----:R-:W-:-:S04]  /*28350*/  FFMA R4, R40, R29, -1 ;  /* 0xbf80000028047423 */ /* 0x002fc8000000001d */
[----:B------:R-:W-:-:S04]  /*28360*/  FADD.FTZ R4, -R4, -RZ ;  /* 0x800000ff04047221 */ /* 0x000fc80000010100 */
[----:B------:R-:W-:-:S07]  /*28370*/  FFMA R29, R29, R4, R29 ;  /* 0x000000041d1d7223 */ /* 0x000fce000000001d */
.L_x_688:
[----:B------:R-:W-:Y:S05]  /*28380*/  BSYNC B1 ;  /* 0x0000000000017941 */ /* 0x000fea0003800000 */
.L_x_686:
        /* <DEDUP_REMOVED lines=10> */
.L_x_690:
[----:B------:R-:W1:Y:S02]  /*28430*/  MUFU.RCP R32, R47 ;  /* 0x0000002f00207308 */ /* 0x000e640000001000 */
[----:B-1----:R-:W-:-:S04]  /*28440*/  FFMA R4, R47, R32, -1 ;  /* 0xbf8000002f047423 */ /* 0x002fc80000000020 */
[----:B------:R-:W-:-:S04]  /*28450*/  FADD.FTZ R5, -R4, -RZ ;  /* 0x800000ff04057221 */ /* 0x000fc80000010100 */
[----:B------:R-:W-:-:S07]  /*28460*/  FFMA R32, R32, R5, R32 ;  /* 0x0000000520207223 */ /* 0x000fce0000000020 */
.L_x_691:
[----:B------:R-:W-:Y:S05]  /*28470*/  BSYNC B1 ;  /* 0x0000000000017941 */ /* 0x000fea0003800000 */
.L_x_689:
        /* <DEDUP_REMOVED lines=10> */
.L_x_693:
[----:B------:R-:W1:Y:S02]  /*28520*/  MUFU.RCP R33, R14 ;  /* 0x0000000e00217308 */ /* 0x000e640000001000 */
[----:B-1----:R-:W-:-:S04]  /*28530*/  FFMA R4, R14, R33, -1 ;  /* 0xbf8000000e047423 */ /* 0x002fc80000000021 */
[----:B------:R-:W-:-:S04]  /*28540*/  FADD.FTZ R4, -R4, -RZ ;  /* 0x800000ff04047221 */ /* 0x000fc80000010100 */
[----:B------:R-:W-:-:S07]  /*28550*/  FFMA R33, R33, R4, R33 ;  /* 0x0000000421217223 */ /* 0x000fce0000000021 */
.L_x_694:
[----:B------:R-:W-:Y:S05]  /*28560*/  BSYNC B1 ;  /* 0x0000000000017941 */ /* 0x000fea0003800000 */
.L_x_692:
        /* <DEDUP_REMOVED lines=9> */
.L_x_696:
[----:B------:R-:W1:Y:S02]  /*28600*/  MUFU.RCP R5, R12 ;  /* 0x0000000c00057308 */ /* 0x000e640000001000 */
[----:B-1----:R-:W-:-:S04]  /*28610*/  FFMA R4, R12, R5, -1 ;  /* 0xbf8000000c047423 */ /* 0x002fc80000000005 */
[----:B------:R-:W-:-:S04]  /*28620*/  FADD.FTZ R4, -R4, -RZ ;  /* 0x800000ff04047221 */ /* 0x000fc80000010100 */
[----:B------:R-:W-:-:S07]  /*28630*/  FFMA R8, R5, R4, R5 ;  /* 0x0000000405087223 */ /* 0x000fce0000000005 */
.L_x_697:
[----:B------:R-:W-:Y:S05]  /*28640*/  BSYNC B1 ;  /* 0x0000000000017941 */ /* 0x000fea0003800000 */
.L_x_695:
        /* <DEDUP_REMOVED lines=10> */
.L_x_698:
        /* <DEDUP_REMOVED lines=27> */
.L_x_700:
[----:B------:R-:W-:Y:S05]  /*288a0*/  BSYNC B0 ;  /* 0x0000000000007941 */ /* 0x000fea0003800000 */
.L_x_699:
[----:B------:R-:W-:Y:S04]  /*288b0*/  BSSY B0, `(.L_x_701) ;  /* 0x000003a000007945 */ /* 0x000fe80003800000 */
[----:B------:R-:W-:Y:S05]  /*288c0*/  @P0 BRA `(.L_x_702) ;  /* 0x0000000000e00947 */ /* 0x000fea0003800000 */
[----:B------:R-:W-:-:S04]  /*288d0*/  MOV R4, UR44 ;  /* 0x0000002c00047c02 */ /* 0x000fc80008000f00 */
[----:B------:R-:W-:-:S13]  /*288e0*/  ISETP.NE.AND P3, PT, R4, 0x3, PT ;  /* 0x000000030400780c */ /* 0x000fda0003f65270 */
[----:B------:R-:W-:Y:S05]  /*288f0*/  @!P3 BRA `(.L_x_703) ;  /* 0x000000000004b947 */ /* 0x000fea0003800000 */
[----:B------:R-:W-:Y:S01]  /*28900*/  BPT.TRAP 0x1 ;  /* 0x000000040000795c */ /* 0x000fe20000300000 */
.L_x_703:
[----:B------:R-:W-:Y:S01]  /*28910*/  LEA R4, R18, UR48, 0x3 ;  /* 0x0000003012047c11 */ /* 0x000fe2000f8e18ff */
[----:B------:R-:W-:Y:S01]  /*28920*/  BSSY B1, `(.L_x_704) ;  /* 0x0000004000017945 */ /* 0x000fe20003800000 */
[----:B------:R-:W-:-:S04]  /*28930*/  SHF.L.U32 R5, R19, 0x1f, RZ ;  /* 0x0000001f13057819 */ /* 0x000fc800000006ff */
[----:B------:R-:W1:Y:S02]  /*28940*/  SYNCS.PHASECHK.TRANS64.TRYWAIT P2, [R4+URZ+0x60], R5 ;  /* 0x00006005040075a7 */ /* 0x000e64000804017f */
[----:B-1----:R-:W-:Y:S05]  /*28950*/  @!P2 BRA `(.L_x_705) ;  /* 0x000000ec00b0a947 */ /* 0x002fea0003800000 */
.L_x_1156:
[----:B------:R-:W-:Y:S05]  /*28960*/  BSYNC B1 ;  /* 0x0000000000017941 */ /* 0x000fea0003800000 */
.L_x_704:
        /* <DEDUP_REMOVED lines=22> */
.L_x_707:
[----:B------:R-:W-:Y:S05]  /*28ad0*/  BSYNC B1 ;  /* 0x0000000000017941 */ /* 0x000fea0003800000 */
.L_x_706:
        /* <DEDUP_REMOVED lines=8> */
.L_x_708:
        /* <DEDUP_REMOVED lines=15> */
.L_x_702:
[----:B------:R-:W-:Y:S05]  /*28c50*/  BSYNC B0 ;  /* 0x0000000000007941 */ /* 0x000fea0003800000 */
.L_x_701:
[----:B------:R-:W2:Y:S04]  /*28c60*/  LDL.LU R5, [R1+0x3e0] ;  /* 0x0003e00001057983 */ /* 0x000ea80000300800 */
[----:B------:R-:W3:Y:S04]  /*28c70*/  LDL.LU R13, [R1+0x3e4] ;  /* 0x0003e400010d7983 */ /* 0x000ee80000300800 */
[----:B------:R-:W4:Y:S04]  /*28c80*/  LDL.LU R15, [R1+0x3e8] ;  /* 0x0003e800010f7983 */ /* 0x000f280000300800 */
[----:B------:R-:W5:Y:S04]  /*28c90*/  LDL.LU R21, [R1+0x3ec] ;  /* 0x0003ec0001157983 */ /* 0x000f680000300800 */
[----:B------:R-:W4:Y:S04]  /*28ca0*/  LDL.LU R23, [R1+0x3f0] ;  /* 0x0003f00001177983 */ /* 0x000f280000300800 */
[----:B------:R-:W5:Y:S04]  /*28cb0*/  LDL.LU R24, [R1+0x3f4] ;  /* 0x0003f40001187983 */ /* 0x000f680000300800 */
[----:B------:R-:W4:Y:S04]  /*28cc0*/  LDL.LU R27, [R1+0x3f8] ;  /* 0x0003f800011b7983 */ /* 0x000f280000300800 */
[----:B------:R-:W4:Y:S04]  /*28cd0*/  LDL.LU R29, [R1+0x3fc] ;  /* 0x0003fc00011d7983 */ /* 0x000f280000300800 */
[----:B------:R-:W4:Y:S01]  /*28ce0*/  LDL.LU R28, [R1+0x400] ;  /* 0x00040000011c7983 */ /* 0x000f220000300800 */
[----:B------:R-:W-:-:S03]  /*28cf0*/  F2FP.F16.E4M3.UNPACK_B R4, R7 ;  /* 0x00000007ff04723e */ /* 0x000fc600020006ff */
[----:B------:R-:W4:Y:S01]  /*28d00*/  LDL.LU R22, [R1+0x404] ;  /* 0x0004040001167983 */ /* 0x000f220000300800 */
[----:B------:R-:W-:Y:S01]  /*28d10*/  F2FP.F16.E4M3.UNPACK_B R14, R6 ;  /* 0x00000006ff0e723e */ /* 0x000fe200020006ff */
[--C-:B------:R-:W-:Y:S02]  /*28d20*/  HADD2.F32 R8, -RZ, R4.reuse.H0_H0 ;  /* 0x20000004ff087230 */ /* 0x100fe40000004100 */
[----:B------:R-:W-:Y:S01]  /*28d30*/  HADD2.F32 R12, -RZ, R4.H1_H1 ;  /* 0x30000004ff0c7230 */ /* 0x000fe20000004100 */
[----:B------:R-:W-:Y:S01]  /*28d40*/  F2FP.F16.E4M3.UNPACK_B R4, R7.H1 ;  /* 0x00000007ff04723e */ /* 0x000fe200030006ff */
[--C-:B------:R-:W-:Y:S02]  /*28d50*/  HADD2.F32 R20, -RZ, R14.reuse.H0_H0 ;  /* 0x2000000eff147230 */ /* 0x100fe40000004100 */
[----:B------:R-:W-:Y:S01]  /*28d60*/  HADD2.F32 R14, -RZ, R14.H1_H1 ;  /* 0x3000000eff0e7230 */ /* 0x000fe20000004100 */
[----:B------:R-:W-:Y:S02]  /*28d70*/  MOV R48, 0x3bbb989d ;  /* 0x3bbb989d00307802 */ /* 0x000fe40000000f00 */
[----:B------:R-:W-:-:S02]  /*28d80*/  MOV R49, 0x437c0000 ;  /* 0x437c000000317802 */ /* 0x000fc40000000f00 */
[----:B------:R-:W-:Y:S02]  /*28d90*/  F2FP.F16.E4M3.UNPACK_B R26, R3.H1 ;  /* 0x00000003ff1a723e */ /* 0x000fe400030006ff */
[-C--:B------:R-:W-:Y:S02]  /*28da0*/  F2FP.F16.E4M3.UNPACK_B R32, R0.reuse ;  /* 0x00000000ff20723e */ /* 0x080fe400020006ff */
[----:B------:R-:W-:Y:S01]  /*28db0*/  F2FP.F16.E4M3.UNPACK_B R42, R0.H1 ;  /* 0x00000000ff2a723e */ /* 0x000fe200030006ff */
[----:B------:R-:W-:Y:S01]  /*28dc0*/  BSSY B1, `(.L_x_709) ;  /* 0x00000c2000017945 */ /* 0x000fe20003800000 */
[C---:B--2---:R-:W-:Y:S01]  /*28dd0*/  FMUL R5, R16.reuse, R5 ;  /* 0x0000000510057220 */ /* 0x044fe20000400000 */
[C---:B---3--:R-:W-:Y:S01]  /*28de0*/  FMUL R13, R16.reuse, R13 ;  /* 0x0000000d100d7220 */ /* 0x048fe20000400000 */
[----:B-----5:R-:W-:Y:S02]  /*28df0*/  FMUL R25, R16, R24 ;  /* 0x0000001810197220 */ /* 0x020fe40000400000 */
[----:B------:R-:W2:Y:S04]  /*28e00*/  LDL.LU R24, [R1+0x408] ;  /* 0x0004080001187983 */ /* 0x000ea80000300800 */
[----:B------:R-:W3:Y:S04]  /*28e10*/  LDL.LU R34, [R1+0x40c] ;  /* 0x00040c0001227983 */ /* 0x000ee80000300800 */
[----:B------:R-:W5:Y:S04]  /*28e20*/  LDL.LU R30, [R1+0x410] ;  /* 0x00041000011e7983 */ /* 0x000f680000300800 */
[----:B------:R-:W5:Y:S04]  /*28e30*/  LDL.LU R38, [R1+0x414] ;  /* 0x0004140001267983 */ /* 0x000f680000300800 */
[----:B------:R-:W5:Y:S04]  /*28e40*/  LDL.LU R36, [R1+0x418] ;  /* 0x0004180001247983 */ /* 0x000f680000300800 */
[----:B------:R-:W5:Y:S01]  /*28e50*/  LDL.LU R46, [R1+0x41c] ;  /* 0x00041c00012e7983 */ /* 0x000f620000300800 */
[----:B------:R-:W-:Y:S01]  /*28e60*/  FFMA R5, R2, R8, R5 ;  /* 0x0000000802057223 */ /* 0x000fe20000000005 */
[----:B------:R-:W-:-:S02]  /*28e70*/  HADD2.F32 R8, -RZ, R4.H0_H0 ;  /* 0x20000004ff087230 */ /* 0x000fc40000004100 */
[----:B------:R-:W-:Y:S01]  /*28e80*/  FMUL R21, R16, R21 ;  /* 0x0000001510157220 */ /* 0x000fe20000400000 */
[----:B------:R-:W-:Y:S02]  /*28e90*/  HADD2.F32 R4, -RZ, R4.H1_H1 ;  /* 0x30000004ff047230 */ /* 0x000fe40000004100 */
[C---:B------:R-:W-:Y:S01]  /*28ea0*/  FFMA R25, R2.reuse, R14, R25 ;  /* 0x0000000e02197223 */ /* 0x040fe20000000019 */
[----:B------:R-:W-:Y:S01]  /*28eb0*/  FFMA R13, R2, R12, R13 ;  /* 0x0000000c020d7223 */ /* 0x000fe2000000000d */
[C---:B----4-:R-:W-:Y:S01]  /*28ec0*/  FMUL R23, R16.reuse, R23 ;  /* 0x0000001710177220 */ /* 0x050fe20000400000 */
[----:B------:R-:W-:Y:S01]  /*28ed0*/  F2FP.F16.E4M3.UNPACK_B R14, R3 ;  /* 0x00000003ff0e723e */ /* 0x000fe200020006ff */
[----:B------:R-:W-:Y:S01]  /*28ee0*/  FMUL R15, R16, R15 ;  /* 0x0000000f100f7220 */ /* 0x000fe20000400000 */
[----:B------:R-:W-:Y:S01]  /*28ef0*/  F2FP.F16.E4M3.UNPACK_B R12, R6.H1 ;  /* 0x00000006ff0c723e */ /* 0x000fe200030006ff */
[C---:B------:R-:W-:Y:S01]  /*28f00*/  FFMA R21, R2.reuse, R4, R21 ;  /* 0x0000000402157223 */ /* 0x040fe20000000015 */
[C---:B------:R-:W-:Y:S01]  /*28f10*/  FFMA R23, R2.reuse, R20, R23 ;  /* 0x0000001402177223 */ /* 0x040fe20000000017 */
[----:B------:R-:W-:Y:S01]  /*28f20*/  FFMA.SAT R4, -R5, R48, 0.5 ;  /* 0x3f00000005047423 */ /* 0x000fe20000002130 */
[----:B------:R-:W-:Y:S01]  /*28f30*/  FFMA R15, R2, R8, R15 ;  /* 0x00000008020f7223 */ /* 0x000fe2000000000f */
[----:B------:R-:W-:-:S02]  /*28f40*/  HADD2.F32 R20, -RZ, R14.H0_H0 ;  /* 0x2000000eff147230 */ /* 0x000fc40000004100 */
[C---:B------:R-:W-:Y:S01]  /*28f50*/  FMUL R31, R16.reuse, R28 ;  /* 0x0000001c101f7220 */ /* 0x040fe20000400000 */
[--C-:B------:R-:W-:Y:S02]  /*28f60*/  HADD2.F32 R8, -RZ, R12.reuse.H0_H0 ;  /* 0x2000000cff087230 */ /* 0x100fe40000004100 */
[----:B------:R-:W-:Y:S01]  /*28f70*/  FMUL R27, R16, R27 ;  /* 0x0000001b101b7220 */ /* 0x000fe20000400000 */
[----:B------:R-:W-:Y:S01]  /*28f80*/  FFMA.RM R4, R4, R49, 12582913 ;  /* 0x4b40000104047423 */ /* 0x000fe20000004031 */
[C---:B------:R-:W-:Y:S01]  /*28f90*/  FFMA R31, R2.reuse, R20, R31 ;  /* 0x00000014021f7223 */ /* 0x040fe2000000001f */
[----:B------:R-:W-:Y:S02]  /*28fa0*/  HADD2.F32 R12, -RZ, R12.H1_H1 ;  /* 0x3000000cff0c7230 */ /* 0x000fe40000004100 */
[----:B------:R-:W-:Y:S01]  /*28fb0*/  FFMA R27, R2, R8, R27 ;  /* 0x00000008021b7223 */ /* 0x000fe2000000001b */
[----:B------:R-:W-:Y:S02]  /*28fc0*/  HADD2.F32 R20, -RZ, R14.H1_H1 ;  /* 0x3000000eff147230 */ /* 0x000fe40000004100 */
[C---:B------:R-:W-:Y:S01]  /*28fd0*/  FMUL R29, R16.reuse, R29 ;  /* 0x0000001d101d7220 */ /* 0x040fe20000400000 */
[----:B------:R-:W-:Y:S01]  /*28fe0*/  FMUL R33, R16, R22 ;  /* 0x0000001610217220 */ /* 0x000fe20000400000 */
[----:B------:R-:W-:Y:S01]  /*28ff0*/  FADD R8, R4, -12583039 ;  /* 0xcb40007f04087421 */ /* 0x000fe20000000000 */
[----:B------:R-:W-:Y:S01]  /*29000*/  FFMA.SAT R14, -R15, R48, 0.5 ;  /* 0x3f0000000f0e7423 */ /* 0x000fe20000002130 */
[C---:B------:R-:W-:Y:S01]  /*29010*/  FFMA R29, R2.reuse, R12, R29 ;  /* 0x0000000c021d7223 */ /* 0x040fe2000000001d */
[----:B------:R-:W-:Y:S01]  /*29020*/  FFMA R33, R2, R20, R33 ;  /* 0x0000001402217223 */ /* 0x000fe20000000021 */
[----:B------:R-:W-:Y:S01]  /*29030*/  FFMA R8, -R5, 1.4426950216293334961, -R8 ;  /* 0x3fb8aa3b05087823 */ /* 0x000fe20000000908 */
[----:B------:R-:W-:Y:S01]  /*29040*/  FFMA.SAT R12, -R13, R48, 0.5 ;  /* 0x3f0000000d0c7423 */ /* 0x000fe20000002130 */
[----:B------:R-:W-:-:S02]  /*29050*/  FFMA.RM R20, R14, R49, 12582913 ;  /* 0x4b4000010e147423 */ /* 0x000fc40000004031 */
[----:B------:R-:W-:Y:S01]  /*29060*/  FFMA R8, -R5, 1.925963033500011079e-08, R8 ;  /* 0x32a5706005087823 */ /* 0x000fe20000000108 */
[----:B------:R-:W-:Y:S01]  /*29070*/  FFMA.RM R12, R12, R49, 12582913 ;  /* 0x4b4000010c0c7423 */ /* 0x000fe20000004031 */
[----:B------:R-:W-:Y:S01]  /*29080*/  FADD R22, R20, -12583039 ;  /* 0xcb40007f14167421 */ /* 0x000fe20000000000 */
[----:B------:R-:W-:Y:S02]  /*29090*/  HADD2.F32 R28, -RZ, R26.H0_H0 ;  /* 0x2000001aff1c7230 */ /* 0x000fe40000004100 */
[----:B------:R-:W-:Y:S01]  /*290a0*/  FADD R14, R12, -12583039 ;  /* 0xcb40007f0c0e7421 */ /* 0x000fe20000000000 */
[----:B------:R-:W-:Y:S01]  /*290b0*/  FFMA R22, -R15, 1.4426950216293334961, -R22 ;  /* 0x3fb8aa3b0f167823 */ /* 0x000fe20000000916 */
[----:B------:R-:W1:Y:S02]  /*290c0*/  MUFU.EX2 R35, R8 ;  /* 0x0000000800237308 */ /* 0x000e640000000800 */
[----:B------:R-:W-:Y:S01]  /*290d0*/  FFMA R14, -R13, 1.4426950216293334961, -R14 ;  /* 0x3fb8aa3b0d0e7823 */ /* 0x000fe2000000090e */
[----:B------:R-:W-:Y:S01]  /*290e0*/  FFMA R22, -R15, 1.925963033500011079e-08, R22 ;  /* 0x32a570600f167823 */ /* 0x000fe20000000116 */
[----:B------:R-:W-:-:S02]  /*290f0*/  FFMA.SAT R15, -R23, R48, 0.5 ;  /* 0x3f000000170f7423 */ /* 0x000fc40000002130 */
[----:B------:R-:W-:-:S04]  /*29100*/  FFMA R14, -R13, 1.925963033500011079e-08, R14 ;  /* 0x32a570600d0e7823 */ /* 0x000fc8000000010e */
[----:B------:R-:W-:Y:S08]  /*29110*/  MUFU.EX2 R37, R14 ;  /* 0x0000000e00257308 */ /* 0x000ff00000000800 */
[----:B------:R-:W4:Y:S01]  /*29120*/  MUFU.EX2 R39, R22 ;  /* 0x0000001600277308 */ /* 0x000f220000000800 */
[----:B------:R-:W-:Y:S01]  /*29130*/  HADD2.F32 R44, -RZ, R42.H1_H1 ;  /* 0x3000002aff2c7230 */ /* 0x000fe20000004100 */
[----:B------:R-:W-:-:S05]  /*29140*/  SHF.L.U32 R4, R4, 0x17, RZ ;  /* 0x0000001704047819 */ /* 0x000fca00000006ff */
[----:B-1----:R-:W-:-:S05]  /*29150*/  FFMA R35, R4, R35, 1 ;  /* 0x3f80000004237423 */ /* 0x002fca0000000023 */
[----:B------:R-:W-:-:S04]  /*29160*/  IADD3 R4, R35, 0x1800000, RZ ;  /* 0x0180000023047810 */ /* 0x000fc80007ffe0ff */
[----:B------:R-:W-:-:S04]  /*29170*/  LOP3.LUT R4, R4, 0x7f800000, RZ, 0xc0, !PT ;  /* 0x7f80000004047812 */ /* 0x000fc800078ec0ff */
[----:B------:R-:W-:Y:S02]  /*29180*/  ISETP.GT.U32.AND P2, PT, R4, 0x1ffffff, PT ;  /* 0x01ffffff0400780c */ /* 0x000fe40003f44070 */
[----:B------:R-:W-:Y:S02]  /*29190*/  SHF.L.U32 R12, R12, 0x17, RZ ;  /* 0x000000170c0c7819 */ /* 0x000fe400000006ff */
[----:B------:R-:W-:-:S05]  /*291a0*/  SHF.L.U32 R20, R20, 0x17, RZ ;  /* 0x0000001714147819 */ /* 0x000fca00000006ff */
[----:B----4-:R-:W-:Y:S01]  /*291b0*/  FFMA R39, R20, R39, 1 ;  /* 0x3f80000014277423 */ /* 0x010fe20000000027 */
[----:B--2---:R-:W-:Y:S01]  /*291c0*/  FMUL R5, R16, R24 ;  /* 0x0000001810057220 */ /* 0x004fe20000400000 */
[----:B------:R-:W-:-:S04]  /*291d0*/  FFMA.SAT R24, -R21, R48, 0.5 ;  /* 0x3f00000015187423 */ /* 0x000fc80000002130 */
[----:B------:R-:W-:Y:S01]  /*291e0*/  FFMA.RM R24, R24, R49, 12582913 ;  /* 0x4b40000118187423 */ /* 0x000fe20000004031 */
[----:B------:R-:W-:-:S03]  /*291f0*/  FFMA R5, R2, R28, R5 ;  /* 0x0000001c02057223 */ /* 0x000fc60000000005 */
[----:B------:R-:W-:Y:S01]  /*29200*/  FADD R8, R24, -12583039 ;  /* 0xcb40007f18087421 */ /* 0x000fe20000000000 */
[----:B------:R-:W-:Y:S02]  /*29210*/  HADD2.F32 R28, -RZ, R26.H1_H1 ;  /* 0x3000001aff1c7230 */ /* 0x000fe40000004100 */
[----:B---3--:R-:W-:Y:S01]  /*29220*/  FMUL R13, R16, R34 ;  /* 0x00000022100d7220 */ /* 0x008fe20000400000 */
[-C--:B------:R-:W-:Y:S01]  /*29230*/  FFMA.RM R26, R15, R49.reuse, 12582913 ;  /* 0x4b4000010f1a7423 */ /* 0x080fe20000004031 */
[----:B------:R-:W-:Y:S01]  /*29240*/  FFMA R8, -R21, 1.4426950216293334961, -R8 ;  /* 0x3fb8aa3b15087823 */ /* 0x000fe20000000908 */
[----:B------:R-:W-:Y:S01]  /*29250*/  FFMA.SAT R15, -R25, R48, 0.5 ;  /* 0x3f000000190f7423 */ /* 0x000fe20000002130 */
[----:B------:R-:W-:Y:S01]  /*29260*/  FFMA R13, R2, R28, R13 ;  /* 0x0000001c020d7223 */ /* 0x000fe2000000000d */
[----:B------:R-:W-:Y:S01]  /*29270*/  FADD R14, R26, -12583039 ;  /* 0xcb40007f1a0e7421 */ /* 0x000fe20000000000 */
[----:B------:R-:W-:Y:S01]  /*29280*/  FFMA R8, -R21, 1.925963033500011079e-08, R8 ;  /* 0x32a5706015087823 */ /* 0x000fe20000000108 */
[-C--:B------:R-:W-:Y:S01]  /*29290*/  FFMA.RM R28, R15, R49.reuse, 12582913 ;  /* 0x4b4000010f1c7423 */ /* 0x080fe20000004031 */
[----:B------:R-:W-:Y:S01]  /*292a0*/  FFMA.SAT R21, -R27, R48, 0.5 ;  /* 0x3f0000001b157423 */ /* 0x000fe20000002130 */
[----:B-----5:R-:W-:Y:S01]  /*292b0*/  FMUL R15, R16, R30 ;  /* 0x0000001e100f7220 */ /* 0x020fe20000400000 */
[----:B------:R-:W-:Y:S01]  /*292c0*/  FFMA R14, -R23, 1.4426950216293334961, -R14 ;  /* 0x3fb8aa3b170e7823 */ /* 0x000fe2000000090e */
[----:B------:R-:W-:Y:S01]  /*292d0*/  FADD R30, R28, -12583039 ;  /* 0xcb40007f1c1e7421 */ /* 0x000fe20000000000 */
[----:B------:R-:W-:Y:S01]  /*292e0*/  FFMA.RM R22, R21, R49, 12582913 ;  /* 0x4b40000115167423 */ /* 0x000fe20000004031 */
[----:B------:R-:W-:Y:S01]  /*292f0*/  FFMA.SAT R21, -R29, R48, 0.5 ;  /* 0x3f0000001d157423 */ /* 0x000fe20000002130 */
[----:B------:R1:W-:Y:S01]  /*29300*/  MUFU.EX2 R41, R8 ;  /* 0x0000000800297308 */ /* 0x0003e20000000800 */
[----:B------:R-:W-:Y:S01]  /*29310*/  FFMA R14, -R23, 1.925963033500011079e-08, R14 ;  /* 0x32a57060170e7823 */ /* 0x000fe2000000010e */
[----:B------:R-:W-:Y:S01]  /*29320*/  FFMA R30, -R25, 1.4426950216293334961, -R30 ;  /* 0x3fb8aa3b191e7823 */ /* 0x000fe2000000091e */
[----:B------:R-:W-:-:S02]  /*29330*/  HADD2.F32 R34, -RZ, R32.H0_H0 ;  /* 0x20000020ff227230 */ /* 0x000fc40000004100 */
[----:B------:R-:W-:Y:S02]  /*29340*/  HADD2.F32 R23, -RZ, R32.H1_H1 ;  /* 0x30000020ff177230 */ /* 0x000fe40000004100 */
[----:B------:R-:W-:Y:S01]  /*29350*/  FFMA.RM R32, R21, R49, 12582913 ;  /* 0x4b40000115207423 */ /* 0x000fe20000004031 */
[----:B-1----:R-:W-:Y:S01]  /*29360*/  FADD R8, R22, -12583039 ;  /* 0xcb40007f16087421 */ /* 0x002fe20000000000 */
[----:B------:R-:W-:Y:S01]  /*29370*/  FMUL R21, R16, R38 ;  /* 0x0000002610157220 */ /* 0x000fe20000400000 */
[----:B------:R-:W-:Y:S01]  /*29380*/  FFMA R30, -R25, 1.925963033500011079e-08, R30 ;  /* 0x32a57060191e7823 */ /* 0x000fe2000000011e */
[----:B------:R1:W2:Y:S01]  /*29390*/  MUFU.EX2 R43, R14 ;  /* 0x0000000e002b7308 */ /* 0x0002a20000000800 */
[----:B------:R-:W-:Y:S01]  /*293a0*/  FFMA R8, -R27, 1.4426950216293334961, -R8 ;  /* 0x3fb8aa3b1b087823 */ /* 0x000fe20000000908 */
[----:B------:R-:W-:Y:S01]  /*293b0*/  FFMA.SAT R25, -R33, R48, 0.5 ;  /* 0x3f00000021197423 */ /* 0x000fe20000002130 */
[C---:B------:R-:W-:Y:S01]  /*293c0*/  FFMA R15, R2.reuse, R34, R15 ;  /* 0x00000022020f7223 */ /* 0x040fe2000000000f */
[----:B------:R-:W-:Y:S01]  /*293d0*/  FFMA R21, R2, R23, R21 ;  /* 0x0000001702157223 */ /* 0x000fe20000000015 */
[----:B------:R-:W-:Y:S01]  /*293e0*/  FADD R34, R32, -12583039 ;  /* 0xcb40007f20227421 */ /* 0x000fe20000000000 */
[----:B------:R-:W-:Y:S01]  /*293f0*/  FFMA R8, -R27, 1.925963033500011079e-08, R8 ;  /* 0x32a570601b087823 */ /* 0x000fe20000000108 */
[----:B------:R-:W-:Y:S01]  /*29400*/  FMUL R23, R16, R36 ;  /* 0x0000002410177220 */ /* 0x000fe20000400000 */
[-C--:B-1----:R-:W-:Y:S01]  /*29410*/  FFMA.SAT R14, -R31, R48.reuse, 0.5 ;  /* 0x3f0000001f0e7423 */ /* 0x082fe20000002130 */
[----:B------:R-:W-:Y:S01]  /*29420*/  FFMA.RM R36, R25, R49, 12582913 ;  /* 0x4b40000119247423 */ /* 0x000fe20000004031 */
[----:B------:R-:W-:-:S02]  /*29430*/  FFMA.SAT R25, -R13, R48, 0.5 ;  /* 0x3f0000000d197423 */ /* 0x000fc40000002130 */
[-C--:B------:R-:W-:Y:S01]  /*29440*/  FFMA.RM R14, R14, R49.reuse, 12582913 ;  /* 0x4b4000010e0e7423 */ /* 0x080fe20000004031 */
[----:B------:R-:W-:Y:S01]  /*29450*/  FFMA R34, -R29, 1.4426950216293334961, -R34 ;  /* 0x3fb8aa3b1d227823 */ /* 0x000fe20000000922 */
[----:B------:R1:W-:Y:S01]  /*29460*/  MUFU.EX2 R27, R8 ;  /* 0x00000008001b7308 */ /* 0x0003e20000000800 */
[----:B------:R-:W-:Y:S01]  /*29470*/  FFMA.RM R40, R25, R49, 12582913 ;  /* 0x4b40000119287423 */ /* 0x000fe20000004031 */
[----:B------:R-:W-:Y:S02]  /*29480*/  HADD2.F32 R38, -RZ, R42.H0_H0 ;  /* 0x2000002aff267230 */ /* 0x000fe40000004100 */
[----:B------:R-:W-:-:S04]  /*29490*/  FFMA R34, -R29, 1.925963033500011079e-08, R34 ;  /* 0x32a570601d227823 */ /* 0x000fc80000000122 */
[----:B------:R3:W-:Y:S01]  /*294a0*/  MUFU.EX2 R45, R30 ;  /* 0x0000001e002d7308 */ /* 0x0007e20000000800 */
[----:B-1----:R-:W-:Y:S01]  /*294b0*/  FFMA.SAT R8, -R5, R48, 0.5 ;  /* 0x3f00000005087423 */ /* 0x002fe20000002130 */
[----:B------:R-:W-:-:S03]  /*294c0*/  FADD R42, R40, -12583039 ;  /* 0xcb40007f282a7421 */ /* 0x000fc60000000000 */
[----:B------:R-:W-:Y:S01]  /*294d0*/  FFMA.RM R8, R8, R49, 12582913 ;  /* 0x4b40000108087423 */ /* 0x000fe20000004031 */
[----:B---3--:R-:W-:Y:S02]  /*294e0*/  FADD R30, R14, -12583039 ;  /* 0xcb40007f0e1e7421 */ /* 0x008fe40000000000 */
[----:B------:R1:W3:Y:S01]  /*294f0*/  MUFU.EX2 R29, R34 ;  /* 0x00000022001d7308 */ /* 0x0002e20000000800 */
[----:B------:R-:W-:Y:S01]  /*29500*/  FMUL R25, R16, R46 ;  /* 0x0000002e10197220 */ /* 0x000fe20000400000 */
[----:B------:R-:W-:Y:S01]  /*29510*/  FFMA R30, -R31, 1.4426950216293334961, -R30 ;  /* 0x3fb8aa3b1f1e7823 */ /* 0x000fe2000000091e */
[----:B------:R-:W-:Y:S01]  /*29520*/  FFMA R23, R2, R38, R23 ;  /* 0x0000002602177223 */ /* 0x000fe20000000017 */
[----:B------:R-:W-:Y:S01]  /*29530*/  FFMA R42, -R13, 1.4426950216293334961, -R42 ;  /* 0x3fb8aa3b0d2a7823 */ /* 0x000fe2000000092a */
[----:B------:R-:W-:Y:S01]  /*29540*/  FADD R38, R36, -12583039 ;  /* 0xcb40007f24267421 */ /* 0x000fe20000000000 */
[----:B------:R-:W-:Y:S01]  /*29550*/  FFMA R30, -R31, 1.925963033500011079e-08, R30 ;  /* 0x32a570601f1e7823 */ /* 0x000fe2000000011e */
[----:B-1----:R-:W-:Y:S01]  /*29560*/  FADD R34, R8, -12583039 ;  /* 0xcb40007f08227421 */ /* 0x002fe20000000000 */
[----:B------:R-:W-:-:S02]  /*29570*/  FFMA R25, R2, R44, R25 ;  /* 0x0000002c02197223 */ /* 0x000fc40000000019 */
[----:B------:R1:W-:Y:S01]  /*29580*/  MUFU.EX2 R31, R30 ;  /* 0x0000001e001f7308 */ /* 0x0003e20000000800 */
[----:B------:R-:W-:Y:S01]  /*29590*/  FFMA R42, -R13, 1.925963033500011079e-08, R42 ;  /* 0x32a570600d2a7823 */ /* 0x000fe2000000012a */
[----:B------:R-:W-:Y:S01]  /*295a0*/  FFMA R34, -R5, 1.4426950216293334961, -R34 ;  /* 0x3fb8aa3b05227823 */ /* 0x000fe20000000922 */
[-C--:B------:R-:W-:Y:S01]  /*295b0*/  FFMA.SAT R46, -R23, R48.reuse, 0.5 ;  /* 0x3f000000172e7423 */ /* 0x080fe20000002130 */
[----:B------:R-:W-:Y:S01]  /*295c0*/  FFMA R38, -R33, 1.4426950216293334961, -R38 ;  /* 0x3fb8aa3b21267823 */ /* 0x000fe20000000926 */
[-C--:B------:R-:W-:Y:S01]  /*295d0*/  FFMA.SAT R13, -R21, R48.reuse, 0.5 ;  /* 0x3f000000150d7423 */ /* 0x080fe20000002130 */
[----:B------:R-:W-:Y:S01]  /*295e0*/  FFMA R34, -R5, 1.925963033500011079e-08, R34 ;  /* 0x32a5706005227823 */ /* 0x000fe20000000122 */
[-C--:B-1----:R-:W-:Y:S01]  /*295f0*/  FFMA.SAT R30, -R15, R48.reuse, 0.5 ;  /* 0x3f0000000f1e7423 */ /* 0x082fe20000002130 */
[----:B------:R-:W-:Y:S01]  /*29600*/  FFMA.SAT R48, -R25, R48, 0.5 ;  /* 0x3f00000019307423 */ /* 0x000fe20000002130 */
[-C--:B------:R-:W-:Y:S01]  /*29610*/  FFMA.RM R47, R46, R49.reuse, 12582913 ;  /* 0x4b4000012e2f7423 */ /* 0x080fe20000004031 */
[----:B------:R-:W-:Y:S01]  /*29620*/  FFMA R38, -R33, 1.925963033500011079e-08, R38 ;  /* 0x32a5706021267823 */ /* 0x000fe20000000126 */
[-C--:B------:R-:W-:Y:S01]  /*29630*/  FFMA.RM R30, R30, R49.reuse, 12582913 ;  /* 0x4b4000011e1e7423 */ /* 0x080fe20000004031 */
[-C--:B------:R-:W-:Y:S01]  /*29640*/  FFMA.RM R44, R13, R49.reuse, 12582913 ;  /* 0x4b4000010d2c7423 */ /* 0x080fe20000004031 */
[----:B------:R-:W-:Y:S01]  /*29650*/  FFMA.RM R48, R48, R49, 12582913 ;  /* 0x4b40000130307423 */ /* 0x000fe20000004031 */
[----:B------:R1:W-:Y:S02]  /*29660*/  MUFU.EX2 R5, R34 ;  /* 0x0000002200057308 */ /* 0x0003e40000000800 */
[----:B------:R-:W-:Y:S01]  /*29670*/  FADD R46, R44, -12583039 ;  /* 0xcb40007f2c2e7421 */ /* 0x000fe20000000000 */
[----:B------:R-:W-:-:S05]  /*29680*/  FADD R50, R48, -12583039 ;  /* 0xcb40007f30327421 */ /* 0x000fca0000000000 */
[----:B------:R4:W5:Y:S01]  /*29690*/  MUFU.EX2 R33, R38 ;  /* 0x0000002600217308 */ /* 0x0009620000000800 */
[----:B-1----:R-:W-:Y:S01]  /*296a0*/  FADD R34, R47, -12583039 ;  /* 0xcb40007f2f227421 */ /* 0x002fe20000000000 */
[----:B------:R-:W-:Y:S01]  /*296b0*/  FFMA R46, -R21, 1.4426950216293334961, -R46 ;  /* 0x3fb8aa3b152e7823 */ /* 0x000fe2000000092e */
[----:B------:R-:W-:Y:S02]  /*296c0*/  FFMA R50, -R25, 1.4426950216293334961, -R50 ;  /* 0x3fb8aa3b19327823 */ /* 0x000fe40000000932 */
[----:B------:R-:W-:Y:S01]  /*296d0*/  FFMA R34, -R23, 1.4426950216293334961, -R34 ;  /* 0x3fb8aa3b17227823 */ /* 0x000fe20000000922 */
[----:B----4-:R-:W-:-:S03]  /*296e0*/  FADD R38, R30, -12583039 ;  /* 0xcb40007f1e267421 */ /* 0x010fc60000000000 */
[----:B------:R-:W-:Y:S01]  /*296f0*/  FFMA R34, -R23, 1.925963033500011079e-08, R34 ;  /* 0x32a5706017227823 */ /* 0x000fe20000000122 */
[----:B------:R-:W-:Y:S01]  /*29700*/  FFMA R38, -R15, 1.4426950216293334961, -R38 ;  /* 0x3fb8aa3b0f267823 */ /* 0x000fe20000000926 */
[----:B------:R-:W-:Y:S01]  /*29710*/  FFMA R46, -R21, 1.925963033500011079e-08, R46 ;  /* 0x32a57060152e7823 */ /* 0x000fe2000000012e */
[----:B------:R-:W-:Y:S02]  /*29720*/  FFMA R50, -R25, 1.925963033500011079e-08, R50 ;  /* 0x32a5706019327823 */ /* 0x000fe40000000132 */
[----:B------:R-:W-:Y:S01]  /*29730*/  FFMA R38, -R15, 1.925963033500011079e-08, R38 ;  /* 0x32a570600f267823 */ /* 0x000fe20000000126 */
[----:B------:R1:W4:Y:S08]  /*29740*/  MUFU.EX2 R13, R42 ;  /* 0x0000002a000d7308 */ /* 0x0003300000000800 */
[----:B------:R-:W4:Y:S08]  /*29750*/  MUFU.EX2 R15, R38 ;  /* 0x00000026000f7308 */ /* 0x000f300000000800 */
[----:B------:R-:W4:Y:S08]  /*29760*/  MUFU.EX2 R21, R46 ;  /* 0x0000002e00157308 */ /* 0x000f300000000800 */
[----:B------:R-:W4:Y:S08]  /*29770*/  MUFU.EX2 R34, R34 ;  /* 0x0000002200227308 */ /* 0x000f300000000800 */
[----:B------:R-:W4:Y:S01]  /*29780*/  MUFU.EX2 R23, R50 ;  /* 0x0000003200177308 */ /* 0x000f220000000800 */
        /* <DEDUP_REMOVED lines=12> */
[----:B------:R-:W-:Y:S01]  /*29850*/  SHF.L.U32 R48, R48, 0x17, RZ ;  /* 0x0000001730307819 */ /* 0x000fe200000006ff */
[----:B--2---:R-:W-:Y:S01]  /*29860*/  FFMA R43, R26, R43, 1 ;  /* 0x3f8000001a2b7423 */ /* 0x004fe2000000002b */
[----:B------:R-:W-:Y:S01]  /*29870*/  FFMA R24, R24, R41, 1 ;  /* 0x3f80000018187423 */ /* 0x000fe20000000029 */
[----:B---3--:R-:W-:Y:S01]  /*29880*/  FFMA R32, R32, R29, 1 ;  /* 0x3f80000020207423 */ /* 0x008fe2000000001d */
[----:B-----5:R-:W-:Y:S01]  /*29890*/  FFMA R26, R36, R33, 1 ;  /* 0x3f800000241a7423 */ /* 0x020fe20000000021 */
[----:B-1----:R-:W-:Y:S01]  /*298a0*/  FFMA R42, R12, R37, 1 ;  /* 0x3f8000000c2a7423 */ /* 0x002fe20000000025 */
[----:B------:R-:W-:Y:S01]  /*298b0*/  FFMA R28, R28, R45, 1 ;  /* 0x3f8000001c1c7423 */ /* 0x000fe2000000002d */
[----:B------:R-:W-:Y:S01]  /*298c0*/  FFMA R27, R22, R27, 1 ;  /* 0x3f800000161b7423 */ /* 0x000fe2000000001b */
[----:B------:R-:W-:Y:S01]  /*298d0*/  FFMA R25, R14, R31, 1 ;  /* 0x3f8000000e197423 */ /* 0x000fe2000000001f */
[----:B------:R-:W-:Y:S01]  /*298e0*/  FFMA R29, R8, R5, 1 ;  /* 0x3f800000081d7423 */ /* 0x000fe20000000005 */
[----:B----4-:R-:W-:Y:S01]  /*298f0*/  FFMA R40, R40, R13, 1 ;  /* 0x3f80000028287423 */ /* 0x010fe2000000000d */
        /* <DEDUP_REMOVED lines=10> */
.L_x_710:
[----:B------:R-:W1:Y:S02]  /*299a0*/  MUFU.RCP R12, R35 ;  /* 0x00000023000c7308 */ /* 0x000e640000001000 */
[----:B-1----:R-:W-:-:S04]  /*299b0*/  FFMA R4, R35, R12, -1 ;  /* 0xbf80000023047423 */ /* 0x002fc8000000000c */
[----:B------:R-:W-:-:S04]  /*299c0*/  FADD.FTZ R5, -R4, -RZ ;  /* 0x800000ff04057221 */ /* 0x000fc80000010100 */
[----:B------:R-:W-:-:S07]  /*299d0*/  FFMA R12, R12, R5, R12 ;  /* 0x000000050c0c7223 */ /* 0x000fce000000000c */
.L_x_711:
[----:B------:R-:W-:Y:S05]  /*299e0*/  BSYNC B1 ;  /* 0x0000000000017941 */ /* 0x000fea0003800000 */
.L_x_709:
        /* <DEDUP_REMOVED lines=10> */
.L_x_713:
[----:B------:R-:W1:Y:S02]  /*29a90*/  MUFU.RCP R13, R42 ;  /* 0x0000002a000d7308 */ /* 0x000e640000001000 */
[----:B-1----:R-:W-:-:S04]  /*29aa0*/  FFMA R4, R42, R13, -1 ;  /* 0xbf8000002a047423 */ /* 0x002fc8000000000d */
[----:B------:R-:W-:-:S04]  /*29ab0*/  FADD.FTZ R4, -R4, -RZ ;  /* 0x800000ff04047221 */ /* 0x000fc80000010100 */
[----:B------:R-:W-:-:S07]  /*29ac0*/  FFMA R13, R13, R4, R13 ;  /* 0x000000040d0d7223 */ /* 0x000fce000000000d */
.L_x_714:
[----:B------:R-:W-:Y:S05]  /*29ad0*/  BSYNC B1 ;  /* 0x0000000000017941 */ /* 0x000fea0003800000 */
.L_x_712:
        /* <DEDUP_REMOVED lines=10> */
.L_x_716:
[----:B------:R-:W1:Y:S02]  /*29b80*/  MUFU.RCP R14, R39 ;  /* 0x00000027000e7308 */ /* 0x000e640000001000 */
[----:B-1----:R-:W-:-:S04]  /*29b90*/  FFMA R4, R39, R14, -1 ;  /* 0xbf80000027047423 */ /* 0x002fc8000000000e */
[----:B------:R-:W-:-:S04]  /*29ba0*/  FADD.FTZ R5, -R4, -RZ ;  /* 0x800000ff04057221 */ /* 0x000fc80000010100 */
[----:B------:R-:W-:-:S07]  /*29bb0*/  FFMA R14, R14, R5, R14 ;  /* 0x000000050e0e7223 */ /* 0x000fce000000000e */
.L_x_717:
[----:B------:R-:W-:Y:S05]  /*29bc0*/  BSYNC B1 ;  /* 0x0000000000017941 */ /* 0x000fea0003800000 */
.L_x_715:
        /* <DEDUP_REMOVED lines=10> */
.L_x_719:
[----:B------:R-:W1:Y:S02]  /*29c70*/  MUFU.RCP R15, R24 ;  /* 0x00000018000f7308 */ /* 0x000e640000001000 */
[----:B-1----:R-:W-:-:S04]  /*29c80*/  FFMA R4, R24, R15, -1 ;  /* 0xbf80000018047423 */ /* 0x002fc8000000000f */
[----:B------:R-:W-:-:S04]  /*29c90*/  FADD.FTZ R4, -R4, -RZ ;  /* 0x800000ff04047221 */ /* 0x000fc80000010100 */
[----:B------:R-:W-:-:S07]  /*29ca0*/  FFMA R15, R15, R4, R15 ;  /* 0x000000040f0f7223 */ /* 0x000fce000000000f */
.L_x_720:
[----:B------:R-:W-:Y:S05]  /*29cb0*/  BSYNC B1 ;  /* 0x0000000000017941 */ /* 0x000fea0003800000 */
.L_x_718:
        /* <DEDUP_REMOVED lines=10> */
.L_x_722:
[----:B------:R-:W1:Y:S02]  /*29d60*/  MUFU.RCP R20, R43 ;  /* 0x0000002b00147308 */ /* 0x000e640000001000 */
[----:B-1----:R-:W-:-:S04]  /*29d70*/  FFMA R4, R43, R20, -1 ;  /* 0xbf8000002b047423 */ /* 0x002fc80000000014 */
[----:B------:R-:W-:-:S04]  /*29d80*/  FADD.FTZ R5, -R4, -RZ ;  /* 0x800000ff04057221 */ /* 0x000fc80000010100 */
[----:B------:R-:W-:-:S07]  /*29d90*/  FFMA R20, R20, R5, R20 ;  /* 0x0000000514147223 */ /* 0x000fce0000000014 */
.L_x_723:
[----:B------:R-:W-:Y:S05]  /*29da0*/  BSYNC B1 ;  /* 0x0000000000017941 */ /* 0x000fea0003800000 */
.L_x_721:
        /* <DEDUP_REMOVED lines=10> */
.L_x_725:
[----:B------:R-:W1:Y:S02]  /*29e50*/  MUFU.RCP R21, R28 ;  /* 0x0000001c00157308 */ /* 0x000e640000001000 */
[----:B-1----:R-:W-:-:S04]  /*29e60*/  FFMA R4, R28, R21, -1 ;  /* 0xbf8000001c047423 */ /* 0x002fc80000000015 */
[----:B------:R-:W-:-:S04]  /*29e70*/  FADD.FTZ R4, -R4, -RZ ;  /* 0x800000ff04047221 */ /* 0x000fc80000010100 */
[----:B------:R-:W-:-:S07]  /*29e80*/  FFMA R21, R21, R4, R21 ;  /* 0x0000000415157223 */ /* 0x000fce0000000015 */
.L_x_726:
[----:B------:R-:W-:Y:S05]  /*29e90*/  BSYNC B1 ;  /* 0x0000000000017941 */ /* 0x000fea0003800000 */
.L_x_724:
        /* <DEDUP_REMOVED lines=10> */
.L_x_728:
[----:B------:R-:W1:Y:S02]  /*29f40*/  MUFU.RCP R22, R27 ;  /* 0x0000001b00167308 */ /* 0x000e640000001000 */
[----:B-1----:R-:W-:-:S04]  /*29f50*/  FFMA R4, R27, R22, -1 ;  /* 0xbf8000001b047423 */ /* 0x002fc80000000016 */
[----:B------:R-:W-:-:S04]  /*29f60*/  FADD.FTZ R5, -R4, -RZ ;  /* 0x800000ff04057221 */ /* 0x000fc80000010100 */
[----:B------:R-:W-:-:S07]  /*29f70*/  FFMA R22, R22, R5, R22 ;  /* 0x0000000516167223 */ /* 0x000fce0000000016 */
.L_x_729:
[----:B------:R-:W-:Y:S05]  /*29f80*/  BSYNC B1 ;  /* 0x0000000000017941 */ /* 0x000fea0003800000 */
.L_x_727:
        /* <DEDUP_REMOVED lines=10> */
.L_x_731:
[----:B------:R-:W1:Y:S02]  /*2a030*/  MUFU.RCP R23, R32 ;  /* 0x0000002000177308 */ /* 0x000e640000001000 */
[----:B-1----:R-:W-:-:S04]  /*2a040*/  FFMA R4, R32, R23, -1 ;  /* 0xbf80000020047423 */ /* 0x002fc80000000017 */
[----:B------:R-:W-:-:S04]  /*2a050*/  FADD.FTZ R4, -R4, -RZ ;  /* 0x800000ff04047221 */ /* 0x000fc80000010100 */
[----:B------:R-:W-:-:S07]  /*2a060*/  FFMA R23, R23, R4, R23 ;  /* 0x0000000417177223 */ /* 0x000fce0000000017 */
.L_x_732:
[----:B------:R-:W-:Y:S05]  /*2a070*/  BSYNC B1 ;  /* 0x0000000000017941 */ /* 0x000fea0003800000 */
.L_x_730:
        /* <DEDUP_REMOVED lines=10> */
.L_x_734:
[----:B------:R-:W1:Y:S02]  /*2a120*/  MUFU.RCP R24, R25 ;  /* 0x0000001900187308 */ /* 0x000e640000001000 */
[----:B-1----:R-:W-:-:S04]  /*2a130*/  FFMA R4, R25, R24, -1 ;  /* 0xbf80000019047423 */ /* 0x002fc80000000018 */
[----:B------:R-:W-:-:S04]  /*2a140*/  FADD.FTZ R5, -R4, -RZ ;  /* 0x800000ff04057221 */ /* 0x000fc80000010100 */
[----:B------:R-:W-:-:S07]  /*2a150*/  FFMA R24, R24, R5, R24 ;  /* 0x0000000518187223 */ /* 0x000fce0000000018 */
.L_x_735:
[----:B------:R-:W-:Y:S05]  /*2a160*/  BSYNC B1 ;  /* 0x0000000000017941 */ /* 0x000fea0003800000 */
.L_x_733:
        /* <DEDUP_REMOVED lines=10> */
.L_x_737:
[----:B------:R-:W1:Y:S02]  /*2a210*/  MUFU.RCP R25, R26 ;  /* 0x0000001a00197308 */ /* 0x000e640000001000 */
[----:B-1----:R-:W-:-:S04]  /*2a220*/  FFMA R4, R26, R25, -1 ;  /* 0xbf8000001a047423 */ /* 0x002fc80000000019 */
[----:B------:R-:W-:-:S04]  /*2a230*/  FADD.FTZ R4, -R4, -RZ ;  /* 0x800000ff04047221 */ /* 0x000fc80000010100 */
[----:B------:R-:W-:-:S07]  /*2a240*/  FFMA R25, R25, R4, R25 ;  /* 0x0000000419197223 */ /* 0x000fce0000000019 */
.L_x_738:
[----:B------:R-:W-:Y:S05]  /*2a250*/  BSYNC B1 ;  /* 0x0000000000017941 */ /* 0x000fea0003800000 */
.L_x_736:
        /* <DEDUP_REMOVED lines=10> */
.L_x_740:
[----:B------:R-:W1:Y:S02]  /*2a300*/  MUFU.RCP R26, R29 ;  /* 0x0000001d001a7308 */ /* 0x000e640000001000 */
[----:B-1----:R-:W-:-:S04]  /*2a310*/  FFMA R4, R29, R26, -1 ;  /* 0xbf8000001d047423 */ /* 0x002fc8000000001a */
[----:B------:R-:W-:-:S04]  /*2a320*/  FADD.FTZ R5, -R4, -RZ ;  /* 0x800000ff04057221 */ /* 0x000fc80000010100 */
[----:B------:R-:W-:-:S07]  /*2a330*/  FFMA R26, R26, R5, R26 ;  /* 0x000000051a1a7223 */ /* 0x000fce000000001a */
.L_x_741:
[----:B------:R-:W-:Y:S05]  /*2a340*/  BSYNC B1 ;  /* 0x0000000000017941 */ /* 0x000fea0003800000 */
.L_x_739:
        /* <DEDUP_REMOVED lines=10> */
.L_x_743:
[----:B------:R-:W1:Y:S02]  /*2a3f0*/  MUFU.RCP R27, R40 ;  /* 0x00000028001b7308 */ /* 0x000e640000001000 */
[----:B-1----:R-:W-:-:S04]  /*2a400*/  FFMA R4, R40, R27, -1 ;  /* 0xbf80000028047423 */ /* 0x002fc8000000001b */
[----:B------:R-:W-:-:S04]  /*2a410*/  FADD.FTZ R4, -R4, -RZ ;  /* 0x800000ff04047221 */ /* 0x000fc80000010100 */
[----:B------:R-:W-:-:S07]  /*2a420*/  FFMA R27, R27, R4, R27 ;  /* 0x000000041b1b7223 */ /* 0x000fce000000001b */
.L_x_744:
[----:B------:R-:W-:Y:S05]  /*2a430*/  BSYNC B1 ;  /* 0x0000000000017941 */ /* 0x000fea0003800000 */
.L_x_742:
        /* <DEDUP_REMOVED lines=10> */
.L_x_746:
[----:B------:R-:W1:Y:S02]  /*2a4e0*/  MUFU.RCP R28, R33 ;  /* 0x00000021001c7308 */ /* 0x000e640000001000 */
[----:B-1----:R-:W-:-:S04]  /*2a4f0*/  FFMA R4, R33, R28, -1 ;  /* 0xbf80000021047423 */ /* 0x002fc8000000001c */
[----:B------:R-:W-:-:S04]  /*2a500*/  FADD.FTZ R5, -R4, -RZ ;  /* 0x800000ff04057221 */ /* 0x000fc80000010100 */
[----:B------:R-:W-:-:S07]  /*2a510*/  FFMA R28, R28, R5, R28 ;  /* 0x000000051c1c7223 */ /* 0x000fce000000001c */
.L_x_747:
[----:B------:R-:W-:Y:S05]  /*2a520*/  BSYNC B1 ;  /* 0x0000000000017941 */ /* 0x000fea0003800000 */
.L_x_745:
        /* <DEDUP_REMOVED lines=10> */
.L_x_749:
[----:B------:R-:W1:Y:S02]  /*2a5d0*/  MUFU.RCP R29, R44 ;  /* 0x0000002c001d7308 */ /* 0x000e640000001000 */
[----:B-1----:R-:W-:-:S04]  /*2a5e0*/  FFMA R4, R44, R29, -1 ;  /* 0xbf8000002c047423 */ /* 0x002fc8000000001d */
[----:B------:R-:W-:-:S04]  /*2a5f0*/  FADD.FTZ R4, -R4, -RZ ;  /* 0x800000ff04047221 */ /* 0x000fc80000010100 */
[----:B------:R-:W-:-:S07]  /*2a600*/  FFMA R29, R29, R4, R29 ;  /* 0x000000041d1d7223 */ /* 0x000fce000000001d */
.L_x_750:
[----:B------:R-:W-:Y:S05]  /*2a610*/  BSYNC B1 ;  /* 0x0000000000017941 */ /* 0x000fea0003800000 */
.L_x_748:
        /* <DEDUP_REMOVED lines=10> */
.L_x_752:
[----:B------:R-:W1:Y:S02]  /*2a6c0*/  MUFU.RCP R30, R47 ;  /* 0x0000002f001e7308 */ /* 0x000e640000001000 */
[----:B-1----:R-:W-:-:S04]  /*2a6d0*/  FFMA R4, R47, R30, -1 ;  /* 0xbf8000002f047423 */ /* 0x002fc8000000001e */
[----:B------:R-:W-:-:S04]  /*2a6e0*/  FADD.FTZ R5, -R4, -RZ ;  /* 0x800000ff04057221 */ /* 0x000fc80000010100 */
[----:B------:R-:W-:-:S07]  /*2a6f0*/  FFMA R30, R30, R5, R30 ;  /* 0x000000051e1e7223 */ /* 0x000fce000000001e */
.L_x_753:
[----:B------:R-:W-:Y:S05]  /*2a700*/  BSYNC B1 ;  /* 0x0000000000017941 */ /* 0x000fea0003800000 */
.L_x_751:
        /* <DEDUP_REMOVED lines=9> */
.L_x_755:
[----:B------:R-:W1:Y:S02]  /*2a7a0*/  MUFU.RCP R8, R41 ;  /* 0x0000002900087308 */ /* 0x000e640000001000 */
[----:B-1----:R-:W-:-:S04]  /*2a7b0*/  FFMA R4, R41, R8, -1 ;  /* 0xbf80000029047423 */ /* 0x002fc80000000008 */
[----:B------:R-:W-:-:S04]  /*2a7c0*/  FADD.FTZ R5, -R4, -RZ ;  /* 0x800000ff04057221 */ /* 0x000fc80000010100 */
[----:B------:R-:W-:-:S07]  /*2a7d0*/  FFMA R8, R8, R5, R8 ;  /* 0x0000000508087223 */ /* 0x000fce0000000008 */
.L_x_756:
[----:B------:R-:W-:Y:S05]  /*2a7e0*/  BSYNC B1 ;  /* 0x0000000000017941 */ /* 0x000fea0003800000 */
.L_x_754:
        /* <DEDUP_REMOVED lines=10> */
.L_x_757:
        /* <DEDUP_REMOVED lines=27> */
.L_x_759:
[----:B------:R-:W-:Y:S05]  /*2aa40*/  BSYNC B0 ;  /* 0x0000000000007941 */ /* 0x000fea0003800000 */
.L_x_758:
[----:B------:R-:W-:Y:S04]  /*2aa50*/  BSSY B0, `(.L_x_760) ;  /* 0x000003a000007945 */ /* 0x000fe80003800000 */
[----:B------:R-:W-:Y:S05]  /*2aa60*/  @P0 BRA `(.L_x_761) ;  /* 0x0000000000e00947 */ /* 0x000fea0003800000 */
[----:B------:R-:W-:-:S04]  /*2aa70*/  MOV R4, UR44 ;  /* 0x0000002c00047c02 */ /* 0x000fc80008000f00 */
[----:B------:R-:W-:-:S13]  /*2aa80*/  ISETP.NE.AND P3, PT, R4, 0x3, PT ;  /* 0x000000030400780c */ /* 0x000fda0003f65270 */
[----:B------:R-:W-:Y:S05]  /*2aa90*/  @!P3 BRA `(.L_x_762) ;  /* 0x000000000004b947 */ /* 0x000fea0003800000 */
[----:B------:R-:W-:Y:S01]  /*2aaa0*/  BPT.TRAP 0x1 ;  /* 0x000000040000795c */ /* 0x000fe20000300000 */
.L_x_762:
[----:B------:R-:W-:Y:S01]  /*2aab0*/  LEA R4, R18, UR48, 0x3 ;  /* 0x0000003012047c11 */ /* 0x000fe2000f8e18ff */
[----:B------:R-:W-:Y:S01]  /*2aac0*/  BSSY B1, `(.L_x_763) ;  /* 0x0000004000017945 */ /* 0x000fe20003800000 */
[----:B------:R-:W-:-:S04]  /*2aad0*/  SHF.L.U32 R5, R19, 0x1f, RZ ;  /* 0x0000001f13057819 */ /* 0x000fc800000006ff */
[----:B------:R-:W1:Y:S02]  /*2aae0*/  SYNCS.PHASECHK.TRANS64.TRYWAIT P2, [R4+URZ+0x60], R5 ;  /* 0x00006005040075a7 */ /* 0x000e64000804017f */
[----:B-1----:R-:W-:Y:S05]  /*2aaf0*/  @!P2 BRA `(.L_x_764) ;  /* 0x000000cc005ca947 */ /* 0x002fea0003800000 */
.L_x_1157:
[----:B------:R-:W-:Y:S05]  /*2ab00*/  BSYNC B1 ;  /* 0x0000000000017941 */ /* 0x000fea0003800000 */
.L_x_763:
        /* <DEDUP_REMOVED lines=22> */
.L_x_766:
[----:B------:R-:W-:Y:S05]  /*2ac70*/  BSYNC B1 ;  /* 0x0000000000017941 */ /* 0x000fea0003800000 */
.L_x_765:
        /* <DEDUP_REMOVED lines=8> */
.L_x_767:
        /* <DEDUP_REMOVED lines=15> */
.L_x_761:
[----:B------:R-:W-:Y:S05]  /*2adf0*/  BSYNC B0 ;  /* 0x0000000000007941 */ /* 0x000fea0003800000 */
.L_x_760:
        /* <DEDUP_REMOVED lines=212> */
.L_x_769:
[----:B------:R-:W1:Y:S02]  /*2bb40*/  MUFU.RCP R12, R35 ;  /* 0x00000023000c7308 */ /* 0x000e640000001000 */
[----:B-1----:R-:W-:-:S04]  /*2bb50*/  FFMA R4, R35, R12, -1 ;  /* 0xbf80000023047423 */ /* 0x002fc8000000000c */
[----:B------:R-:W-:-:S04]  /*2bb60*/  FADD.FTZ R5, -R4, -RZ ;  /* 0x800000ff04057221 */ /* 0x000fc80000010100 */
[----:B------:R-:W-:-:S07]  /*2bb70*/  FFMA R12, R12, R5, R12 ;  /* 0x000000050c0c7223 */ /* 0x000fce000000000c */
.L_x_770:
[----:B------:R-:W-:Y:S05]  /*2bb80*/  BSYNC B1 ;  /* 0x0000000000017941 */ /* 0x000fea0003800000 */
.L_x_768:
        /* <DEDUP_REMOVED lines=10> */
.L_x_772:
[----:B------:R-:W1:Y:S02]  /*2bc30*/  MUFU.RCP R13, R42 ;  /* 0x0000002a000d7308 */ /* 0x000e640000001000 */
[----:B-1----:R-:W-:-:S04]  /*2bc40*/  FFMA R4, R42, R13, -1 ;  /* 0xbf8000002a047423 */ /* 0x002fc8000000000d */
[----:B------:R-:W-:-:S04]  /*2bc50*/  FADD.FTZ R4, -R4, -RZ ;  /* 0x800000ff04047221 */ /* 0x000fc80000010100 */
[----:B------:R-:W-:-:S07]  /*2bc60*/  FFMA R13, R13, R4, R13 ;  /* 0x000000040d0d7223 */ /* 0x000fce000000000d */
.L_x_773:
[----:B------:R-:W-:Y:S05]  /*2bc70*/  BSYNC B1 ;  /* 0x0000000000017941 */ /* 0x000fea0003800000 */
.L_x_771:
        /* <DEDUP_REMOVED lines=10> */
.L_x_775:
[----:B------:R-:W1:Y:S02]  /*2bd20*/  MUFU.RCP R14, R39 ;  /* 0x00000027000e7308 */ /* 0x000e640000001000 */
[----:B-1----:R-:W-:-:S04]  /*2bd30*/  FFMA R4, R39, R14, -1 ;  /* 0xbf80000027047423 */ /* 0x002fc8000000000e */
[----:B------:R-:W-:-:S04]  /*2bd40*/  FADD.FTZ R5, -R4, -RZ ;  /* 0x800000ff04057221 */ /* 0x000fc80000010100 */
[----:B------:R-:W-:-:S07]  /*2bd50*/  FFMA R14, R14, R5, R14 ;  /* 0x000000050e0e7223 */ /* 0x000fce000000000e */
.L_x_776:
[----:B------:R-:W-:Y:S05]  /*2bd60*/  BSYNC B1 ;  /* 0x0000000000017941 */ /* 0x000fea0003800000 */
.L_x_774:
        /* <DEDUP_REMOVED lines=10> */
.L_x_778:
[----:B------:R-:W1:Y:S02]  /*2be10*/  MUFU.RCP R15, R24 ;  /* 0x00000018000f7308 */ /* 0x000e640000001000 */
[----:B-1----:R-:W-:-:S04]  /*2be20*/  FFMA R4, R24, R15, -1 ;  /* 0xbf80000018047423 */ /* 0x002fc8000000000f */
[----:B------:R-:W-:-:S04]  /*2be30*/  FADD.FTZ R4, -R4, -RZ ;  /* 0x800000ff04047221 */ /* 0x000fc80000010100 */
[----:B------:R-:W-:-:S07]  /*2be40*/  FFMA R15, R15, R4, R15 ;  /* 0x000000040f0f7223 */ /* 0x000fce000000000f */
.L_x_779:
[----:B------:R-:W-:Y:S05]  /*2be50*/  BSYNC B1 ;  /* 0x0000000000017941 */ /* 0x000fea0003800000 */
.L_x_777:
        /* <DEDUP_REMOVED lines=10> */
.L_x_781:
[----:B------:R-:W1:Y:S02]  /*2bf00*/  MUFU.RCP R20, R43 ;  /* 0x0000002b00147308 */ /* 0x000e640000001000 */
[----:B-1----:R-:W-:-:S04]  /*2bf10*/  FFMA R4, R43, R20, -1 ;  /* 0xbf8000002b047423 */ /* 0x002fc80000000014 */
[----:B------:R-:W-:-:S04]  /*2bf20*/  FADD.FTZ R5, -R4, -RZ ;  /* 0x800000ff04057221 */ /* 0x000fc80000010100 */
[----:B------:R-:W-:-:S07]  /*2bf30*/  FFMA R20, R20, R5, R20 ;  /* 0x0000000514147223 */ /* 0x000fce0000000014 */
.L_x_782:
[----:B------:R-:W-:Y:S05]  /*2bf40*/  BSYNC B1 ;  /* 0x0000000000017941 */ /* 0x000fea0003800000 */
.L_x_780:
        /* <DEDUP_REMOVED lines=10> */
.L_x_784:
[----:B------:R-:W1:Y:S02]  /*2bff0*/  MUFU.RCP R21, R28 ;  /* 0x0000001c00157308 */ /* 0x000e640000001000 */
[----:B-1----:R-:W-:-:S04]  /*2c000*/  FFMA R4, R28, R21, -1 ;  /* 0xbf8000001c047423 */ /* 0x002fc80000000015 */
[----:B------:R-:W-:-:S04]  /*2c010*/  FADD.FTZ R4, -R4, -RZ ;  /* 0x800000ff04047221 */ /* 0x000fc80000010100 */
[----:B------:R-:W-:-:S07]  /*2c020*/  FFMA R21, R21, R4, R21 ;  /* 0x0000000415157223 */ /* 0x000fce0000000015 */
.L_x_785:
[----:B------:R-:W-:Y:S05]  /*2c030*/  BSYNC B1 ;  /* 0x0000000000017941 */ /* 0x000fea0003800000 */
.L_x_783:
        /* <DEDUP_REMOVED lines=10> */
.L_x_787:
[----:B------:R-:W1:Y:S02]  /*2c0e0*/  MUFU.RCP R22, R27 ;  /* 0x0000001b00167308 */ /* 0x000e640000001000 */
[----:B-1----:R-:W-:-:S04]  /*2c0f0*/  FFMA R4, R27, R22, -1 ;  /* 0xbf8000001b047423 */ /* 0x002fc80000000016 */
[----:B------:R-:W-:-:S04]  /*2c100*/  FADD.FTZ R5, -R4, -RZ ;  /* 0x800000ff04057221 */ /* 0x000fc80000010100 */
[----:B------:R-:W-:-:S07]  /*2c110*/  FFMA R22, R22, R5, R22 ;  /* 0x0000000516167223 */ /* 0x000fce0000000016 */
.L_x_788:
[----:B------:R-:W-:Y:S05]  /*2c120*/  BSYNC B1 ;  /* 0x0000000000017941 */ /* 0x000fea0003800000 */
.L_x_786:
        /* <DEDUP_REMOVED lines=10> */
.L_x_790:
[----:B------:R-:W1:Y:S02]  /*2c1d0*/  MUFU.RCP R23, R32 ;  /* 0x0000002000177308 */ /* 0x000e640000001000 */
[----:B-1----:R-:W-:-:S04]  /*2c1e0*/  FFMA R4, R32, R23, -1 ;  /* 0xbf80000020047423 */ /* 0x002fc80000000017 */
[----:B------:R-:W-:-:S04]  /*2c1f0*/  FADD.FTZ R4, -R4, -RZ ;  /* 0x800000ff04047221 */ /* 0x000fc80000010100 */
[----:B------:R-:W-:-:S07]  /*2c200*/  FFMA R23, R23, R4, R23 ;  /* 0x0000000417177223 */ /* 0x000fce0000000017 */
.L_x_791:
[----:B------:R-:W-:Y:S05]  /*2c210*/  BSYNC B1 ;  /* 0x0000000000017941 */ /* 0x000fea0003800000 */
.L_x_789:
        /* <DEDUP_REMOVED lines=10> */
.L_x_793:
[----:B------:R-:W1:Y:S02]  /*2c2c0*/  MUFU.RCP R24, R25 ;  /* 0x0000001900187308 */ /* 0x000e640000001000 */
[----:B-1----:R-:W-:-:S04]  /*2c2d0*/  FFMA R4, R25, R24, -1 ;  /* 0xbf80000019047423 */ /* 0x002fc80000000018 */
[----:B------:R-:W-:-:S04]  /*2c2e0*/  FADD.FTZ R5, -R4, -RZ ;  /* 0x800000ff04057221 */ /* 0x000fc80000010100 */
[----:B------:R-:W-:-:S07]  /*2c2f0*/  FFMA R24, R24, R5, R24 ;  /* 0x0000000518187223 */ /* 0x000fce0000000018 */
.L_x_794:
[----:B------:R-:W-:Y:S05]  /*2c300*/  BSYNC B1 ;  /* 0x0000000000017941 */ /* 0x000fea0003800000 */
.L_x_792:
        /* <DEDUP_REMOVED lines=10> */
.L_x_796:
[----:B------:R-:W1:Y:S02]  /*2c3b0*/  MUFU.RCP R25, R26 ;  /* 0x0000001a00197308 */ /* 0x000e640000001000 */
[----:B-1----:R-:W-:-:S04]  /*2c3c0*/  FFMA R4, R26, R25, -1 ;  /* 0xbf8000001a047423 */ /* 0x002fc80000000019 */
[----:B------:R-:W-:-:S04]  /*2c3d0*/  FADD.FTZ R4, -R4, -RZ ;  /* 0x800000ff04047221 */ /* 0x000fc80000010100 */
[----:B------:R-:W-:-:S07]  /*2c3e0*/  FFMA R25, R25, R4, R25 ;  /* 0x0000000419197223 */ /* 0x000fce0000000019 */
.L_x_797:
[----:B------:R-:W-:Y:S05]  /*2c3f0*/  BSYNC B1 ;  /* 0x0000000000017941 */ /* 0x000fea0003800000 */
.L_x_795:
        /* <DEDUP_REMOVED lines=10> */
.L_x_799:
[----:B------:R-:W1:Y:S02]  /*2c4a0*/  MUFU.RCP R26, R29 ;  /* 0x0000001d001a7308 */ /* 0x000e640000001000 */
[----:B-1----:R-:W-:-:S04]  /*2c4b0*/  FFMA R4, R29, R26, -1 ;  /* 0xbf8000001d047423 */ /* 0x002fc8000000001a */
[----:B------:R-:W-:-:S04]  /*2c4c0*/  FADD.FTZ R5, -R4, -RZ ;  /* 0x800000ff04057221 */ /* 0x000fc80000010100 */
[----:B------:R-:W-:-:S07]  /*2c4d0*/  FFMA R26, R26, R5, R26 ;  /* 0x000000051a1a7223 */ /* 0x000fce000000001a */
.L_x_800:
[----:B------:R-:W-:Y:S05]  /*2c4e0*/  BSYNC B1 ;  /* 0x0000000000017941 */ /* 0x000fea0003800000 */
.L_x_798:
        /* <DEDUP_REMOVED lines=10> */
.L_x_802:
[----:B------:R-:W1:Y:S02]  /*2c590*/  MUFU.RCP R27, R40 ;  /* 0x00000028001b7308 */ /* 0x000e640000001000 */
[----:B-1----:R-:W-:-:S04]  /*2c5a0*/  FFMA R4, R40, R27, -1 ;  /* 0xbf80000028047423 */ /* 0x002fc8000000001b */
[----:B------:R-:W-:-:S04]  /*2c5b0*/  FADD.FTZ R4, -R4, -RZ ;  /* 0x800000ff04047221 */ /* 0x000fc80000010100 */
[----:B------:R-:W-:-:S07]  /*2c5c0*/  FFMA R27, R27, R4, R27 ;  /* 0x000000041b1b7223 */ /* 0x000fce000000001b */
.L_x_803:
[----:B------:R-:W-:Y:S05]  /*2c5d0*/  BSYNC B1 ;  /* 0x0000000000017941 */ /* 0x000fea0003800000 */
.L_x_801:
        /* <DEDUP_REMOVED lines=10> */
.L_x_805:
[----:B------:R-:W1:Y:S02]  /*2c680*/  MUFU.RCP R28, R33 ;  /* 0x00000021001c7308 */ /* 0x000e640000001000 */
[----:B-1----:R-:W-:-:S04]  /*2c690*/  FFMA R4, R33, R28, -1 ;  /* 0xbf80000021047423 */ /* 0x002fc8000000001c */
[----:B------:R-:W-:-:S04]  /*2c6a0*/  FADD.FTZ R5, -R4, -RZ ;  /* 0x800000ff04057221 */ /* 0x000fc80000010100 */
[----:B------:R-:W-:-:S07]  /*2c6b0*/  FFMA R28, R28, R5, R28 ;  /* 0x000000051c1c7223 */ /* 0x000fce000000001c */
.L_x_806:
[----:B------:R-:W-:Y:S05]  /*2c6c0*/  BSYNC B1 ;  /* 0x0000000000017941 */ /* 0x000fea0003800000 */
.L_x_804:
        /* <DEDUP_REMOVED lines=10> */
.L_x_808:
[----:B------:R-:W1:Y:S02]  /*2c770*/  MUFU.RCP R29, R44 ;  /* 0x0000002c001d7308 */ /* 0x000e640000001000 */
[----:B-1----:R-:W-:-:S04]  /*2c780*/  FFMA R4, R44, R29, -1 ;  /* 0xbf8000002c047423 */ /* 0x002fc8000000001d */
[----:B------:R-:W-:-:S04]  /*2c790*/  FADD.FTZ R4, -R4, -RZ ;  /* 0x800000ff04047221 */ /* 0x000fc80000010100 */
[----:B------:R-:W-:-:S07]  /*2c7a0*/  FFMA R29, R29, R4, R29 ;  /* 0x000000041d1d7223 */ /* 0x000fce000000001d */
.L_x_809:
[----:B------:R-:W-:Y:S05]  /*2c7b0*/  BSYNC B1 ;  /* 0x0000000000017941 */ /* 0x000fea0003800000 */
.L_x_807:
        /* <DEDUP_REMOVED lines=10> */
.L_x_811:
[----:B------:R-:W1:Y:S02]  /*2c860*/  MUFU.RCP R30, R47 ;  /* 0x0000002f001e7308 */ /* 0x000e640000001000 */
[----:B-1----:R-:W-:-:S04]  /*2c870*/  FFMA R4, R47, R30, -1 ;  /* 0xbf8000002f047423 */ /* 0x002fc8000000001e */
[----:B------:R-:W-:-:S04]  /*2c880*/  FADD.FTZ R5, -R4, -RZ ;  /* 0x800000ff04057221 */ /* 0x000fc80000010100 */
[----:B------:R-:W-:-:S07]  /*2c890*/  FFMA R30, R30, R5, R30 ;  /* 0x000000051e1e7223 */ /* 0x000fce000000001e */
.L_x_812:
[----:B------:R-:W-:Y:S05]  /*2c8a0*/  BSYNC B1 ;  /* 0x0000000000017941 */ /* 0x000fea0003800000 */
.L_x_810:
        /* <DEDUP_REMOVED lines=9> */
.L_x_814:
[----:B------:R-:W1:Y:S02]  /*2c940*/  MUFU.RCP R8, R41 ;  /* 0x0000002900087308 */ /* 0x000e640000001000 */
[----:B-1----:R-:W-:-:S04]  /*2c950*/  FFMA R4, R41, R8, -1 ;  /* 0xbf80000029047423 */ /* 0x002fc80000000008 */
[----:B------:R-:W-:-:S04]  /*2c960*/  FADD.FTZ R5, -R4, -RZ ;  /* 0x800000ff04057221 */ /* 0x000fc80000010100 */
[----:B------:R-:W-:-:S07]  /*2c970*/  FFMA R8, R8, R5, R8 ;  /* 0x0000000508087223 */ /* 0x000fce0000000008 */
.L_x_815:
[----:B------:R-:W-:Y:S05]  /*2c980*/  BSYNC B1 ;  /* 0x0000000000017941 */ /* 0x000fea0003800000 */
.L_x_813:
        /* <DEDUP_REMOVED lines=10> */
.L_x_816:
        /* <DEDUP_REMOVED lines=27> */
.L_x_818:
[----:B------:R-:W-:Y:S05]  /*2cbe0*/  BSYNC B0 ;  /* 0x0000000000007941 */ /* 0x000fea0003800000 */
.L_x_817:
[----:B------:R-:W-:Y:S04]  /*2cbf0*/  BSSY B0, `(.L_x_819) ;  /* 0x000003a000007945 */ /* 0x000fe80003800000 */
[----:B------:R-:W-:Y:S05]  /*2cc00*/  @P0 BRA `(.L_x_820) ;  /* 0x0000000000e00947 */ /* 0x000fea0003800000 */
[----:B------:R-:W-:-:S04]  /*2cc10*/  MOV R4, UR44 ;  /* 0x0000002c00047c02 */ /* 0x000fc80008000f00 */
[----:B------:R-:W-:-:S13]  /*2cc20*/  ISETP.NE.AND P3, PT, R4, 0x3, PT ;  /* 0x000000030400780c */ /* 0x000fda0003f65270 */
[----:B------:R-:W-:Y:S05]  /*2cc30*/  @!P3 BRA `(.L_x_821) ;  /* 0x000000000004b947 */ /* 0x000fea0003800000 */
[----:B------:R-:W-:Y:S01]  /*2cc40*/  BPT.TRAP 0x1 ;  /* 0x000000040000795c */ /* 0x000fe20000300000 */
.L_x_821:
[----:B------:R-:W-:Y:S01]  /*2cc50*/  LEA R4, R18, UR48, 0x3 ;  /* 0x0000003012047c11 */ /* 0x000fe2000f8e18ff */
[----:B------:R-:W-:Y:S01]  /*2cc60*/  BSSY B1, `(.L_x_822) ;  /* 0x0000004000017945 */ /* 0x000fe20003800000 */
[----:B------:R-:W-:-:S04]  /*2cc70*/  SHF.L.U32 R5, R19, 0x1f, RZ ;  /* 0x0000001f13057819 */ /* 0x000fc800000006ff */
[----:B------:R-:W1:Y:S02]  /*2cc80*/  SYNCS.PHASECHK.TRANS64.TRYWAIT P2, [R4+URZ+0x60], R5 ;  /* 0x00006005040075a7 */ /* 0x000e64000804017f */
[----:B-1----:R-:W-:Y:S05]  /*2cc90*/  @!P2 BRA `(.L_x_823) ;  /* 0x000000ac0008a947 */ /* 0x002fea0003800000 */
.L_x_1158:
[----:B------:R-:W-:Y:S05]  /*2cca0*/  BSYNC B1 ;  /* 0x0000000000017941 */ /* 0x000fea0003800000 */
.L_x_822:
        /* <DEDUP_REMOVED lines=22> */
.L_x_825:
[----:B------:R-:W-:Y:S05]  /*2ce10*/  BSYNC B1 ;  /* 0x0000000000017941 */ /* 0x000fea0003800000 */
.L_x_824:
        /* <DEDUP_REMOVED lines=8> */
.L_x_826:
        /* <DEDUP_REMOVED lines=15> */
.L_x_820:
[----:B------:R-:W-:Y:S05]  /*2cf90*/  BSYNC B0 ;  /* 0x0000000000007941 */ /* 0x000fea0003800000 */
.L_x_819:
        /* <DEDUP_REMOVED lines=212> */
.L_x_828:
[----:B------:R-:W1:Y:S02]  /*2dce0*/  MUFU.RCP R12, R35 ;  /* 0x00000023000c7308 */ /* 0x000e640000001000 */
[----:B-1----:R-:W-:-:S04]  /*2dcf0*/  FFMA R4, R35, R12, -1 ;  /* 0xbf80000023047423 */ /* 0x002fc8000000000c */
[----:B------:R-:W-:-:S04]  /*2dd00*/  FADD.FTZ R5, -R4, -RZ ;  /* 0x800000ff04057221 */ /* 0x000fc80000010100 */
[----:B------:R-:W-:-:S07]  /*2dd10*/  FFMA R12, R12, R5, R12 ;  /* 0x000000050c0c7223 */ /* 0x000fce000000000c */
.L_x_829:
[----:B------:R-:W-:Y:S05]  /*2dd20*/  BSYNC B1 ;  /* 0x0000000000017941 */ /* 0x000fea0003800000 */
.L_x_827:
        /* <DEDUP_REMOVED lines=10> */
.L_x_831:
[----:B------:R-:W1:Y:S02]  /*2ddd0*/  MUFU.RCP R13, R42 ;  /* 0x0000002a000d7308 */ /* 0x000e640000001000 */
[----:B-1----:R-:W-:-:S04]  /*2dde0*/  FFMA R4, R42, R13, -1 ;  /* 0xbf8000002a047423 */ /* 0x002fc8000000000d */
[----:B------:R-:W-:-:S04]  /*2ddf0*/  FADD.FTZ R4, -R4, -RZ ;  /* 0x800000ff04047221 */ /* 0x000fc80000010100 */
[----:B------:R-:W-:-:S07]  /*2de00*/  FFMA R13, R13, R4, R13 ;  /* 0x000000040d0d7223 */ /* 0x000fce000000000d */
.L_x_832:
[----:B------:R-:W-:Y:S05]  /*2de10*/  BSYNC B1 ;  /* 0x0000000000017941 */ /* 0x000fea0003800000 */
.L_x_830:
        /* <DEDUP_REMOVED lines=10> */
.L_x_834:
[----:B------:R-:W1:Y:S02]  /*2dec0*/  MUFU.RCP R14, R39 ;  /* 0x00000027000e7308 */ /* 0x000e640000001000 */
[----:B-1----:R-:W-:-:S04]  /*2ded0*/  FFMA R4, R39, R14, -1 ;  /* 0xbf80000027047423 */ /* 0x002fc8000000000e */
[----:B------:R-:W-:-:S04]  /*2dee0*/  FADD.FTZ R5, -R4, -RZ ;  /* 0x800000ff04057221 */ /* 0x000fc80000010100 */
[----:B------:R-:W-:-:S07]  /*2def0*/  FFMA R14, R14, R5, R14 ;  /* 0x000000050e0e7223 */ /* 0x000fce000000000e */
.L_x_835:
[----:B------:R-:W-:Y:S05]  /*2df00*/  BSYNC B1 ;  /* 0x0000000000017941 */ /* 0x000fea0003800000 */
.L_x_833:
        /* <DEDUP_REMOVED lines=10> */
.L_x_837:
[----:B------:R-:W1:Y:S02]  /*2dfb0*/  MUFU.RCP R15, R24 ;  /* 0x00000018000f7308 */ /* 0x000e640000001000 */
[----:B-1----:R-:W-:-:S04]  /*2dfc0*/  FFMA R4, R24, R15, -1 ;  /* 0xbf80000018047423 */ /* 0x002fc8000000000f */
[----:B------:R-:W-:-:S04]  /*2dfd0*/  FADD.FTZ R4, -R4, -RZ ;  /* 0x800000ff04047221 */ /* 0x000fc80000010100 */
[----:B------:R-:W-:-:S07]  /*2dfe0*/  FFMA R15, R15, R4, R15 ;  /* 0x000000040f0f7223 */ /* 0x000fce000000000f */
.L_x_838:
[----:B------:R-:W-:Y:S05]  /*2dff0*/  BSYNC B1 ;  /* 0x0000000000017941 */ /* 0x000fea0003800000 */
.L_x_836:
        /* <DEDUP_REMOVED lines=10> */
.L_x_840:
[----:B------:R-:W1:Y:S02]  /*2e0a0*/  MUFU.RCP R20, R43 ;  /* 0x0000002b00147308 */ /* 0x000e640000001000 */
[----:B-1----:R-:W-:-:S04]  /*2e0b0*/  FFMA R4, R43, R20, -1 ;  /* 0xbf8000002b047423 */ /* 0x002fc80000000014 */
[----:B------:R-:W-:-:S04]  /*2e0c0*/  FADD.FTZ R5, -R4, -RZ ;  /* 0x800000ff04057221 */ /* 0x000fc80000010100 */
[----:B------:R-:W-:-:S07]  /*2e0d0*/  FFMA R20, R20, R5, R20 ;  /* 0x0000000514147223 */ /* 0x000fce0000000014 */
.L_x_841:
[----:B------:R-:W-:Y:S05]  /*2e0e0*/  BSYNC B1 ;  /* 0x0000000000017941 */ /* 0x000fea0003800000 */
.L_x_839:
        /* <DEDUP_REMOVED lines=10> */
.L_x_843:
[----:B------:R-:W1:Y:S02]  /*2e190*/  MUFU.RCP R21, R28 ;  /* 0x0000001c00157308 */ /* 0x000e640000001000 */
[----:B-1----:R-:W-:-:S04]  /*2e1a0*/  FFMA R4, R28, R21, -1 ;  /* 0xbf8000001c047423 */ /* 0x002fc80000000015 */
[----:B------:R-:W-:-:S04]  /*2e1b0*/  FADD.FTZ R4, -R4, -RZ ;  /* 0x800000ff04047221 */ /* 0x000fc80000010100 */
[----:B------:R-:W-:-:S07]  /*2e1c0*/  FFMA R21, R21, R4, R21 ;  /* 0x0000000415157223 */ /* 0x000fce0000000015 */
.L_x_844:
[----:B------:R-:W-:Y:S05]  /*2e1d0*/  BSYNC B1 ;  /* 0x0000000000017941 */ /* 0x000fea0003800000 */
.L_x_842:
        /* <DEDUP_REMOVED lines=10> */
.L_x_846:
[----:B------:R-:W1:Y:S02]  /*2e280*/  MUFU.RCP R22, R27 ;  /* 0x0000001b00167308 */ /* 0x000e640000001000 */
[----:B-1----:R-:W-:-:S04]  /*2e290*/  FFMA R4, R27, R22, -1 ;  /* 0xbf8000001b047423 */ /* 0x002fc80000000016 */
[----:B------:R-:W-:-:S04]  /*2e2a0*/  FADD.FTZ R5, -R4, -RZ ;  /* 0x800000ff04057221 */ /* 0x000fc80000010100 */
[----:B------:R-:W-:-:S07]  /*2e2b0*/  FFMA R22, R22, R5, R22 ;  /* 0x0000000516167223 */ /* 0x000fce0000000016 */
.L_x_847:
[----:B------:R-:W-:Y:S05]  /*2e2c0*/  BSYNC B1 ;  /* 0x0000000000017941 */ /* 0x000fea0003800000 */
.L_x_845:
        /* <DEDUP_REMOVED lines=10> */
.L_x_849:
[----:B------:R-:W1:Y:S02]  /*2e370*/  MUFU.RCP R23, R32 ;  /* 0x0000002000177308 */ /* 0x000e640000001000 */
[----:B-1----:R-:W-:-:S04]  /*2e380*/  FFMA R4, R32, R23, -1 ;  /* 0xbf80000020047423 */ /* 0x002fc80000000017 */
[----:B------:R-:W-:-:S04]  /*2e390*/  FADD.FTZ R4, -R4, -RZ ;  /* 0x800000ff04047221 */ /* 0x000fc80000010100 */
[----:B------:R-:W-:-:S07]  /*2e3a0*/  FFMA R23, R23, R4, R23 ;  /* 0x0000000417177223 */ /* 0x000fce0000000017 */
.L_x_850:
[----:B------:R-:W-:Y:S05]  /*2e3b0*/  BSYNC B1 ;  /* 0x0000000000017941 */ /* 0x000fea0003800000 */
.L_x_848:
        /* <DEDUP_REMOVED lines=10> */
.L_x_852:
[----:B------:R-:W1:Y:S02]  /*2e460*/  MUFU.RCP R24, R25 ;  /* 0x0000001900187308 */ /* 0x000e640000001000 */
[----:B-1----:R-:W-:-:S04]  /*2e470*/  FFMA R4, R25, R24, -1 ;  /* 0xbf80000019047423 */ /* 0x002fc80000000018 */
[----:B------:R-:W-:-:S04]  /*2e480*/  FADD.FTZ R5, -R4, -RZ ;  /* 0x800000ff04057221 */ /* 0x000fc80000010100 */
[----:B------:R-:W-:-:S07]  /*2e490*/  FFMA R24, R24, R5, R24 ;  /* 0x0000000518187223 */ /* 0x000fce0000000018 */
.L_x_853:
[----:B------:R-:W-:Y:S05]  /*2e4a0*/  BSYNC B1 ;  /* 0x0000000000017941 */ /* 0x000fea0003800000 */
.L_x_851:
        /* <DEDUP_REMOVED lines=10> */
.L_x_855:
[----:B------:R-:W1:Y:S02]  /*2e550*/  MUFU.RCP R25, R26 ;  /* 0x0000001a00197308 */ /* 0x000e640000001000 */
[----:B-1----:R-:W-:-:S04]  /*2e560*/  FFMA R4, R26, R25, -1 ;  /* 0xbf8000001a047423 */ /* 0x002fc80000000019 */
[----:B------:R-:W-:-:S04]  /*2e570*/  FADD.FTZ R4, -R4, -RZ ;  /* 0x800000ff04047221 */ /* 0x000fc80000010100 */
[----:B------:R-:W-:-:S07]  /*2e580*/  FFMA R25, R25, R4, R25 ;  /* 0x0000000419197223 */ /* 0x000fce0000000019 */
.L_x_856:
[----:B------:R-:W-:Y:S05]  /*2e590*/  BSYNC B1 ;  /* 0x0000000000017941 */ /* 0x000fea0003800000 */
.L_x_854:
        /* <DEDUP_REMOVED lines=10> */
.L_x_858:
[----:B------:R-:W1:Y:S02]  /*2e640*/  MUFU.RCP R26, R29 ;  /* 0x0000001d001a7308 */ /* 0x000e640000001000 */
[----:B-1----:R-:W-:-:S04]  /*2e650*/  FFMA R4, R29, R26, -1 ;  /* 0xbf8000001d047423 */ /* 0x002fc8000000001a */
[----:B------:R-:W-:-:S04]  /*2e660*/  FADD.FTZ R5, -R4, -RZ ;  /* 0x800000ff04057221 */ /* 0x000fc80000010100 */
[----:B------:R-:W-:-:S07]  /*2e670*/  FFMA R26, R26, R5, R26 ;  /* 0x000000051a1a7223 */ /* 0x000fce000000001a */
.L_x_859:
[----:B------:R-:W-:Y:S05]  /*2e680*/  BSYNC B1 ;  /* 0x0000000000017941 */ /* 0x000fea0003800000 */
.L_x_857:
        /* <DEDUP_REMOVED lines=10> */
.L_x_861:
[----:B------:R-:W1:Y:S02]  /*2e730*/  MUFU.RCP R27, R40 ;  /* 0x00000028001b7308 */ /* 0x000e640000001000 */
[----:B-1----:R-:W-:-:S04]  /*2e740*/  FFMA R4, R40, R27, -1 ;  /* 0xbf80000028047423 */ /* 0x002fc8000000001b */
[----:B------:R-:W-:-:S04]  /*2e750*/  FADD.FTZ R4, -R4, -RZ ;  /* 0x800000ff04047221 */ /* 0x000fc80000010100 */
[----:B------:R-:W-:-:S07]  /*2e760*/  FFMA R27, R27, R4, R27 ;  /* 0x000000041b1b7223 */ /* 0x000fce000000001b */
.L_x_862:
[----:B------:R-:W-:Y:S05]  /*2e770*/  BSYNC B1 ;  /* 0x0000000000017941 */ /* 0x000fea0003800000 */
.L_x_860:
        /* <DEDUP_REMOVED lines=10> */
.L_x_864:
[----:B------:R-:W1:Y:S02]  /*2e820*/  MUFU.RCP R28, R33 ;  /* 0x00000021001c7308 */ /* 0x000e640000001000 */
[----:B-1----:R-:W-:-:S04]  /*2e830*/  FFMA R4, R33, R28, -1 ;  /* 0xbf80000021047423 */ /* 0x002fc8000000001c */
[----:B------:R-:W-:-:S04]  /*2e840*/  FADD.FTZ R5, -R4, -RZ ;  /* 0x800000ff04057221 */ /* 0x000fc80000010100 */
[----:B------:R-:W-:-:S07]  /*2e850*/  FFMA R28, R28, R5, R28 ;  /* 0x000000051c1c7223 */ /* 0x000fce000000001c */
.L_x_865:
[----:B------:R-:W-:Y:S05]  /*2e860*/  BSYNC B1 ;  /* 0x0000000000017941 */ /* 0x000fea0003800000 */
.L_x_863:
        /* <DEDUP_REMOVED lines=10> */
.L_x_867:
[----:B------:R-:W1:Y:S02]  /*2e910*/  MUFU.RCP R29, R44 ;  /* 0x0000002c001d7308 */ /* 0x000e640000001000 */
[----:B-1----:R-:W-:-:S04]  /*2e920*/  FFMA R4, R44, R29, -1 ;  /* 0xbf8000002c047423 */ /* 0x002fc8000000001d */
[----:B------:R-:W-:-:S04]  /*2e930*/  FADD.FTZ R4, -R4, -RZ ;  /* 0x800000ff04047221 */ /* 0x000fc80000010100 */
[----:B------:R-:W-:-:S07]  /*2e940*/  FFMA R29, R29, R4, R29 ;  /* 0x000000041d1d7223 */ /* 0x000fce000000001d */
.L_x_868:
[----:B------:R-:W-:Y:S05]  /*2e950*/  BSYNC B1 ;  /* 0x0000000000017941 */ /* 0x000fea0003800000 */
.L_x_866:
        /* <DEDUP_REMOVED lines=10> */
.L_x_870:
[----:B------:R-:W1:Y:S02]  /*2ea00*/  MUFU.RCP R30, R47 ;  /* 0x0000002f001e7308 */ /* 0x000e640000001000 */
[----:B-1----:R-:W-:-:S04]  /*2ea10*/  FFMA R4, R47, R30, -1 ;  /* 0xbf8000002f047423 */ /* 0x002fc8000000001e */
[----:B------:R-:W-:-:S04]  /*2ea20*/  FADD.FTZ R5, -R4, -RZ ;  /* 0x800000ff04057221 */ /* 0x000fc80000010100 */
[----:B------:R-:W-:-:S07]  /*2ea30*/  FFMA R30, R30, R5, R30 ;  /* 0x000000051e1e7223 */ /* 0x000fce000000001e */
.L_x_871:
[----:B------:R-:W-:Y:S05]  /*2ea40*/  BSYNC B1 ;  /* 0x0000000000017941 */ /* 0x000fea0003800000 */
.L_x_869:
        /* <DEDUP_REMOVED lines=9> */
.L_x_873:
[----:B------:R-:W1:Y:S02]  /*2eae0*/  MUFU.RCP R8, R41 ;  /* 0x0000002900087308 */ /* 0x000e640000001000 */
[----:B-1----:R-:W-:-:S04]  /*2eaf0*/  FFMA R4, R41, R8, -1 ;  /* 0xbf80000029047423 */ /* 0x002fc80000000008 */
[----:B------:R-:W-:-:S04]  /*2eb00*/  FADD.FTZ R5, -R4, -RZ ;  /* 0x800000ff04057221 */ /* 0x000fc80000010100 */
[----:B------:R-:W-:-:S07]  /*2eb10*/  FFMA R8, R8, R5, R8 ;  /* 0x0000000508087223 */ /* 0x000fce0000000008 */
.L_x_874:
[----:B------:R-:W-:Y:S05]  /*2eb20*/  BSYNC B1 ;  /* 0x0000000000017941 */ /* 0x000fea0003800000 */
.L_x_872:
        /* <DEDUP_REMOVED lines=10> */
.L_x_875:
        /* <DEDUP_REMOVED lines=27> */
.L_x_877:
[----:B------:R-:W-:Y:S05]  /*2ed80*/  BSYNC B0 ;  /* 0x0000000000007941 */ /* 0x000fea0003800000 */
.L_x_876:
[----:B------:R-:W-:Y:S04]  /*2ed90*/  BSSY B0, `(.L_x_878) ;  /* 0x000003a000007945 */ /* 0x000fe80003800000 */
[----:B------:R-:W-:Y:S05]  /*2eda0*/  @P0 BRA `(.L_x_879) ;  /* 0x0000000000e00947 */ /* 0x000fea0003800000 */
[----:B------:R-:W-:-:S04]  /*2edb0*/  MOV R4, UR44 ;  /* 0x0000002c00047c02 */ /* 0x000fc80008000f00 */
[----:B------:R-:W-:-:S13]  /*2edc0*/  ISETP.NE.AND P3, PT, R4, 0x3, PT ;  /* 0x000000030400780c */ /* 0x000fda0003f65270 */
[----:B------:R-:W-:Y:S05]  /*2edd0*/  @!P3 BRA `(.L_x_880) ;  /* 0x000000000004b947 */ /* 0x000fea0003800000 */
[----:B------:R-:W-:Y:S01]  /*2ede0*/  BPT.TRAP 0x1 ;  /* 0x000000040000795c */ /* 0x000fe20000300000 */
.L_x_880:
[----:B------:R-:W-:Y:S01]  /*2edf0*/  LEA R4, R18, UR48, 0x3 ;  /* 0x0000003012047c11 */ /* 0x000fe2000f8e18ff */
[----:B------:R-:W-:Y:S01]  /*2ee00*/  BSSY B1, `(.L_x_881) ;  /* 0x0000004000017945 */ /* 0x000fe20003800000 */
[----:B------:R-:W-:-:S04]  /*2ee10*/  SHF.L.U32 R5, R19, 0x1f, RZ ;  /* 0x0000001f13057819 */ /* 0x000fc800000006ff */
[----:B------:R-:W1:Y:S02]  /*2ee20*/  SYNCS.PHASECHK.TRANS64.TRYWAIT P2, [R4+URZ+0x60], R5 ;  /* 0x00006005040075a7 */ /* 0x000e64000804017f */
[----:B-1----:R-:W-:Y:S05]  /*2ee30*/  @!P2 BRA `(.L_x_882) ;  /* 0x0000008800b4a947 */ /* 0x002fea0003800000 */
.L_x_1159:
[----:B------:R-:W-:Y:S05]  /*2ee40*/  BSYNC B1 ;  /* 0x0000000000017941 */ /* 0x000fea0003800000 */
.L_x_881:
        /* <DEDUP_REMOVED lines=22> */
.L_x_884:
[----:B------:R-:W-:Y:S05]  /*2efb0*/  BSYNC B1 ;  /* 0x0000000000017941 */ /* 0x000fea0003800000 */
.L_x_883:
        /* <DEDUP_REMOVED lines=8> */
.L_x_885:
        /* <DEDUP_REMOVED lines=15> */
.L_x_879:
[----:B------:R-:W-:Y:S05]  /*2f130*/  BSYNC B0 ;  /* 0x0000000000007941 */ /* 0x000fea0003800000 */
.L_x_878:
        /* <DEDUP_REMOVED lines=212> */
.L_x_887:
[----:B------:R-:W1:Y:S02]  /*2fe80*/  MUFU.RCP R12, R35 ;  /* 0x00000023000c7308 */ /* 0x000e640000001000 */
[----:B-1----:R-:W-:-:S04]  /*2fe90*/  FFMA R4, R35, R12, -1 ;  /* 0xbf80000023047423 */ /* 0x002fc8000000000c */
[----:B------:R-:W-:-:S04]  /*2fea0*/  FADD.FTZ R5, -R4, -RZ ;  /* 0x800000ff04057221 */ /* 0x000fc80000010100 */
[----:B------:R-:W-:-:S07]  /*2feb0*/  FFMA R12, R12, R5, R12 ;  /* 0x000000050c0c7223 */ /* 0x000fce000000000c */
.L_x_888:
[----:B------:R-:W-:Y:S05]  /*2fec0*/  BSYNC B1 ;  /* 0x0000000000017941 */ /* 0x000fea0003800000 */
.L_x_886:
        /* <DEDUP_REMOVED lines=10> */
.L_x_890:
[----:B------:R-:W1:Y:S02]  /*2ff70*/  MUFU.RCP R13, R42 ;  /* 0x0000002a000d7308 */ /* 0x000e640000001000 */
[----:B-1----:R-:W-:-:S04]  /*2ff80*/  FFMA R4, R42, R13, -1 ;  /* 0xbf8000002a047423 */ /* 0x002fc8000000000d */
[----:B------:R-:W-:-:S04]  /*2ff90*/  FADD.FTZ R4, -R4, -RZ ;  /* 0x800000ff04047221 */ /* 0x000fc80000010100 */
[----:B------:R-:W-:-:S07]  /*2ffa0*/  FFMA R13, R13, R4, R13 ;  /* 0x000000040d0d7223 */ /* 0x000fce000000000d */
.L_x_891:
[----:B------:R-:W-:Y:S05]  /*2ffb0*/  BSYNC B1 ;  /* 0x0000000000017941 */ /* 0x000fea0003800000 */
.L_x_889:
        /* <DEDUP_REMOVED lines=10> */
.L_x_893:
[----:B------:R-:W1:Y:S02]  /*30060*/  MUFU.RCP R14, R39 ;  /* 0x00000027000e7308 */ /* 0x000e640000001000 */
[----:B-1----:R-:W-:-:S04]  /*30070*/  FFMA R4, R39, R14, -1 ;  /* 0xbf80000027047423 */ /* 0x002fc8000000000e */
[----:B------:R-:W-:-:S04]  /*30080*/  FADD.FTZ R5, -R4, -RZ ;  /* 0x800000ff04057221 */ /* 0x000fc80000010100 */
[----:B------:R-:W-:-:S07]  /*30090*/  FFMA R14, R14, R5, R14 ;  /* 0x000000050e0e7223 */ /* 0x000fce000000000e */
.L_x_894:
[----:B------:R-:W-:Y:S05]  /*300a0*/  BSYNC B1 ;  /* 0x0000000000017941 */ /* 0x000fea0003800000 */
.L_x_892:
        /* <DEDUP_REMOVED lines=10> */
.L_x_896:
[----:B------:R-:W1:Y:S02]  /*30150*/  MUFU.RCP R15, R24 ;  /* 0x00000018000f7308 */ /* 0x000e640000001000 */
[----:B-1----:R-:W-:-:S04]  /*30160*/  FFMA R4, R24, R15, -1 ;  /* 0xbf80000018047423 */ /* 0x002fc8000000000f */
[----:B------:R-:W-:-:S04]  /*30170*/  FADD.FTZ R4, -R4, -RZ ;  /* 0x800000ff04047221 */ /* 0x000fc80000010100 */
[----:B------:R-:W-:-:S07]  /*30180*/  FFMA R15, R15, R4, R15 ;  /* 0x000000040f0f7223 */ /* 0x000fce000000000f */
.L_x_897:
[----:B------:R-:W-:Y:S05]  /*30190*/  BSYNC B1 ;  /* 0x0000000000017941 */ /* 0x000fea0003800000 */
.L_x_895:
        /* <DEDUP_REMOVED lines=10> */
.L_x_899:
[----:B------:R-:W1:Y:S02]  /*30240*/  MUFU.RCP R20, R43 ;  /* 0x0000002b00147308 */ /* 0x000e640000001000 */
[----:B-1----:R-:W-:-:S04]  /*30250*/  FFMA R4, R43, R20, -1 ;  /* 0xbf8000002b047423 */ /* 0x002fc80000000014 */
[----:B------:R-:W-:-:S04]  /*30260*/  FADD.FTZ R5, -R4, -RZ ;  /* 0x800000ff04057221 */ /* 0x000fc80000010100 */
[----:B------:R-:W-:-:S07]  /*30270*/  FFMA R20, R20, R5, R20 ;  /* 0x0000000514147223 */ /* 0x000fce0000000014 */
.L_x_900:
[----:B------:R-:W-:Y:S05]  /*30280*/  BSYNC B1 ;  /* 0x0000000000017941 */ /* 0x000fea0003800000 */
.L_x_898:
        /* <DEDUP_REMOVED lines=10> */
.L_x_902:
[----:B------:R-:W1:Y:S02]  /*30330*/  MUFU.RCP R21, R28 ;  /* 0x0000001c00157308 */ /* 0x000e640000001000 */
[----:B-1----:R-:W-:-:S04]  /*30340*/  FFMA R4, R28, R21, -1 ;  /* 0xbf8000001c047423 */ /* 0x002fc80000000015 */
[----:B------:R-:W-:-:S04]  /*30350*/  FADD.FTZ R4, -R4, -RZ ;  /* 0x800000ff04047221 */ /* 0x000fc80000010100 */
[----:B------:R-:W-:-:S07]  /*30360*/  FFMA R21, R21, R4, R21 ;  /* 0x0000000415157223 */ /* 0x000fce0000000015 */
.L_x_903:
[----:B------:R-:W-:Y:S05]  /*30370*/  BSYNC B1 ;  /* 0x0000000000017941 */ /* 0x000fea0003800000 */
.L_x_901:
        /* <DEDUP_REMOVED lines=10> */
.L_x_905:
[----:B------:R-:W1:Y:S02]  /*30420*/  MUFU.RCP R22, R27 ;  /* 0x0000001b00167308 */ /* 0x000e640000001000 */
[----:B-1----:R-:W-:-:S04]  /*30430*/  FFMA R4, R27, R22, -1 ;  /* 0xbf8000001b047423 */ /* 0x002fc80000000016 */
[----:B------:R-:W-:-:S04]  /*30440*/  FADD.FTZ R5, -R4, -RZ ;  /* 0x800000ff04057221 */ /* 0x000fc80000010100 */
[----:B------:R-:W-:-:S07]  /*30450*/  FFMA R22, R22, R5, R22 ;  /* 0x0000000516167223 */ /* 0x000fce0000000016 */
.L_x_906:
[----:B------:R-:W-:Y:S05]  /*30460*/  BSYNC B1 ;  /* 0x0000000000017941 */ /* 0x000fea0003800000 */
.L_x_904:
        /* <DEDUP_REMOVED lines=10> */
.L_x_908:
[----:B------:R-:W1:Y:S02]  /*30510*/  MUFU.RCP R23, R32 ;  /* 0x0000002000177308 */ /* 0x000e640000001000 */
[----:B-1----:R-:W-:-:S04]  /*30520*/  FFMA R4, R32, R23, -1 ;  /* 0xbf80000020047423 */ /* 0x002fc80000000017 */
[----:B------:R-:W-:-:S04]  /*30530*/  FADD.FTZ R4, -R4, -RZ ;  /* 0x800000ff04047221 */ /* 0x000fc80000010100 */
[----:B------:R-:W-:-:S07]  /*30540*/  FFMA R23, R23, R4, R23 ;  /* 0x0000000417177223 */ /* 0x000fce0000000017 */
.L_x_909:
[----:B------:R-:W-:Y:S05]  /*30550*/  BSYNC B1 ;  /* 0x0000000000017941 */ /* 0x000fea0003800000 */
.L_x_907:
        /* <DEDUP_REMOVED lines=10> */
.L_x_911:
[----:B------:R-:W1:Y:S02]  /*30600*/  MUFU.RCP R24, R25 ;  /* 0x0000001900187308 */ /* 0x000e640000001000 */
[----:B-1----:R-:W-:-:S04]  /*30610*/  FFMA R4, R25, R24, -1 ;  /* 0xbf80000019047423 */ /* 0x002fc80000000018 */
[----:B------:R-:W-:-:S04]  /*30620*/  FADD.FTZ R5, -R4, -RZ ;  /* 0x800000ff04057221 */ /* 0x000fc80000010100 */
[----:B------:R-:W-:-:S07]  /*30630*/  FFMA R24, R24, R5, R24 ;  /* 0x0000000518187223 */ /* 0x000fce0000000018 */
.L_x_912:
[----:B------:R-:W-:Y:S05]  /*30640*/  BSYNC B1 ;  /* 0x0000000000017941 */ /* 0x000fea0003800000 */
.L_x_910:
        /* <DEDUP_REMOVED lines=10> */
.L_x_914:
[----:B------:R-:W1:Y:S02]  /*306f0*/  MUFU.RCP R25, R26 ;  /* 0x0000001a00197308 */ /* 0x000e640000001000 */
[----:B-1----:R-:W-:-:S04]  /*30700*/  FFMA R4, R26, R25, -1 ;  /* 0xbf8000001a047423 */ /* 0x002fc80000000019 */
[----:B------:R-:W-:-:S04]  /*30710*/  FADD.FTZ R4, -R4, -RZ ;  /* 0x800000ff04047221 */ /* 0x000fc80000010100 */
[----:B------:R-:W-:-:S07]  /*30720*/  FFMA R25, R25, R4, R25 ;  /* 0x0000000419197223 */ /* 0x000fce0000000019 */
.L_x_915:
[----:B------:R-:W-:Y:S05]  /*30730*/  BSYNC B1 ;  /* 0x0000000000017941 */ /* 0x000fea0003800000 */
.L_x_913:
        /* <DEDUP_REMOVED lines=10> */
.L_x_917:
[----:B------:R-:W1:Y:S02]  /*307e0*/  MUFU.RCP R26, R29 ;  /* 0x0000001d001a7308 */ /* 0x000e640000001000 */
[----:B-1----:R-:W-:-:S04]  /*307f0*/  FFMA R4, R29, R26, -1 ;  /* 0xbf8000001d047423 */ /* 0x002fc8000000001a */
[----:B------:R-:W-:-:S04]  /*30800*/  FADD.FTZ R5, -R4, -RZ ;  /* 0x800000ff04057221 */ /* 0x000fc80000010100 */
[----:B------:R-:W-:-:S07]  /*30810*/  FFMA R26, R26, R5, R26 ;  /* 0x000000051a1a7223 */ /* 0x000fce000000001a */
.L_x_918:
[----:B------:R-:W-:Y:S05]  /*30820*/  BSYNC B1 ;  /* 0x0000000000017941 */ /* 0x000fea0003800000 */
.L_x_916:
        /* <DEDUP_REMOVED lines=10> */
.L_x_920:
[----:B------:R-:W1:Y:S02]  /*308d0*/  MUFU.RCP R27, R40 ;  /* 0x00000028001b7308 */ /* 0x000e640000001000 */
[----:B-1----:R-:W-:-:S04]  /*308e0*/  FFMA R4, R40, R27, -1 ;  /* 0xbf80000028047423 */ /* 0x002fc8000000001b */
[----:B------:R-:W-:-:S04]  /*308f0*/  FADD.FTZ R4, -R4, -RZ ;  /* 0x800000ff04047221 */ /* 0x000fc80000010100 */
[----:B------:R-:W-:-:S07]  /*30900*/  FFMA R27, R27, R4, R27 ;  /* 0x000000041b1b7223 */ /* 0x000fce000000001b */
.L_x_921:
[----:B------:R-:W-:Y:S05]  /*30910*/  BSYNC B1 ;  /* 0x0000000000017941 */ /* 0x000fea0003800000 */
.L_x_919:
        /* <DEDUP_REMOVED lines=10> */
.L_x_923:
[----:B------:R-:W1:Y:S02]  /*309c0*/  MUFU.RCP R28, R33 ;  /* 0x00000021001c7308 */ /* 0x000e640000001000 */
[----:B-1----:R-:W-:-:S04]  /*309d0*/  FFMA R4, R33, R28, -1 ;  /* 0xbf80000021047423 */ /* 0x002fc8000000001c */
[----:B------:R-:W-:-:S04]  /*309e0*/  FADD.FTZ R5, -R4, -RZ ;  /* 0x800000ff04057221 */ /* 0x000fc80000010100 */
[----:B------:R-:W-:-:S07]  /*309f0*/  FFMA R28, R28, R5, R28 ;  /* 0x000000051c1c7223 */ /* 0x000fce000000001c */
.L_x_924:
[----:B------:R-:W-:Y:S05]  /*30a00*/  BSYNC B1 ;  /* 0x0000000000017941 */ /* 0x000fea0003800000 */
.L_x_922:
        /* <DEDUP_REMOVED lines=10> */
.L_x_926:
[----:B------:R-:W1:Y:S02]  /*30ab0*/  MUFU.RCP R29, R44 ;  /* 0x0000002c001d7308 */ /* 0x000e640000001000 */
[----:B-1----:R-:W-:-:S04]  /*30ac0*/  FFMA R4, R44, R29, -1 ;  /* 0xbf8000002c047423 */ /* 0x002fc8000000001d */
[----:B------:R-:W-:-:S04]  /*30ad0*/  FADD.FTZ R4, -R4, -RZ ;  /* 0x800000ff04047221 */ /* 0x000fc80000010100 */
[----:B------:R-:W-:-:S07]  /*30ae0*/  FFMA R29, R29, R4, R29 ;  /* 0x000000041d1d7223 */ /* 0x000fce000000001d */
.L_x_927:
[----:B------:R-:W-:Y:S05]  /*30af0*/  BSYNC B1 ;  /* 0x0000000000017941 */ /* 0x000fea0003800000 */
.L_x_925:
        /* <DEDUP_REMOVED lines=10> */
.L_x_929:
[----:B------:R-:W1:Y:S02]  /*30ba0*/  MUFU.RCP R30, R47 ;  /* 0x0000002f001e7308 */ /* 0x000e640000001000 */
[----:B-1----:R-:W-:-:S04]  /*30bb0*/  FFMA R4, R47, R30, -1 ;  /* 0xbf8000002f047423 */ /* 0x002fc8000000001e */
[----:B------:R-:W-:-:S04]  /*30bc0*/  FADD.FTZ R5, -R4, -RZ ;  /* 0x800000ff04057221 */ /* 0x000fc80000010100 */
[----:B------:R-:W-:-:S07]  /*30bd0*/  FFMA R30, R30, R5, R30 ;  /* 0x000000051e1e7223 */ /* 0x000fce000000001e */
.L_x_930:
[----:B------:R-:W-:Y:S05]  /*30be0*/  BSYNC B1 ;  /* 0x0000000000017941 */ /* 0x000fea0003800000 */
.L_x_928:
        /* <DEDUP_REMOVED lines=9> */
.L_x_932:
[----:B------:R-:W1:Y:S02]  /*30c80*/  MUFU.RCP R8, R41 ;  /* 0x0000002900087308 */ /* 0x000e640000001000 */
[----:B-1----:R-:W-:-:S04]  /*30c90*/  FFMA R4, R41, R8, -1 ;  /* 0xbf80000029047423 */ /* 0x002fc80000000008 */
[----:B------:R-:W-:-:S04]  /*30ca0*/  FADD.FTZ R5, -R4, -RZ ;  /* 0x800000ff04057221 */ /* 0x000fc80000010100 */
[----:B------:R-:W-:-:S07]  /*30cb0*/  FFMA R8, R8, R5, R8 ;  /* 0x0000000508087223 */ /* 0x000fce0000000008 */
.L_x_933:
[----:B------:R-:W-:Y:S05]  /*30cc0*/  BSYNC B1 ;  /* 0x0000000000017941 */ /* 0x000fea0003800000 */
.L_x_931:
        /* <DEDUP_REMOVED lines=10> */
.L_x_934:
        /* <DEDUP_REMOVED lines=27> */
.L_x_936:
[----:B------:R-:W-:Y:S05]  /*30f20*/  BSYNC B0 ;  /* 0x0000000000007941 */ /* 0x000fea0003800000 */
.L_x_935:
[----:B------:R-:W-:Y:S04]  /*30f30*/  BSSY B0, `(.L_x_937) ;  /* 0x0000035000007945 */ /* 0x000fe80003800000 */
[----:B------:R-:W-:Y:S05]  /*30f40*/  @P0 BRA `(.L_x_938) ;  /* 0x0000000000cc0947 */ /* 0x000fea0003800000 */
[----:B------:R-:W-:-:S04]  /*30f50*/  MOV R4, UR44 ;  /* 0x0000002c00047c02 */ /* 0x000fc80008000f00 */
[----:B------:R-:W-:-:S13]  /*30f60*/  ISETP.NE.AND P2, PT, R4, 0x3, PT ;  /* 0x000000030400780c */ /* 0x000fda0003f45270 */
[----:B------:R-:W-:Y:S05]  /*30f70*/  @!P2 BRA `(.L_x_939) ;  /* 0x000000000004a947 */ /* 0x000fea0003800000 */
[----:B------:R-:W-:Y:S01]  /*30f80*/  BPT.TRAP 0x1 ;  /* 0x000000040000795c */ /* 0x000fe20000300000 */
.L_x_939:
[----:B------:R-:W-:Y:S01]  /*30f90*/  SHF.L.U32 R4, R19, 0x1f, RZ ;  /* 0x0000001f13047819 */ /* 0x000fe200000006ff */
[----:B------:R-:W-:Y:S01]  /*30fa0*/  BSSY B1, `(.L_x_940) ;  /* 0x0000004000017945 */ /* 0x000fe20003800000 */
[----:B------:R-:W-:-:S04]  /*30fb0*/  LEA R5, R18, UR48, 0x3 ;  /* 0x0000003012057c11 */ /* 0x000fc8000f8e18ff */
[----:B------:R-:W1:Y:S02]  /*30fc0*/  SYNCS.PHASECHK.TRANS64.TRYWAIT P0, [R5+URZ+0x60], R4 ;  /* 0x00006004050075a7 */ /* 0x000e64000800017f */
[----:B-1----:R-:W-:Y:S05]  /*30fd0*/  @!P0 BRA `(.L_x_941) ;  /* 0x0000006800608947 */ /* 0x002fea0003800000 */
.L_x_1160:
[----:B------:R-:W-:Y:S05]  /*30fe0*/  BSYNC B1 ;  /* 0x0000000000017941 */ /* 0x000fea0003800000 */
.L_x_940:
[----:B------:R-:W-:Y:S04]  /*30ff0*/  BSSY B1, `(.L_x_942) ;  /* 0x0000016000017945 */ /* 0x000fe80003800000 */
[----:B------:R-:W-:Y:S05]  /*31000*/  @P1 BRA `(.L_x_943) ;  /* 0x0000000000501947 */ /* 0x000fea0003800000 */
[----:B------:R-:W2:Y:S01]  /*31010*/  S2R R8, SR_TID.X ;  /* 0x0000000000087919 */ /* 0x000ea20000002100 */
[----:B------:R-:W-:-:S04]  /*31020*/  LEA R0, R18, R17, 0xc ;  /* 0x0000001112007211 */ /* 0x000fc800078e60ff */
[----:B------:R-:W-:Y:S01]  /*31030*/  IADD3 R3, R0, UR48, RZ ;  /* 0x0000003000037c10 */ /* 0x000fe2000fffe0ff */
[----:B------:R-:W-:Y:S04]  /*31040*/  LDS.U16 R6, [R0+UR48+0x208] ;  /* 0x0002083000067984 */ /* 0x000fe80008000400 */
[----:B------:R-:W-:Y:S04]  /*31050*/  LDS.U16 R7, [R0+UR48+0x200] ;  /* 0x0002003000077984 */ /* 0x000fe80008000400 */
[----:B-1----:R-:W1:Y:S01]  /*31060*/  LDS.U16 R4, [R0+UR48+0x100] ;  /* 0x0001003000047984 */ /* 0x002e620008000400 */
[----:B--2---:R-:W-:-:S04]  /*31070*/  SHF.R.U32.HI R8, RZ, 0x4, R8 ;  /* 0x00000004ff087819 */ /* 0x004fc80000011608 */
[----:B------:R-:W-:Y:S02]  /*31080*/  LOP3.LUT P0, RZ, R8, 0x1, RZ, 0xc0, !PT ;  /* 0x0000000108ff7812 */ /* 0x000fe4000780c0ff */
[----:B------:R-:W-:-:S04]  /*31090*/  MOV R8, 0x8 ;  /* 0x0000000800087802 */ /* 0x000fc80000000f00 */
[----:B------:R-:W-:-:S04]  /*310a0*/  SEL R8, R8, 0xfffffff8, !P0 ;  /* 0xfffffff808087807 */ /* 0x000fc80004000000 */
[----:B------:R-:W-:Y:S02]  /*310b0*/  LEA R14, R8, R3, 0x1 ;  /* 0x00000003080e7211 */ /* 0x000fe400078e08ff */
[----:B------:R-:W2:Y:S04]  /*310c0*/  LDS.U16 R3, [R0+UR48+0x108] ;  /* 0x0001083000037984 */ /* 0x000ea80008000400 */
[----:B------:R-:W-:Y:S01]  /*310d0*/  LDS.U16 R5, [R14+0x200] ;  /* 0x000200000e057984 */ /* 0x000fe20000000400 */
[----:B-1----:R-:W-:-:S03]  /*310e0*/  PRMT R7, R4, 0x5410, R7 ;  /* 0x0000541004077816 */ /* 0x002fc60000000007 */
[----:B------:R-:W1:Y:S04]  /*310f0*/  LDS.U16 R8, [R14+0x100] ;  /* 0x000100000e087984 */ /* 0x000e680000000400 */
[----:B------:R-:W-:Y:S04]  /*31100*/  LDS.U16 R12, [R14+0x208] ;  /* 0x000208000e0c7984 */ /* 0x000fe80000000400 */
[----:B------:R-:W3:Y:S01]  /*31110*/  LDS.U16 R13, [R14+0x108] ;  /* 0x000108000e0d7984 */ /* 0x000ee20000000400 */
[----:B--2---:R-:W-:Y:S02]  /*31120*/  PRMT R6, R3, 0x5410, R6 ;  /* 0x0000541003067816 */ /* 0x004fe40000000006 */
[----:B-1----:R-:W-:-:S02]  /*31130*/  PRMT R3, R8, 0x5410, R5 ;  /* 0x0000541008037816 */ /* 0x002fc40000000005 */
[----:B---3--:R-:W-:-:S07]  /*31140*/  PRMT R0, R13, 0x5410, R12 ;  /* 0x000054100d007816 */ /* 0x008fce000000000c */
.L_x_943:
[----:B------:R-:W-:Y:S05]  /*31150*/  BSYNC B1 ;  /* 0x0000000000017941 */ /* 0x000fea0003800000 */
.L_x_942:
        /* <DEDUP_REMOVED lines=8> */
.L_x_944:
[----:B-1----:R-:W1:Y:S01]  /*311e0*/  S2R R5, SR_CgaCtaId ;  /* 0x0000000000057919 */ /* 0x002e620000008800 */
[C---:B------:R-:W-:Y:S02]  /*311f0*/  LEA R4, R10.reuse, UR48, 0x3 ;  /* 0x000000300a047c11 */ /* 0x040fe4000f8e18ff */
[----:B------:R-:W-:Y:S02]  /*31200*/  IADD3 R10, R10, 0x1, RZ ;  /* 0x000000010a0a7810 */ /* 0x000fe40007ffe0ff */
[----:B------:R-:W-:Y:S02]  /*31210*/  IADD3 R4, R4, 0x80, RZ ;  /* 0x0000008004047810 */ /* 0x000fe40007ffe0ff */
[----:B------:R-:W-:-:S04]  /*31220*/  ISETP.NE.AND P0, PT, R10, 0x4, PT ;  /* 0x000000040a00780c */ /* 0x000fc80003f05270 */
[----:B------:R-:W-:Y:S02]  /*31230*/  SEL R10, R10, RZ, P0 ;  /* 0x000000ff0a0a7207 */ /* 0x000fe40000000000 */
[----:B-1----:R-:W-:-:S04]  /*31240*/  PRMT R4, R5, 0x654, R4 ;  /* 0x0000065405047816 */ /* 0x002fc80000000004 */
[----:B--2---:R1:W-:Y:S02]  /*31250*/  SYNCS.ARRIVE.TRANS64.RED.A1T0 RZ, [R4+URZ], RZ ;  /* 0x000000ff04ff79a7 */ /* 0x0043e4000810043f */
[----:B-1----:R-:W-:-:S04]  /*31260*/  SEL R4, RZ, 0x1, P0 ;  /* 0x00000001ff047807 */ /* 0x002fc80000000000 */
[----:B------:R-:W-:-:S07]  /*31270*/  LOP3.LUT R11, R11, R4, RZ, 0x3c, !PT ;  /* 0x000000040b0b7212 */ /* 0x000fce00078e3cff */
.L_x_938:
[----:B------:R-:W-:Y:S05]  /*31280*/  BSYNC B0 ;  /* 0x0000000000007941 */ /* 0x000fea0003800000 */
.L_x_937:
[----:B------:R-:W2:Y:S04]  /*31290*/  LDL.LU R5, [R1+0x460] ;  /* 0x0004600001057983 */ /* 0x000ea80000300800 */
[----:B------:R-:W3:Y:S04]  /*312a0*/  LDL.LU R8, [R1+0x464] ;  /* 0x0004640001087983 */ /* 0x000ee80000300800 */
[----:B------:R-:W4:Y:S04]  /*312b0*/  LDL.LU R19, [R1+0x468] ;  /* 0x0004680001137983 */ /* 0x000f280000300800 */
[----:B------:R-:W5:Y:S04]  /*312c0*/  LDL.LU R20, [R1+0x46c] ;  /* 0x00046c0001147983 */ /* 0x000f680000300800 */
[----:B------:R-:W4:Y:S04]  /*312d0*/  LDL.LU R18, [R1+0x470] ;  /* 0x0004700001127983 */ /* 0x000f280000300800 */
[----:B------:R-:W4:Y:S04]  /*312e0*/  LDL.LU R14, [R1+0x474] ;  /* 0x00047400010e7983 */ /* 0x000f280000300800 */
[----:B------:R-:W4:Y:S04]  /*312f0*/  LDL.LU R21, [R1+0x478] ;  /* 0x0004780001157983 */ /* 0x000f280000300800 */
[----:B------:R-:W4:Y:S04]  /*31300*/  LDL.LU R24, [R1+0x47c] ;  /* 0x00047c0001187983 */ /* 0x000f280000300800 */
[----:B------:R-:W4:Y:S01]  /*31310*/  LDL.LU R22, [R1+0x480] ;  /* 0x0004800001167983 */ /* 0x000f220000300800 */
[----:B------:R-:W-:-:S03]  /*31320*/  F2FP.F16.E4M3.UNPACK_B R4, R7 ;  /* 0x00000007ff04723e */ /* 0x000fc600020006ff */
[----:B------:R-:W4:Y:S02]  /*31330*/  LDL.LU R23, [R1+0x484] ;  /* 0x0004840001177983 */ /* 0x000f240000300800 */
[----:B------:R-:W-:Y:S02]  /*31340*/  HADD2.F32 R13, -RZ, R4.H1_H1 ;  /* 0x30000004ff0d7230 */ /* 0x000fe40000004100 */
[----:B------:R-:W4:Y:S04]  /*31350*/  LDL.LU R26, [R1+0x488] ;  /* 0x00048800011a7983 */ /* 0x000f280000300800 */
[----:B------:R-:W4:Y:S04]  /*31360*/  LDL.LU R29, [R1+0x48c] ;  /* 0x00048c00011d7983 */ /* 0x000f280000300800 */
[----:B------:R-:W4:Y:S04]  /*31370*/  LDL.LU R30, [R1+0x490] ;  /* 0x00049000011e7983 */ /* 0x000f280000300800 */
[----:B------:R-:W4:Y:S04]  /*31380*/  LDL.LU R32, [R1+0x494] ;  /* 0x0004940001207983 */ /* 0x000f280000300800 */
[----:B------:R-:W4:Y:S04]  /*31390*/  LDL.LU R34, [R1+0x498] ;  /* 0x0004980001227983 */ /* 0x000f280000300800 */
[----:B------:R-:W4:Y:S01]  /*313a0*/  LDL.LU R38, [R1+0x49c] ;  /* 0x00049c0001267983 */ /* 0x000f220000300800 */
[----:B------:R-:W-:-:S02]  /*313b0*/  F2FP.F16.E4M3.UNPACK_B R7, R7.H1 ;  /* 0x00000007ff07723e */ /* 0x000fc400030006ff */
[----:B------:R-:W-:Y:S02]  /*313c0*/  MOV R42, 0x3bbb989d ;  /* 0x3bbb989d002a7802 */ /* 0x000fe40000000f00 */
[----:B------:R-:W-:Y:S01]  /*313d0*/  MOV R43, 0x437c0000 ;  /* 0x437c0000002b7802 */ /* 0x000fe20000000f00 */
[----:B------:R-:W-:Y:S01]  /*313e0*/  BSSY B1, `(.L_x_945) ;  /* 0x00000c3000017945 */ /* 0x000fe20003800000 */
[C---:B--2---:R-:W-:Y:S01]  /*313f0*/  FMUL R15, R16.reuse, R5 ;  /* 0x00000005100f7220 */ /* 0x044fe20000400000 */
[----:B------:R-:W-:Y:S01]  /*31400*/  HADD2.F32 R5, -RZ, R4.H0_H0 ;  /* 0x20000004ff057230 */ /* 0x000fe20000004100 */
[----:B------:R-:W-:Y:S01]  /*31410*/  F2FP.F16.E4M3.UNPACK_B R4, R6 ;  /* 0x00000006ff04723e */ /* 0x000fe200020006ff */
[----:B---3--:R-:W-:-:S03]  /*31420*/  FMUL R12, R16, R8 ;  /* 0x00000008100c7220 */ /* 0x008fc60000400000 */
[C---:B------:R-:W-:Y:S01]  /*31430*/  FFMA R8, R2.reuse, R5, R15 ;  /* 0x0000000502087223 */ /* 0x040fe2000000000f */
[--C-:B------:R-:W-:Y:S02]  /*31440*/  HADD2.F32 R15, -RZ, R4.reuse.H1_H1 ;  /* 0x30000004ff0f7230 */ /* 0x100fe40000004100 */
[----:B------:R-:W-:Y:S01]  /*31450*/  FFMA R12, R2, R13, R12 ;  /* 0x0000000d020c7223 */ /* 0x000fe2000000000c */
[----:B------:R-:W-:Y:S02]  /*31460*/  HADD2.F32 R13, -RZ, R4.H0_H0 ;  /* 0x20000004ff0d7230 */ /* 0x000fe40000004100 */
[--C-:B------:R-:W-:Y:S02]  /*31470*/  HADD2.F32 R5, -RZ, R7.reuse.H0_H0 ;  /* 0x20000007ff057230 */ /* 0x100fe40000004100 */
[C---:B-----5:R-:W-:Y:S01]  /*31480*/  FMUL R4, R16.reuse, R20 ;  /* 0x0000001410047220 */ /* 0x060fe20000400000 */
[----:B------:R-:W-:Y:S02]  /*31490*/  HADD2.F32 R7, -RZ, R7.H1_H1 ;  /* 0x30000007ff077230 */ /* 0x000fe40000004100 */
[C---:B----4-:R-:W-:Y:S01]  /*314a0*/  FMUL R19, R16.reuse, R19 ;  /* 0x0000001310137220 */ /* 0x050fe20000400000 */
[----:B------:R-:W-:Y:S01]  /*314b0*/  F2FP.F16.E4M3.UNPACK_B R6, R6.H1 ;  /* 0x00000006ff06723e */ /* 0x000fe200030006ff */
[----:B------:R-:W-:-:S02]  /*314c0*/  FMUL R20, R16, R14 ;  /* 0x0000000e10147220 */ /* 0x000fc40000400000 */
[C---:B------:R-:W-:Y:S01]  /*314d0*/  FFMA R19, R2.reuse, R5, R19 ;  /* 0x0000000502137223 */ /* 0x040fe20000000013 */
[C---:B------:R-:W-:Y:S01]  /*314e0*/  FFMA R14, R2.reuse, R7, R4 ;  /* 0x00000007020e7223 */ /* 0x040fe20000000004 */
[----:B------:R-:W-:Y:S01]  /*314f0*/  FFMA R15, R2, R15, R20 ;  /* 0x0000000f020f7223 */ /* 0x000fe20000000014 */
[--C-:B------:R-:W-:Y:S02]  /*31500*/  HADD2.F32 R5, -RZ, R6.reuse.H0_H0 ;  /* 0x20000006ff057230 */ /* 0x100fe40000004100 */
[----:B------:R-:W-:Y:S02]  /*31510*/  HADD2.F32 R7, -RZ, R6.H1_H1 ;  /* 0x30000006ff077230 */ /* 0x000fe40000004100 */
[C---:B------:R-:W-:Y:S01]  /*31520*/  FMUL R6, R16.reuse, R24 ;  /* 0x0000001810067220 */ /* 0x040fe20000400000 */
[----:B------:R-:W-:Y:S01]  /*31530*/  FMUL R20, R16, R22 ;  /* 0x0000001610147220 */ /* 0x000fe20000400000 */
[----:B------:R-:W-:Y:S01]  /*31540*/  FFMA.SAT R22, -R8, R42, 0.5 ;  /* 0x3f00000008167423 */ /* 0x000fe2000000212a */
[----:B------:R-:W-:Y:S01]  /*31550*/  FMUL R18, R16, R18 ;  /* 0x0000001210127220 */ /* 0x000fe20000400000 */
[----:B------:R-:W-:-:S02]  /*31560*/  F2FP.F16.E4M3.UNPACK_B R4, R3 ;  /* 0x00000003ff04723e */ /* 0x000fc400020006ff */
[----:B------:R-:W-:Y:S01]  /*31570*/  FFMA.RM R22, R22, R43, 12582913 ;  /* 0x4b40000116167423 */ /* 0x000fe2000000402b */
[----:B------:R-:W-:Y:S01]  /*31580*/  FFMA R6, R2, R7, R6 ;  /* 0x0000000702067223 */ /* 0x000fe20000000006 */
[C---:B------:R-:W-:Y:S01]  /*31590*/  FMUL R21, R16.reuse, R21 ;  /* 0x0000001510157220 */ /* 0x040fe20000400000 */
[----:B------:R-:W-:Y:S01]  /*315a0*/  FMUL R7, R16, R23 ;  /* 0x0000001710077220 */ /* 0x000fe20000400000 */
[----:B------:R-:W-:Y:S01]  /*315b0*/  FADD R23, R22, -12583039 ;  /* 0xcb40007f16177421 */ /* 0x000fe20000000000 */
[C---:B------:R-:W-:Y:S01]  /*315c0*/  FFMA R18, R2.reuse, R13, R18 ;  /* 0x0000000d02127223 */ /* 0x040fe20000000012 */
[--C-:B------:R-:W-:Y:S02]  /*315d0*/  HADD2.F32 R13, -RZ, R4.reuse.H0_H0 ;  /* 0x20000004ff0d7230 */ /* 0x100fe40000004100 */
[----:B------:R-:W-:Y:S01]  /*315e0*/  FFMA R21, R2, R5, R21 ;  /* 0x0000000502157223 */ /* 0x000fe20000000015 */
[----:B------:R-:W-:Y:S02]  /*315f0*/  HADD2.F32 R5, -RZ, R4.H1_H1 ;  /* 0x30000004ff057230 */ /* 0x000fe40000004100 */
[----:B------:R-:W-:Y:S01]  /*31600*/  FFMA R23, -R8, 1.4426950216293334961, -R23 ;  /* 0x3fb8aa3b08177823 */ /* 0x000fe20000000917 */
[-C--:B------:R-:W-:Y:S01]  /*31610*/  FFMA.SAT R4, -R12, R42.reuse, 0.5 ;  /* 0x3f0000000c047423 */ /* 0x080fe2000000212a */
[----:B------:R-:W-:Y:S01]  /*31620*/  F2FP.F16.E4M3.UNPACK_B R3, R3.H1 ;  /* 0x00000003ff03723e */ /* 0x000fe200030006ff */
[----:B------:R-:W-:Y:S01]  /*31630*/  FFMA R13, R2, R13, R20 ;  /* 0x0000000d020d7223 */ /* 0x000fe20000000014 */
[----:B------:R-:W-:Y:S01]  /*31640*/  FFMA.SAT R24, -R19, R42, 0.5 ;  /* 0x3f00000013187423 */ /* 0x000fe2000000212a */
[----:B------:R-:W-:Y:S01]  /*31650*/  FFMA R8, -R8, 1.925963033500011079e-08, R23 ;  /* 0x32a5706008087823 */ /* 0x000fe20000000117 */
[----:B------:R-:W-:Y:S01]  /*31660*/  FFMA.RM R20, R4, R43, 12582913 ;  /* 0x4b40000104147423 */ /* 0x000fe2000000402b */
[----:B------:R-:W-:Y:S01]  /*31670*/  FMUL R23, R16, R26 ;  /* 0x0000001a10177220 */ /* 0x000fe20000400000 */
[----:B------:R-:W-:Y:S01]  /*31680*/  FFMA.SAT R26, -R14, R42, 0.5 ;  /* 0x3f0000000e1a7423 */ /* 0x000fe2000000212a */
[----:B------:R-:W-:Y:S01]  /*31690*/  FFMA R7, R2, R5, R7 ;  /* 0x0000000502077223 */ /* 0x000fe20000000007 */
[----:B------:R-:W-:Y:S01]  /*316a0*/  FFMA.RM R24, R24, R43, 12582913 ;  /* 0x4b40000118187423 */ /* 0x000fe2000000402b */
[----:B------:R-:W-:-:S02]  /*316b0*/  HADD2.F32 R5, -RZ, R3.H0_H0 ;  /* 0x20000003ff057230 */ /* 0x000fc40000004100 */
[----:B------:R-:W-:Y:S01]  /*316c0*/  FADD R25, R20, -12583039 ;  /* 0xcb40007f14197421 */ /* 0x000fe20000000000 */
[-C--:B------:R-:W-:Y:S01]  /*316d0*/  FFMA.SAT R28, -R18, R42.reuse, 0.5 ;  /* 0x3f000000121c7423 */ /* 0x080fe2000000212a */
[----:B------:R-:W-:Y:S01]  /*316e0*/  FFMA.RM R26, R26, R43, 12582913 ;  /* 0x4b4000011a1a7423 */ /* 0x000fe2000000402b */
[----:B------:R-:W-:Y:S01]  /*316f0*/  FADD R4, R24, -12583039 ;  /* 0xcb40007f18047421 */ /* 0x000fe20000000000 */
[----:B------:R-:W-:Y:S01]  /*31700*/  FFMA R5, R2, R5, R23 ;  /* 0x0000000502057223 */ /* 0x000fe20000000017 */
[----:B------:R-:W-:Y:S01]  /*31710*/  FFMA.RM R28, R28, R43, 12582913 ;  /* 0x4b4000011c1c7423 */ /* 0x000fe2000000402b */
[----:B------:R-:W-:Y:S01]  /*31720*/  FFMA R27, -R12, 1.4426950216293334961, -R25 ;  /* 0x3fb8aa3b0c1b7823 */ /* 0x000fe20000000919 */
[----:B------:R-:W-:Y:S01]  /*31730*/  FADD R23, R26, -12583039 ;  /* 0xcb40007f1a177421 */ /* 0x000fe20000000000 */
[----:B------:R1:W2:Y:S01]  /*31740*/  MUFU.EX2 R25, R8 ;  /* 0x0000000800197308 */ /* 0x0002a20000000800 */
[C---:B------:R-:W-:Y:S01]  /*31750*/  FFMA R4, -R19.reuse, 1.4426950216293334961, -R4 ;  /* 0x3fb8aa3b13047823 */ /* 0x040fe20000000904 */
[----:B------:R-:W-:Y:S01]  /*31760*/  FADD R31, R28, -12583039 ;  /* 0xcb40007f1c1f7421 */ /* 0x000fe20000000000 */
[----:B------:R-:W-:Y:S01]  /*31770*/  FFMA R23, -R14, 1.4426950216293334961, -R23 ;  /* 0x3fb8aa3b0e177823 */ /* 0x000fe20000000917 */
[----:B------:R-:W-:Y:S01]  /*31780*/  FFMA R27, -R12, 1.925963033500011079e-08, R27 ;  /* 0x32a570600c1b7823 */ /* 0x000fe2000000011b */
[----:B------:R-:W-:Y:S01]  /*31790*/  FFMA R12, -R19, 1.925963033500011079e-08, R4 ;  /* 0x32a57060130c7823 */ /* 0x000fe20000000104 */
[----:B-1----:R-:W-:Y:S01]  /*317a0*/  FFMA.SAT R8, -R15, R42, 0.5 ;  /* 0x3f0000000f087423 */ /* 0x002fe2000000212a */
[----:B------:R-:W-:-:S02]  /*317b0*/  HADD2.F32 R3, -RZ, R3.H1_H1 ;  /* 0x30000003ff037230 */ /* 0x000fc40000004100 */
[----:B------:R-:W-:Y:S01]  /*317c0*/  FMUL R19, R16, R29 ;  /* 0x0000001d10137220 */ /* 0x000fe20000400000 */
[----:B------:R-:W-:Y:S01]  /*317d0*/  F2FP.F16.E4M3.UNPACK_B R4, R0 ;  /* 0x00000000ff04723e */ /* 0x000fe200020006ff */
[----:B------:R-:W-:Y:S01]  /*317e0*/  FFMA.RM R8, R8, R43, 12582913 ;  /* 0x4b40000108087423 */ /* 0x000fe2000000402b */
[----:B------:R-:W-:Y:S01]  /*317f0*/  FFMA R33, -R18, 1.4426950216293334961, -R31 ;  /* 0x3fb8aa3b12217823 */ /* 0x000fe2000000091f */
[----:B------:R-:W-:Y:S01]  /*31800*/  FFMA R14, -R14, 1.925963033500011079e-08, R23 ;  /* 0x32a570600e0e7823 */ /* 0x000fe20000000117 */
[----:B------:R-:W-:Y:S01]  /*31810*/  FMUL R23, R16, R30 ;  /* 0x0000001e10177220 */ /* 0x000fe20000400000 */
[----:B------:R-:W-:Y:S01]  /*31820*/  FADD R30, R8, -12583039 ;  /* 0xcb40007f081e7421 */ /* 0x000fe20000000000 */
[----:B------:R-:W-:Y:S01]  /*31830*/  FFMA R19, R2, R3, R19 ;  /* 0x0000000302137223 */ /* 0x000fe20000000013 */
[----:B------:R-:W-:Y:S01]  /*31840*/  FFMA R33, -R18, 1.925963033500011079e-08, R33 ;  /* 0x32a5706012217823 */ /* 0x000fe20000000121 */
[----:B------:R1:W-:Y:S01]  /*31850*/  MUFU.EX2 R29, R12 ;  /* 0x0000000c001d7308 */ /* 0x0003e20000000800 */
[----:B------:R-:W-:-:S02]  /*31860*/  HADD2.F32 R3, -RZ, R4.H0_H0 ;  /* 0x20000004ff037230 */ /* 0x000fc40000004100 */
[----:B------:R-:W-:Y:S01]  /*31870*/  FFMA.SAT R18, -R6, R42, 0.5 ;  /* 0x3f00000006127423 */ /* 0x000fe2000000212a */
[----:B------:R-:W-:-:S03]  /*31880*/  FFMA R30, -R15, 1.4426950216293334961, -R30 ;  /* 0x3fb8aa3b0f1e7823 */ /* 0x000fc6000000091e */
[----:B------:R-:W-:Y:S01]  /*31890*/  FFMA.RM R18, R18, R43, 12582913 ;  /* 0x4b40000112127423 */ /* 0x000fe2000000402b */
[----:B-1----:R-:W-:Y:S01]  /*318a0*/  FFMA.SAT R12, -R21, R42, 0.5 ;  /* 0x3f000000150c7423 */ /* 0x002fe2000000212a */
[----:B------:R-:W-:Y:S01]  /*318b0*/  FFMA R23, R2, R3, R23 ;  /* 0x0000000302177223 */ /* 0x000fe20000000017 */
[----:B------:R-:W-:Y:S01]  /*318c0*/  FFMA R30, -R15, 1.925963033500011079e-08, R30 ;  /* 0x32a570600f1e7823 */ /* 0x000fe2000000011e */
[----:B------:R-:W-:Y:S02]  /*318d0*/  HADD2.F32 R3, -RZ, R4.H1_H1 ;  /* 0x30000004ff037230 */ /* 0x000fe40000004100 */
[----:B------:R-:W-:Y:S01]  /*318e0*/  FFMA.RM R12, R12, R43, 12582913 ;  /* 0x4b4000010c0c7423 */ /* 0x000fe2000000402b */
[----:B------:R-:W-:Y:S01]  /*318f0*/  FMUL R15, R16, R32 ;  /* 0x00000020100f7220 */ /* 0x000fe20000400000 */
[----:B------:R1:W-:Y:S01]  /*31900*/  MUFU.EX2 R31, R14 ;  /* 0x0000000e001f7308 */ /* 0x0003e20000000800 */
[----:B------:R-:W-:Y:S01]  /*31910*/  FADD R37, R18, -12583039 ;  /* 0xcb40007f12257421 */ /* 0x000fe20000000000 */
[----:B------:R-:W-:Y:S01]  /*31920*/  F2FP.F16.E4M3.UNPACK_B R0, R0.H1 ;  /* 0x00000000ff00723e */ /* 0x000fe200030006ff */
[----:B------:R-:W-:Y:S01]  /*31930*/  FFMA R15, R2, R3, R15 ;  /* 0x00000003020f7223 */ /* 0x000fe2000000000f */
[----:B------:R-:W-:Y:S01]  /*31940*/  FFMA.SAT R32, -R7, R42, 0.5 ;  /* 0x3f00000007207423 */ /* 0x000fe2000000212a */
[----:B------:R-:W-:Y:S01]  /*31950*/  FFMA R3, -R6, 1.4426950216293334961, -R37 ;  /* 0x3fb8aa3b06037823 */ /* 0x000fe20000000925 */
[----:B-1----:R-:W-:-:S03]  /*31960*/  FADD R14, R12, -12583039 ;  /* 0xcb40007f0c0e7421 */ /* 0x002fc60000000000 */
[----:B------:R-:W-:Y:S01]  /*31970*/  FFMA R6, -R6, 1.925963033500011079e-08, R3 ;  /* 0x32a5706006067823 */ /* 0x000fe20000000103 */
[----:B------:R-:W-:Y:S01]  /*31980*/  FFMA R14, -R21, 1.4426950216293334961, -R14 ;  /* 0x3fb8aa3b150e7823 */ /* 0x000fe2000000090e */
[-C--:B------:R-:W-:Y:S01]  /*31990*/  FFMA.RM R32, R32, R43.reuse, 12582913 ;  /* 0x4b40000120207423 */ /* 0x080fe2000000402b */
[----:B------:R-:W-:Y:S02]  /*319a0*/  HADD2.F32 R3, -RZ, R0.H0_H0 ;  /* 0x20000000ff037230 */ /* 0x000fe40000004100 */
[----:B------:R-:W-:Y:S01]  /*319b0*/  FFMA.SAT R4, -R13, R42, 0.5 ;  /* 0x3f0000000d047423 */ /* 0x000fe2000000212a */
[----:B------:R-:W-:Y:S01]  /*319c0*/  FFMA R14, -R21, 1.925963033500011079e-08, R14 ;  /* 0x32a57060150e7823 */ /* 0x000fe2000000010e */
[----:B------:R-:W-:Y:S01]  /*319d0*/  FMUL R21, R16, R34 ;  /* 0x0000002210157220 */ /* 0x000fe20000400000 */
[----:B------:R-:W-:Y:S01]  /*319e0*/  FADD R34, R32, -12583039 ;  /* 0xcb40007f20227421 */ /* 0x000fe20000000000 */
[-C--:B------:R-:W-:Y:S01]  /*319f0*/  FFMA.SAT R36, -R19, R42.reuse, 0.5 ;  /* 0x3f00000013247423 */ /* 0x080fe2000000212a */
[----:B------:R-:W-:Y:S01]  /*31a00*/  FFMA.RM R4, R4, R43, 12582913 ;  /* 0x4b40000104047423 */ /* 0x000fe2000000402b */
[----:B------:R-:W-:Y:S01]  /*31a10*/  FFMA R21, R2, R3, R21 ;  /* 0x0000000302157223 */ /* 0x000fe20000000015 */
[----:B------:R-:W-:Y:S01]  /*31a20*/  FFMA.SAT R3, -R5, R42, 0.5 ;  /* 0x3f00000005037423 */ /* 0x000fe2000000212a */
[----:B------:R-:W-:Y:S01]  /*31a30*/  FFMA R34, -R7, 1.4426950216293334961, -R34 ;  /* 0x3fb8aa3b07227823 */ /* 0x000fe20000000922 */
[----:B------:R1:W-:Y:S01]  /*31a40*/  MUFU.EX2 R35, R30 ;  /* 0x0000001e00237308 */ /* 0x0003e20000000800 */
[----:B------:R-:W-:-:S02]  /*31a50*/  FFMA.RM R36, R36, R43, 12582913 ;  /* 0x4b40000124247423 */ /* 0x000fc4000000402b */
[----:B------:R-:W-:Y:S01]  /*31a60*/  FFMA R34, -R7, 1.925963033500011079e-08, R34 ;  /* 0x32a5706007227823 */ /* 0x000fe20000000122 */
[----:B------:R-:W-:-:S04]  /*31a70*/  FMUL R7, R16, R38 ;  /* 0x0000002610077220 */ /* 0x000fc80000400000 */
[----:B------:R3:W-:Y:S01]  /*31a80*/  MUFU.EX2 R37, R14 ;  /* 0x0000000e00257308 */ /* 0x0007e20000000800 */
[----:B-1----:R-:W-:-:S04]  /*31a90*/  FADD R30, R4, -12583039 ;  /* 0xcb40007f041e7421 */ /* 0x002fc80000000000 */
[----:B------:R-:W-:Y:S01]  /*31aa0*/  FFMA R30, -R13, 1.4426950216293334961, -R30 ;  /* 0x3fb8aa3b0d1e7823 */ /* 0x000fe2000000091e */
[----:B---3--:R-:W-:Y:S01]  /*31ab0*/  FFMA.RM R14, R3, R43, 12582913 ;  /* 0x4b400001030e7423 */ /* 0x008fe2000000402b */
[----:B------:R-:W-:Y:S02]  /*31ac0*/  HADD2.F32 R3, -RZ, R0.H1_H1 ;  /* 0x30000000ff037230 */ /* 0x000fe40000004100 */
[----:B------:R-:W-:Y:S01]  /*31ad0*/  FADD R0, R36, -12583039 ;  /* 0xcb40007f24007421 */ /* 0x000fe20000000000 */
[----:B------:R1:W-:Y:S01]  /*31ae0*/  MUFU.EX2 R39, R6 ;  /* 0x0000000600277308 */ /* 0x0003e20000000800 */
[----:B------:R-:W-:Y:S02]  /*31af0*/  FFMA R30, -R13, 1.925963033500011079e-08, R30 ;  /* 0x32a570600d1e7823 */ /* 0x000fe4000000011e */
[----:B------:R-:W-:Y:S01]  /*31b00*/  FFMA R0, -R19, 1.4426950216293334961, -R0 ;  /* 0x3fb8aa3b13007823 */ /* 0x000fe20000000900 */
[----:B------:R-:W-:Y:S01]  /*31b10*/  FFMA R3, R2, R3, R7 ;  /* 0x0000000302037223 */ /* 0x000fe20000000007 */
[----:B------:R-:W-:-:S02]  /*31b20*/  FFMA.SAT R7, -R23, R42, 0.5 ;  /* 0x3f00000017077423 */ /* 0x000fc4000000212a */
[----:B------:R-:W-:Y:S01]  /*31b30*/  FFMA R0, -R19, 1.925963033500011079e-08, R0 ;  /* 0x32a5706013007823 */ /* 0x000fe20000000100 */
[----:B-1----:R-:W-:Y:S01]  /*31b40*/  FADD R6, R14, -12583039 ;  /* 0xcb40007f0e067421 */ /* 0x002fe20000000000 */
[----:B------:R1:W-:Y:S01]  /*31b50*/  MUFU.EX2 R13, R30 ;  /* 0x0000001e000d7308 */ /* 0x0003e20000000800 */
[-C--:B------:R-:W-:Y:S01]  /*31b60*/  FFMA.RM R19, R7, R43.reuse, 12582913 ;  /* 0x4b40000107137423 */ /* 0x080fe2000000402b */
[-C--:B------:R-:W-:Y:S01]  /*31b70*/  FFMA.SAT R7, -R21, R42.reuse, 0.5 ;  /* 0x3f00000015077423 */ /* 0x080fe2000000212a */
[----:B------:R-:W-:Y:S01]  /*31b80*/  FFMA R6, -R5, 1.4426950216293334961, -R6 ;  /* 0x3fb8aa3b05067823 */ /* 0x000fe20000000906 */
[----:B------:R-:W-:Y:S01]  /*31b90*/  SHF.L.U32 R22, R22, 0x17, RZ ;  /* 0x0000001716167819 */ /* 0x000fe200000006ff */
[-C--:B-1----:R-:W-:Y:S01]  /*31ba0*/  FFMA.SAT R30, -R15, R42.reuse, 0.5 ;  /* 0x3f0000000f1e7423 */ /* 0x082fe2000000212a */
[----:B------:R-:W-:Y:S01]  /*31bb0*/  FFMA.SAT R42, -R3, R42, 0.5 ;  /* 0x3f000000032a7423 */ /* 0x000fe2000000212a */
[----:B------:R-:W-:Y:S01]  /*31bc0*/  FFMA R6, -R5, 1.925963033500011079e-08, R6 ;  /* 0x32a5706005067823 */ /* 0x000fe20000000106 */
[-C--:B------:R-:W-:Y:S01]  /*31bd0*/  FFMA.RM R40, R7, R43.reuse, 12582913 ;  /* 0x4b40000107287423 */ /* 0x080fe2000000402b */
[-C--:B------:R-:W-:Y:S01]  /*31be0*/  FFMA.RM R38, R30, R43.reuse, 12582913 ;  /* 0x4b4000011e267423 */ /* 0x080fe2000000402b */
[----:B------:R-:W-:Y:S01]  /*31bf0*/  FFMA.RM R42, R42, R43, 12582913 ;  /* 0x4b4000012a2a7423 */ /* 0x000fe2000000402b */
[----:B------:R-:W-:Y:S01]  /*31c00*/  FADD R30, R19, -12583039 ;  /* 0xcb40007f131e7421 */ /* 0x000fe20000000000 */
[----:B------:R1:W-:Y:S01]  /*31c10*/  MUFU.EX2 R41, R34 ;  /* 0x0000002200297308 */ /* 0x0003e20000000800 */
[----:B--2---:R-:W-:Y:S01]  /*31c20*/  FFMA R25, R22, R25, 1 ;  /* 0x3f80000016197423 */ /* 0x004fe20000000019 */
[----:B------:R-:W-:Y:S01]  /*31c30*/  FADD R44, R42, -12583039 ;  /* 0xcb40007f2a2c7421 */ /* 0x000fe20000000000 */
[----:B------:R-:W-:-:S05]  /*31c40*/  FFMA R30, -R23, 1.4426950216293334961, -R30 ;  /* 0x3fb8aa3b171e7823 */ /* 0x000fca000000091e */
[----:B------:R2:W-:Y:S01]  /*31c50*/  MUFU.EX2 R5, R6 ;  /* 0x0000000600057308 */ /* 0x0005e20000000800 */
[----:B-1----:R-:W-:Y:S01]  /*31c60*/  FADD R34, R38, -12583039 ;  /* 0xcb40007f26227421 */ /* 0x002fe20000000000 */
[----:B------:R-:W-:Y:S01]  /*31c70*/  FFMA R44, -R3, 1.4426950216293334961, -R44 ;  /* 0x3fb8aa3b032c7823 */ /* 0x000fe2000000092c */
[----:B------:R-:W-:Y:S02]  /*31c80*/  FFMA R30, -R23, 1.925963033500011079e-08, R30 ;  /* 0x32a57060171e7823 */ /* 0x000fe4000000011e */
[----:B------:R-:W-:Y:S01]  /*31c90*/  FFMA R34, -R15, 1.4426950216293334961, -R34 ;  /* 0x3fb8aa3b0f227823 */ /* 0x000fe20000000922 */
[----:B--2---:R-:W-:Y:S02]  /*31ca0*/  FADD R6, R40, -12583039 ;  /* 0xcb40007f28067421 */ /* 0x004fe40000000000 */
[----:B------:R1:W-:Y:S02]  /*31cb0*/  MUFU.EX2 R7, R0 ;  /* 0x0000000000077308 */ /* 0x0003e40000000800 */
[----:B------:R-:W-:Y:S01]  /*31cc0*/  FFMA R6, -R21, 1.4426950216293334961, -R6 ;  /* 0x3fb8aa3b15067823 */ /* 0x000fe20000000906 */
[----:B------:R-:W-:Y:S01]  /*31cd0*/  FFMA R34, -R15, 1.925963033500011079e-08, R34 ;  /* 0x32a570600f227823 */ /* 0x000fe20000000122 */
[----:B------:R-:W-:-:S02]  /*31ce0*/  FFMA R44, -R3, 1.925963033500011079e-08, R44 ;  /* 0x32a57060032c7823 */ /* 0x000fc4000000012c */
[----:B------:R-:W-:Y:S01]  /*31cf0*/  FFMA R6, -R21, 1.925963033500011079e-08, R6 ;  /* 0x32a5706015067823 */ /* 0x000fe20000000106 */
[----:B-1----:R-:W-:Y:S01]  /*31d00*/  IADD3 R0, R25, 0x1800000, RZ ;  /* 0x0180000019007810 */ /* 0x002fe20007ffe0ff */
        /* <DEDUP_REMOVED lines=23> */
[----:B-1----:R-:W-:Y:S01]  /*31e80*/  FFMA R20, R20, R27, 1 ;  /* 0x3f80000014147423 */ /* 0x002fe2000000001b */
[----:B------:R-:W-:Y:S01]  /*31e90*/  FFMA R29, R24, R29, 1 ;  /* 0x3f800000181d7423 */ /* 0x000fe2000000001d */
[----:B--2---:R-:W-:Y:S01]  /*31ea0*/  FFMA R33, R28, R33, 1 ;  /* 0x3f8000001c217423 */ /* 0x004fe20000000021 */
[----:B------:R-:W-:Y:S01]  /*31eb0*/  FFMA R18, R18, R39, 1 ;  /* 0x3f80000012127423 */ /* 0x000fe20000000027 */
[----:B------:R-:W-:Y:S01]  /*31ec0*/  FFMA R32, R32, R41, 1 ;  /* 0x3f80000020207423 */ /* 0x000fe20000000029 */
[----:B------:R-:W-:Y:S01]  /*31ed0*/  FFMA R26, R26, R31, 1 ;  /* 0x3f8000001a1a7423 */ /* 0x000fe2000000001f */
[----:B------:R-:W-:Y:S01]  /*31ee0*/  FFMA R22, R8, R35, 1 ;  /* 0x3f80000008167423 */ /* 0x000fe20000000023 */
[----:B------:R-:W-:Y:S01]  /*31ef0*/  FFMA R23, R12, R37, 1 ;  /* 0x3f8000000c177423 */ /* 0x000fe20000000025 */
[----:B------:R-:W-:Y:S01]  /*31f00*/  FFMA R27, R4, R13, 1 ;  /* 0x3f800000041b7423 */ /* 0x000fe2000000000d */
[----:B------:R-:W-:Y:S01]  /*31f10*/  FFMA R39, R14, R5, 1 ;  /* 0x3f8000000e277423 */ /* 0x000fe20000000005 */
[----:B------:R-:W-:Y:S01]  /*31f20*/  FFMA R24, R36, R7, 1 ;  /* 0x3f80000024187423 */ /* 0x000fe20000000007 */
[----:B---3--:R-:W-:Y:S01]  /*31f30*/  FFMA R41, R19, R30, 1 ;  /* 0x3f80000013297423 */ /* 0x008fe2000000001e */
[----:B----4-:R-:W-:Y:S01]  /*31f40*/  FFMA R28, R38, R3, 1 ;  /* 0x3f800000261c7423 */ /* 0x010fe20000000003 */
[----:B-----5:R-:W-:Y:S01]  /*31f50*/  FFMA R43, R40, R15, 1 ;  /* 0x3f800000282b7423 */ /* 0x020fe2000000000f */
[----:B------:R-:W-:Y:S01]  /*31f60*/  FFMA R45, R42, R21, 1 ;  /* 0x3f8000002a2d7423 */ /* 0x000fe20000000015 */
[----:B------:R-:W-:Y:S06]  /*31f70*/  @P0 BRA `(.L_x_946) ;  /* 0x0000000000140947 */ /* 0x000fec0003800000 */
[----:B------:R-:W-:Y:S02]  /*31f80*/  MOV R5, R25 ;  /* 0x0000001900057202 */ /* 0x000fe40000000f00 */
[----:B------:R-:W-:-:S07]  /*31f90*/  MOV R4, 0x31fb0 ;  /* 0x00031fb000047802 */ /* 0x000fce0000000f00 */
[----:B------:R-:W-:Y:S05]  /*31fa0*/  CALL.REL.NOINC `($__internal_0_$__cuda_sm20_rcp_rn_f32_slowpath) ;  /* 0x00000064000c7944 */ /* 0x000fea0003c00000 */
[----:B------:R-:W-:Y:S01]  /*31fb0*/  MOV R0, R8 ;  /* 0x0000000800007202 */ /* 0x000fe20000000f00 */
[----:B------:R-:W-:Y:S06]  /*31fc0*/  BRA `(.L_x_947) ;  /* 0x0000000000107947 */ /* 0x000fec0003800000 */
.L_x_946:
[----:B------:R-:W1:Y:S02]  /*31fd0*/  MUFU.RCP R0, R25 ;  /* 0x0000001900007308 */ /* 0x000e640000001000 */
[----:B-1----:R-:W-:-:S04]  /*31fe0*/  FFMA R3, R25, R0, -1 ;  /* 0xbf80000019037423 */ /* 0x002fc80000000000 */
[----:B------:R-:W-:-:S04]  /*31ff0*/  FADD.FTZ R3, -R3, -RZ ;  /* 0x800000ff03037221 */ /* 0x000fc80000010100 */
[----:B------:R-:W-:-:S07]  /*32000*/  FFMA R0, R0, R3, R0 ;  /* 0x0000000300007223 */ /* 0x000fce0000000000 */
.L_x_947:
[----:B------:R-:W-:Y:S05]  /*32010*/  BSYNC B1 ;  /* 0x0000000000017941 */ /* 0x000fea0003800000 */
.L_x_945:
        /* <DEDUP_REMOVED lines=10> */
.L_x_949:
[----:B------:R-:W1:Y:S02]  /*320c0*/  MUFU.RCP R3, R20 ;  /* 0x0000001400037308 */ /* 0x000e640000001000 */
[----:B-1----:R-:W-:-:S04]  /*320d0*/  FFMA R4, R20, R3, -1 ;  /* 0xbf80000014047423 */ /* 0x002fc80000000003 */
[----:B------:R-:W-:-:S04]  /*320e0*/  FADD.FTZ R4, -R4, -RZ ;  /* 0x800000ff04047221 */ /* 0x000fc80000010100 */
[----:B------:R-:W-:-:S07]  /*320f0*/  FFMA R3, R3, R4, R3 ;  /* 0x0000000403037223 */ /* 0x000fce0000000003 */
.L_x_950:
[----:B------:R-:W-:Y:S05]  /*32100*/  BSYNC B1 ;  /* 0x0000000000017941 */ /* 0x000fea0003800000 */
.L_x_948:
        /* <DEDUP_REMOVED lines=10> */
.L_x_952:
[----:B------:R-:W1:Y:S02]  /*321b0*/  MUFU.RCP R6, R29 ;  /* 0x0000001d00067308 */ /* 0x000e640000001000 */
[----:B-1----:R-:W-:-:S04]  /*321c0*/  FFMA R4, R29, R6, -1 ;  /* 0xbf8000001d047423 */ /* 0x002fc80000000006 */
[----:B------:R-:W-:-:S04]  /*321d0*/  FADD.FTZ R5, -R4, -RZ ;  /* 0x800000ff04057221 */ /* 0x000fc80000010100 */
[----:B------:R-:W-:-:S07]  /*321e0*/  FFMA R6, R6, R5, R6 ;  /* 0x0000000506067223 */ /* 0x000fce0000000006 */
.L_x_953:
[----:B------:R-:W-:Y:S05]  /*321f0*/  BSYNC B1 ;  /* 0x0000000000017941 */ /* 0x000fea0003800000 */
.L_x_951:
        /* <DEDUP_REMOVED lines=10> */
.L_x_955:
[----:B------:R-:W1:Y:S02]  /*322a0*/  MUFU.RCP R7, R26 ;  /* 0x0000001a00077308 */ /* 0x000e640000001000 */
[----:B-1----:R-:W-:-:S04]  /*322b0*/  FFMA R4, R26, R7, -1 ;  /* 0xbf8000001a047423 */ /* 0x002fc80000000007 */
[----:B------:R-:W-:-:S04]  /*322c0*/  FADD.FTZ R4, -R4, -RZ ;  /* 0x800000ff04047221 */ /* 0x000fc80000010100 */
[----:B------:R-:W-:-:S07]  /*322d0*/  FFMA R7, R7, R4, R7 ;  /* 0x0000000407077223 */ /* 0x000fce0000000007 */
.L_x_956:
[----:B------:R-:W-:Y:S05]  /*322e0*/  BSYNC B1 ;  /* 0x0000000000017941 */ /* 0x000fea0003800000 */
.L_x_954:
        /* <DEDUP_REMOVED lines=10> */
.L_x_958:
[----:B------:R-:W1:Y:S02]  /*32390*/  MUFU.RCP R12, R33 ;  /* 0x00000021000c7308 */ /* 0x000e640000001000 */
[----:B-1----:R-:W-:-:S04]  /*323a0*/  FFMA R4, R33, R12, -1 ;  /* 0xbf80000021047423 */ /* 0x002fc8000000000c */
[----:B------:R-:W-:-:S04]  /*323b0*/  FADD.FTZ R5, -R4, -RZ ;  /* 0x800000ff04057221 */ /* 0x000fc80000010100 */
[----:B------:R-:W-:-:S07]  /*323c0*/  FFMA R12, R12, R5, R12 ;  /* 0x000000050c0c7223 */ /* 0x000fce000000000c */
.L_x_959:
[----:B------:R-:W-:Y:S05]  /*323d0*/  BSYNC B1 ;  /* 0x0000000000017941 */ /* 0x000fea0003800000 */
.L_x_957:
        /* <DEDUP_REMOVED lines=10> */
.L_x_961:
[----:B------:R-:W1:Y:S02]  /*32480*/  MUFU.RCP R13, R22 ;  /* 0x00000016000d7308 */ /* 0x000e640000001000 */
[----:B-1----:R-:W-:-:S04]  /*32490*/  FFMA R4, R22, R13, -1 ;  /* 0xbf80000016047423 */ /* 0x002fc8000000000d */
[----:B------:R-:W-:-:S04]  /*324a0*/  FADD.FTZ R4, -R4, -RZ ;  /* 0x800000ff04047221 */ /* 0x000fc80000010100 */
[----:B------:R-:W-:-:S07]  /*324b0*/  FFMA R13, R13, R4, R13 ;  /* 0x000000040d0d7223 */ /* 0x000fce000000000d */
.L_x_962:
[----:B------:R-:W-:Y:S05]  /*324c0*/  BSYNC B1 ;  /* 0x0000000000017941 */ /* 0x000fea0003800000 */
.L_x_960:
        /* <DEDUP_REMOVED lines=10> */
.L_x_964:
[----:B------:R-:W1:Y:S02]  /*32570*/  MUFU.RCP R14, R23 ;  /* 0x00000017000e7308 */ /* 0x000e640000001000 */
[----:B-1----:R-:W-:-:S04]  /*32580*/  FFMA R4, R23, R14, -1 ;  /* 0xbf80000017047423 */ /* 0x002fc8000000000e */
[----:B------:R-:W-:-:S04]  /*32590*/  FADD.FTZ R5, -R4, -RZ ;  /* 0x800000ff04057221 */ /* 0x000fc80000010100 */
[----:B------:R-:W-:-:S07]  /*325a0*/  FFMA R14, R14, R5, R14 ;  /* 0x000000050e0e7223 */ /* 0x000fce000000000e */
.L_x_965:
[----:B------:R-:W-:Y:S05]  /*325b0*/  BSYNC B1 ;  /* 0x0000000000017941 */ /* 0x000fea0003800000 */
.L_x_963:
        /* <DEDUP_REMOVED lines=10> */
.L_x_967:
[----:B------:R-:W1:Y:S02]  /*32660*/  MUFU.RCP R15, R18 ;  /* 0x00000012000f7308 */ /* 0x000e640000001000 */
[----:B-1----:R-:W-:-:S04]  /*32670*/  FFMA R4, R18, R15, -1 ;  /* 0xbf80000012047423 */ /* 0x002fc8000000000f */
[----:B------:R-:W-:-:S04]  /*32680*/  FADD.FTZ R4, -R4, -RZ ;  /* 0x800000ff04047221 */ /* 0x000fc80000010100 */
[----:B------:R-:W-:-:S07]  /*32690*/  FFMA R15, R15, R4, R15 ;  /* 0x000000040f0f7223 */ /* 0x000fce000000000f */
.L_x_968:
[----:B------:R-:W-:Y:S05]  /*326a0*/  BSYNC B1 ;  /* 0x0000000000017941 */ /* 0x000fea0003800000 */
.L_x_966:
        /* <DEDUP_REMOVED lines=10> */
.L_x_970:
[----:B------:R-:W1:Y:S02]  /*32750*/  MUFU.RCP R18, R27 ;  /* 0x0000001b00127308 */ /* 0x000e640000001000 */
[----:B-1----:R-:W-:-:S04]  /*32760*/  FFMA R4, R27, R18, -1 ;  /* 0xbf8000001b047423 */ /* 0x002fc80000000012 */
[----:B------:R-:W-:-:S04]  /*32770*/  FADD.FTZ R5, -R4, -RZ ;  /* 0x800000ff04057221 */ /* 0x000fc80000010100 */
[----:B------:R-:W-:-:S07]  /*32780*/  FFMA R18, R18, R5, R18 ;  /* 0x0000000512127223 */ /* 0x000fce0000000012 */
.L_x_971:
[----:B------:R-:W-:Y:S05]  /*32790*/  BSYNC B1 ;  /* 0x0000000000017941 */ /* 0x000fea0003800000 */
.L_x_969:
        /* <DEDUP_REMOVED lines=10> */
.L_x_973:
[----:B------:R-:W1:Y:S02]  /*32840*/  MUFU.RCP R19, R32 ;  /* 0x0000002000137308 */ /* 0x000e640000001000 */
[----:B-1----:R-:W-:-:S04]  /*32850*/  FFMA R4, R32, R19, -1 ;  /* 0xbf80000020047423 */ /* 0x002fc80000000013 */
[----:B------:R-:W-:-:S04]  /*32860*/  FADD.FTZ R4, -R4, -RZ ;  /* 0x800000ff04047221 */ /* 0x000fc80000010100 */
[----:B------:R-:W-:-:S07]  /*32870*/  FFMA R19, R19, R4, R19 ;  /* 0x0000000413137223 */ /* 0x000fce0000000013 */
.L_x_974:
[----:B------:R-:W-:Y:S05]  /*32880*/  BSYNC B1 ;  /* 0x0000000000017941 */ /* 0x000fea0003800000 */
.L_x_972:
        /* <DEDUP_REMOVED lines=10> */
.L_x_976:
[----:B------:R-:W1:Y:S02]  /*32930*/  MUFU.RCP R20, R39 ;  /* 0x0000002700147308 */ /* 0x000e640000001000 */
[----:B-1----:R-:W-:-:S04]  /*32940*/  FFMA R4, R39, R20, -1 ;  /* 0xbf80000027047423 */ /* 0x002fc80000000014 */
[----:B------:R-:W-:-:S04]  /*32950*/  FADD.FTZ R5, -R4, -RZ ;  /* 0x800000ff04057221 */ /* 0x000fc80000010100 */
[----:B------:R-:W-:-:S07]  /*32960*/  FFMA R20, R20, R5, R20 ;  /* 0x0000000514147223 */ /* 0x000fce0000000014 */
.L_x_977:
[----:B------:R-:W-:Y:S05]  /*32970*/  BSYNC B1 ;  /* 0x0000000000017941 */ /* 0x000fea0003800000 */
.L_x_975:
        /* <DEDUP_REMOVED lines=10> */
.L_x_979:
[----:B------:R-:W1:Y:S02]  /*32a20*/  MUFU.RCP R21, R24 ;  /* 0x0000001800157308 */ /* 0x000e640000001000 */
[----:B-1----:R-:W-:-:S04]  /*32a30*/  FFMA R4, R24, R21, -1 ;  /* 0xbf80000018047423 */ /* 0x002fc80000000015 */
[----:B------:R-:W-:-:S04]  /*32a40*/  FADD.FTZ R4, -R4, -RZ ;  /* 0x800000ff04047221 */ /* 0x000fc80000010100 */
[----:B------:R-:W-:-:S07]  /*32a50*/  FFMA R21, R21, R4, R21 ;  /* 0x0000000415157223 */ /* 0x000fce0000000015 */
.L_x_980:
[----:B------:R-:W-:Y:S05]  /*32a60*/  BSYNC B1 ;  /* 0x0000000000017941 */ /* 0x000fea0003800000 */
.L_x_978:
        /* <DEDUP_REMOVED lines=10> */
.L_x_982:
[----:B------:R-:W1:Y:S02]  /*32b10*/  MUFU.RCP R22, R41 ;  /* 0x0000002900167308 */ /* 0x000e640000001000 */
[----:B-1----:R-:W-:-:S04]  /*32b20*/  FFMA R4, R41, R22, -1 ;  /* 0xbf80000029047423 */ /* 0x002fc80000000016 */
[----:B------:R-:W-:-:S04]  /*32b30*/  FADD.FTZ R5, -R4, -RZ ;  /* 0x800000ff04057221 */ /* 0x000fc80000010100 */
[----:B------:R-:W-:-:S07]  /*32b40*/  FFMA R22, R22, R5, R22 ;  /* 0x0000000516167223 */ /* 0x000fce0000000016 */
.L_x_983:
[----:B------:R-:W-:Y:S05]  /*32b50*/  BSYNC B1 ;  /* 0x0000000000017941 */ /* 0x000fea0003800000 */
.L_x_981:
        /* <DEDUP_REMOVED lines=10> */
.L_x_985:
[----:B------:R-:W1:Y:S02]  /*32c00*/  MUFU.RCP R23, R28 ;  /* 0x0000001c00177308 */ /* 0x000e640000001000 */
[----:B-1----:R-:W-:-:S04]  /*32c10*/  FFMA R4, R28, R23, -1 ;  /* 0xbf8000001c047423 */ /* 0x002fc80000000017 */
[----:B------:R-:W-:-:S04]  /*32c20*/  FADD.FTZ R4, -R4, -RZ ;  /* 0x800000ff04047221 */ /* 0x000fc80000010100 */
[----:B------:R-:W-:-:S07]  /*32c30*/  FFMA R23, R23, R4, R23 ;  /* 0x0000000417177223 */ /* 0x000fce0000000017 */
.L_x_986:
[----:B------:R-:W-:Y:S05]  /*32c40*/  BSYNC B1 ;  /* 0x0000000000017941 */ /* 0x000fea0003800000 */
.L_x_984:
        /* <DEDUP_REMOVED lines=10> */
.L_x_988:
[----:B------:R-:W1:Y:S02]  /*32cf0*/  MUFU.RCP R24, R43 ;  /* 0x0000002b00187308 */ /* 0x000e640000001000 */
[----:B-1----:R-:W-:-:S04]  /*32d00*/  FFMA R4, R43, R24, -1 ;  /* 0xbf8000002b047423 */ /* 0x002fc80000000018 */
[----:B------:R-:W-:-:S04]  /*32d10*/  FADD.FTZ R5, -R4, -RZ ;  /* 0x800000ff04057221 */ /* 0x000fc80000010100 */
[----:B------:R-:W-:-:S07]  /*32d20*/  FFMA R24, R24, R5, R24 ;  /* 0x0000000518187223 */ /* 0x000fce0000000018 */
.L_x_989:
[----:B------:R-:W-:Y:S05]  /*32d30*/  BSYNC B1 ;  /* 0x0000000000017941 */ /* 0x000fea0003800000 */
.L_x_987:
        /* <DEDUP_REMOVED lines=9> */
.L_x_991:
[----:B------:R-:W1:Y:S02]  /*32dd0*/  MUFU.RCP R8, R45 ;  /* 0x0000002d00087308 */ /* 0x000e640000001000 */
[----:B-1----:R-:W-:-:S04]  /*32de0*/  FFMA R4, R45, R8, -1 ;  /* 0xbf8000002d047423 */ /* 0x002fc80000000008 */
[----:B------:R-:W-:-:S04]  /*32df0*/  FADD.FTZ R5, -R4, -RZ ;  /* 0x800000ff04057221 */ /* 0x000fc80000010100 */
[----:B------:R-:W-:-:S07]  /*32e00*/  FFMA R8, R8, R5, R8 ;  /* 0x0000000508087223 */ /* 0x000fce0000000008 */
.L_x_992:
[----:B------:R-:W-:Y:S05]  /*32e10*/  BSYNC B1 ;  /* 0x0000000000017941 */ /* 0x000fea0003800000 */
.L_x_990:
        /* <DEDUP_REMOVED lines=10> */
.L_x_993:
[----:B------:R-:W2:Y:S01]  /*32ec0*/  LDL.LU R26, [R1+0x4ac] ;  /* 0x0004ac00011a7983 */ /* 0x000ea20000300800 */
        /* <DEDUP_REMOVED lines=16> */
[----:B---3--:R-:W3:Y:S02]  /*32fd0*/  FENCE.VIEW.ASYNC.S ;  /* 0x00000000000073c6 */ /* 0x008ee40000000000 */
[----:B---3--:R-:W-:Y:S01]  /*32fe0*/  BAR.SYNC.DEFER_BLOCKING 0x1, 0x100 ;  /* 0x0044000000007b1d */ /* 0x008fe20000010000 */
[----:B--2---:R-:W-:-:S05]  /*32ff0*/  IADD3 R26, P0, R26, UR54, RZ ;  /* 0x000000361a1a7c10 */ /* 0x004fca000ff1e0ff */
[----:B------:R1:W-:Y:S01]  /*33000*/  STL [R1+0x4ac], R26 ;  /* 0x0004ac1a01007387 */ /* 0x0003e20000100800 */
[----:B------:R-:W-:Y:S07]  /*33010*/  @P5 BRA `(.L_x_995) ;  /* 0x0000000000205947 */ /* 0x000fee0003800000 */
[----:B------:R-:W-:Y:S02]  /*33020*/  UIADD3 UR8, UP0, UR58, 0x4f0, URZ ;  /* 0x000004f03a087890 */ /* 0x000fe4000ff1e03f */
[----:B------:R-:W-:Y:S02]  /*33030*/  UIADD3 UR6, UR42, 0x80, URZ ;  /* 0x000000802a067890 */ /* 0x000fe4000fffe03f */
[----:B------:R-:W-:Y:S02]  /*33040*/  UIADD3 UR5, UR41, 0xe0, URZ ;  /* 0x000000e029057890 */ /* 0x000fe4000fffe03f */
[----:B------:R-:W-:Y:S02]  /*33050*/  UIADD3 UR4, UR48, 0x5100, URZ ;  /* 0x0000510030047890 */ /* 0x000fe4000fffe03f */
[----:B------:R-:W-:Y:S01]  /*33060*/  UIADD3.X UR9, URZ, UR59, URZ, UP0, !UPT ;  /* 0x0000003b3f097290 */ /* 0x000fe200087fe43f */
[----:B------:R-:W-:-:S08]  /*33070*/  UMOV UR7, UR43 ;  /* 0x0000002b00077c82 */ /* 0x000fd00008000000 */
[----:B------:R2:W-:Y:S02]  /*33080*/  UTMASTG.3D [UR4], [UR8] ;  /* 0x00000004080073b5 */ /* 0x0005e40008010000 */
[----:B--2---:R0:W-:Y:S02]  /*33090*/  UTMACMDFLUSH ;  /* 0x00000000000079b7 */ /* 0x0041e40000000000 */
.L_x_995:
[----:B------:R-:W-:Y:S05]  /*330a0*/  BSYNC B0 ;  /* 0x0000000000007941 */ /* 0x000fea0003800000 */
.L_x_994:
[----:B------:R-:W2:Y:S01]  /*330b0*/  LDL.LU R27, [R1+0x4b0] ;  /* 0x0004b000011b7983 */ /* 0x000ea20000300800 */
[----:B------:R-:W-:Y:S01]  /*330c0*/  ULDC.64 UR4, c[0x0][0x8f8] ;  /* 0x00023e0000047ab9 */ /* 0x000fe20000000a00 */
[----:B------:R-:W-:Y:S01]  /*330d0*/  UMOV UR41, 0xffffffff ;  /* 0xffffffff00297882 */ /* 0x000fe20000000000 */
[----:B------:R-:W-:Y:S01]  /*330e0*/  UMOV UR43, 0xffffffff ;  /* 0xffffffff002b7882 */ /* 0x000fe20000000000 */
[----:B-1----:R-:W-:Y:S02]  /*330f0*/  PRMT R0, RZ, 0x7610, R0 ;  /* 0x00007610ff007816 */ /* 0x002fe40000000000 */
[----:B------:R-:W-:Y:S02]  /*33100*/  MOV R5, 0xffffffff ;  /* 0xffffffff00057802 */ /* 0x000fe40000000f00 */
[----:B--2---:R-:W-:Y:S02]  /*33110*/  IADD3.X R27, R27, UR38, RZ, P0, !PT ;  /* 0x000000261b1b7c10 */ /* 0x004fe400087fe4ff */
[----:B------:R-:W-:-:S03]  /*33120*/  ISETP.GE.U32.AND P0, PT, R26, UR4, PT ;  /* 0x000000041a007c0c */ /* 0x000fc6000bf06070 */
[----:B------:R1:W-:Y:S01]  /*33130*/  STL [R1+0x4b0], R27 ;  /* 0x0004b01b01007387 */ /* 0x0003e20000100800 */
[----:B------:R-:W-:-:S13]  /*33140*/  ISETP.GE.U32.AND.EX P0, PT, R27, UR5, PT, P0 ;  /* 0x000000051b007c0c */ /* 0x000fda000bf06100 */
[----:B-1----:R-:W-:Y:S05]  /*33150*/  @P0 BRA `(.L_x_996) ;  /* 0x0000000400780947 */ /* 0x002fea0003800000 */
[----:B------:R-:W1:Y:S01]  /*33160*/  S2R R22, SR_CTAID.X ;  /* 0x0000000000167919 */ /* 0x000e620000002500 */
[----:B------:R-:W2:Y:S01]  /*33170*/  LDC.64 R12, c[0x0][0x8d0] ;  /* 0x00023400ff0c7b82 */ /* 0x000ea20000000a00 */
[----:B------:R-:W-:Y:S01]  /*33180*/  ULDC UR4, c[0x0][0x150] ;  /* 0x0000540000047ab9 */ /* 0x000fe20000000800 */
[----:B------:R-:W-:Y:S01]  /*33190*/  MOV R8, R26 ;  /* 0x0000001a00087202 */ /* 0x000fe20000000f00 */
[----:B------:R-:W3:Y:S01]  /*331a0*/  S2R R24, SR_CTAID.Y ;  /* 0x0000000000187919 */ /* 0x000ee20000002600 */
[----:B------:R-:W-:-:S04]  /*331b0*/  MOV R9, R27 ;  /* 0x0000001b00097202 */ /* 0x000fc80000000f00 */
[----:B------:R-:W4:Y:S08]  /*331c0*/  LDC R25, c[0x0][0x144] ;  /* 0x00005100ff197b82 */ /* 0x000f300000000800 */
[----:B------:R-:W3:Y:S08]  /*331d0*/  LDC R14, c[0x0][0x8d8] ;  /* 0x00023600ff0e7b82 */ /* 0x000ef00000000800 */
[----:B------:R-:W3:Y:S01]  /*331e0*/  LDC.64 R18, c[0x0][0x8c8] ;  /* 0x00023200ff127b82 */ /* 0x000ee20000000a00 */
[----:B--2---:R-:W-:-:S04]  /*331f0*/  ISETP.NE.U32.AND P0, PT, R12, RZ, PT ;  /* 0x000000ff0c00720c */ /* 0x004fc80003f05070 */
[----:B------:R-:W-:Y:S02]  /*33200*/  ISETP.NE.AND.EX P0, PT, R13, RZ, PT, P0 ;  /* 0x000000ff0d00720c */ /* 0x000fe40003f05300 */
[----:B-1----:R-:W-:-:S05]  /*33210*/  I2FP.F32.U32 R0, R22 ;  /* 0x0000001600007245 */ /* 0x002fca0000201000 */
[----:B------:R-:W-:-:S04]  /*33220*/  FMUL R0, R0, UR4 ;  /* 0x0000000400007c20 */ /* 0x000fc80008400000 */
[----:B------:R1:W2:Y:S02]  /*33230*/  F2I.U32.TRUNC.NTZ R23, R0 ;  /* 0x0000000000177305 */ /* 0x0002a4000020f000 */
[----:B----4-:R-:W-:Y:S05]  /*33240*/  @!P0 BRA `(.L_x_997) ;  /* 0x0000000000288947 */ /* 0x010fea0003800000 */
[----:B-1----:R-:W1:Y:S02]  /*33250*/  LDC R0, c[0x0][0x8dc] ;  /* 0x00023700ff007b82 */ /* 0x002e640000000800 */
[----:B-1----:R-:W-:-:S04]  /*33260*/  IADD3 R3, P0, R26, R0, RZ ;  /* 0x000000001a037210 */ /* 0x002fc80007f1e0ff */
        /* <DEDUP_REMOVED lines=8> */
.L_x_997:
[-CC-:B---3--:R-:W-:Y:S01]  /*332f0*/  SHF.R.U64 R30, R8, R14.reuse, R9.reuse ;  /* 0x0000000e081e7219 */ /* 0x188fe20000001209 */
[----:B------:R-:W3:Y:S01]  /*33300*/  LDC.64 R20, c[0x0][0x8e8] ;  /* 0x00023a00ff147b82 */ /* 0x000ee20000000a00 */
[----:B-1----:R-:W-:Y:S01]  /*33310*/  SHF.R.U32.HI R0, RZ, R14, R9 ;  /* 0x0000000eff007219 */ /* 0x002fe20000011609 */
[----:B------:R-:W-:Y:S01]  /*33320*/  ULDC UR4, c[0x0][0x154] ;  /* 0x0000550000047ab9 */ /* 0x000fe20000000800 */
[----:B------:R-:W-:Y:S02]  /*33330*/  IADD3 R3, P0, RZ, -R30, RZ ;  /* 0x8000001eff037210 */ /* 0x000fe40007f1e0ff */
[----:B------:R-:W-:Y:S02]  /*33340*/  MOV R4, R26 ;  /* 0x0000001a00047202 */ /* 0x000fe40000000f00 */
[----:B------:R-:W-:Y:S01]  /*33350*/  IADD3.X R5, RZ, ~R0, RZ, P0, !PT ;  /* 0x80000000ff057210 */ /* 0x000fe200007fe4ff */
[----:B------:R-:W1:Y:S01]  /*33360*/  LDC R6, c[0x0][0x8c0] ;  /* 0x00023000ff067b82 */ /* 0x000e620000000800 */
[----:B--2---:R-:W-:-:S02]  /*33370*/  IADD3 R23, -R23, RZ, RZ ;  /* 0x000000ff17177210 */ /* 0x004fc40007ffe1ff */
[----:B------:R-:W-:Y:S01]  /*33380*/  MOV R7, 0x1 ;  /* 0x0000000100077802 */ /* 0x000fe20000000f00 */
[-C--:B------:R-:W-:Y:S01]  /*33390*/  IMAD R0, R5, R18.reuse, RZ ;  /* 0x0000001205007224 */ /* 0x080fe200078e02ff */
[----:B------:R-:W-:Y:S01]  /*333a0*/  MOV R5, R27 ;  /* 0x0000001b00057202 */ /* 0x000fe20000000f00 */
[----:B------:R-:W-:Y:S02]  /*333b0*/  IMAD R26, R25, R23, R22 ;  /* 0x00000017191a7224 */ /* 0x000fe400078e0216 */
[----:B------:R-:W2:Y:S01]  /*333c0*/  LDC R8, c[0x0][0x8b0] ;  /* 0x00022c00ff087b82 */ /* 0x000ea20000000800 */
[----:B------:R-:W-:-:S04]  /*333d0*/  IMAD.WIDE.U32 R4, R3, R18, R4 ;  /* 0x0000001203047225 */ /* 0x000fc800078e0004 */
[----:B------:R-:W-:Y:S01]  /*333e0*/  IMAD R3, R3, R19, R0 ;  /* 0x0000001303037224 */ /* 0x000fe200078e0200 */
[----:B------:R-:W-:Y:S02]  /*333f0*/  I2FP.F32.U32 R0, R24 ;  /* 0x0000001800007245 */ /* 0x000fe40000201000 */
[----:B------:R-:W4:Y:S01]  /*33400*/  LDC R28, c[0x0][0x900] ;  /* 0x00024000ff1c7b82 */ /* 0x000f220000000800 */
[----:B---3--:R-:W-:Y:S02]  /*33410*/  ISETP.NE.U32.AND P0, PT, R20, RZ, PT ;  /* 0x000000ff1400720c */ /* 0x008fe40003f05070 */
[----:B------:R-:W-:Y:S01]  /*33420*/  IADD3 R3, R5, R3, RZ ;  /* 0x0000000305037210 */ /* 0x000fe20007ffe0ff */
[----:B------:R-:W-:Y:S01]  /*33430*/  FMUL R0, R0, UR4 ;  /* 0x0000000400007c20 */ /* 0x000fe20008400000 */
[----:B------:R-:W-:Y:S02]  /*33440*/  ISETP.NE.AND.EX P0, PT, R21, RZ, PT, P0 ;  /* 0x000000ff1500720c */ /* 0x000fe40003f05300 */
[----:B------:R-:W-:Y:S01]  /*33450*/  MOV R5, 0xffffffff ;  /* 0xffffffff00057802 */ /* 0x000fe20000000f00 */
[----:B------:R-:W3:Y:S01]  /*33460*/  LDC R19, c[0x0][0x148] ;  /* 0x00005200ff137b82 */ /* 0x000ee20000000800 */
[-CC-:B-1----:R-:W-:Y:S01]  /*33470*/  SHF.R.U64 R14, R4, R6.reuse, R3.reuse ;  /* 0x00000006040e7219 */ /* 0x182fe20000001203 */
[----:B------:R1:W1:Y:S01]  /*33480*/  F2I.U32.TRUNC.NTZ R15, R0 ;  /* 0x00000000000f7305 */ /* 0x000262000020f000 */
[----:B------:R-:W-:-:S05]  /*33490*/  SHF.R.U32.HI R3, RZ, R6, R3 ;  /* 0x00000006ff037219 */ /* 0x000fca0000011603 */
[----:B------:R-:W1:Y:S01]  /*334a0*/  LDC R22, c[0x0][0x8a8] ;  /* 0x00022a00ff167b82 */ /* 0x000e620000000800 */
[-CC-:B--2---:R-:W-:Y:S02]  /*334b0*/  SHF.R.U64 R12, R14, R8.reuse, R3.reuse ;  /* 0x000000080e0c7219 */ /* 0x184fe40000001203 */
[----:B------:R-:W-:-:S05]  /*334c0*/  SHF.R.U32.HI R3, RZ, R8, R3 ;  /* 0x00000008ff037219 */ /* 0x000fca0000011603 */
[----:B------:R-:W2:Y:S01]  /*334d0*/  LDC R25, c[0x0][0x8f0] ;  /* 0x00023c00ff197b82 */ /* 0x000ea20000000800 */
[-C--:B----4-:R-:W-:Y:S02]  /*334e0*/  SHF.L.U32 R4, R5, R28.reuse, RZ ;  /* 0x0000001c05047219 */ /* 0x090fe400000006ff */
[-CC-:B------:R-:W-:Y:S02]  /*334f0*/  SHF.R.U64 R18, R12, R28.reuse, R3.reuse ;  /* 0x0000001c0c127219 */ /* 0x180fe40000001203 */
[----:B------:R-:W-:Y:S02]  /*33500*/  SHF.R.U32.HI R5, RZ, R28, R3 ;  /* 0x0000001cff057219 */ /* 0x000fe40000011603 */
[----:B------:R-:W-:Y:S01]  /*33510*/  LOP3.LUT R23, RZ, R4, RZ, 0x33, !PT ;  /* 0x00000004ff177212 */ /* 0x000fe200078e33ff */
[----:B------:R-:W4:Y:S01]  /*33520*/  LDC R27, c[0x0][0x8e0] ;  /* 0x00023800ff1b7b82 */ /* 0x000f220000000800 */
[----:B------:R-:W-:Y:S02]  /*33530*/  SHF.L.U32 R28, R7, R28, RZ ;  /* 0x0000001c071c7219 */ /* 0x000fe400000006ff */
[----:B------:R-:W-:-:S05]  /*33540*/  MOV R4, R18 ;  /* 0x0000001200047202 */ /* 0x000fca0000000f00 */
[----:B------:R-:W1:Y:S01]  /*33550*/  LDC R29, c[0x0][0x8b8] ;  /* 0x00022e00ff1d7b82 */ /* 0x000e620000000800 */
[----:B------:R-:W-:Y:S05]  /*33560*/  @!P0 BRA `(.L_x_998) ;  /* 0x0000000000288947 */ /* 0x000fea0003800000 */
        /* <DEDUP_REMOVED lines=10> */
.L_x_998:
[----:B------:R-:W5:Y:S01]  /*33610*/  LDC R3, c[0x0][0x904] ;  /* 0x00024100ff037b82 */ /* 0x000f620000000800 */
[----:B-12---:R-:W-:Y:S02]  /*33620*/  SHF.R.U64 R0, R4, R25, R5 ;  /* 0x0000001904007219 */ /* 0x006fe40000001205 */
[----:B------:R-:W-:Y:S02]  /*33630*/  LOP3.LUT R5, R12, R23, RZ, 0xc0, !PT ;  /* 0x000000170c057212 */ /* 0x000fe400078ec0ff */
[----:B------:R-:W-:Y:S02]  /*33640*/  IADD3 R15, -R15, RZ, RZ ;  /* 0x000000ff0f0f7210 */ /* 0x000fe40007ffe1ff */
[----:B------:R-:W-:Y:S01]  /*33650*/  IADD3 R7, R22, -0x1, RZ ;  /* 0xffffffff16077810 */ /* 0x000fe20007ffe0ff */
[----:B------:R-:W-:Y:S01]  /*33660*/  IMAD R5, R28, R0, R5 ;  /* 0x000000001c057224 */ /* 0x000fe200078e0205 */
[----:B------:R-:W-:Y:S02]  /*33670*/  R2UR UR43, R30 ;  /* 0x000000001e2b72ca */ /* 0x000fe400000e0000 */
[----:B------:R-:W-:-:S02]  /*33680*/  LOP3.LUT R7, R14, R7, RZ, 0xc0, !PT ;  /* 0x000000070e077212 */ /* 0x000fc400078ec0ff */
[----:B-----5:R-:W-:Y:S02]  /*33690*/  ISETP.NE.AND P0, PT, R3, 0x1, PT ;  /* 0x000000010300780c */ /* 0x020fe40003f05270 */
[----:B------:R-:W-:-:S05]  /*336a0*/  IADD3 R3, -R0, RZ, RZ ;  /* 0x000000ff00037210 */ /* 0x000fca0007ffe1ff */
[----:B----4-:R-:W-:-:S04]  /*336b0*/  IMAD R0, R3, R27, R18 ;  /* 0x0000001b03007224 */ /* 0x010fc800078e0212 */
[----:B------:R-:W-:Y:S02]  /*336c0*/  IMAD R0, R0, R22, R7 ;  /* 0x0000001600007224 */ /* 0x000fe400078e0207 */
[----:B---3--:R-:W-:-:S04]  /*336d0*/  @P0 IMAD R26, R19, R15, R24 ;  /* 0x0000000f131a0224 */ /* 0x008fc800078e0218 */
[----:B------:R-:W-:-:S05]  /*336e0*/  IMAD R5, R5, R29, R26 ;  /* 0x0000001d05057224 */ /* 0x000fca00078e021a */
[----:B------:R-:W-:Y:S02]  /*336f0*/  SEL R3, R0, R5, !P0 ;  /* 0x0000000500037207 */ /* 0x000fe40004000000 */
[----:B------:R-:W-:Y:S02]  /*33700*/  SEL R5, R5, R0, !P0 ;  /* 0x0000000005057207 */ /* 0x000fe40004000000 */
[----:B------:R-:W-:Y:S02]  /*33710*/  R2UR UR41, R3 ;  /* 0x00000000032972ca */ /* 0x000fe400000e0000 */
[----:B------:R-:W-:-:S04]  /*33720*/  MOV R3, 0x1 ;  /* 0x0000000100037802 */ /* 0x000fc80000000f00 */
[----:B------:R-:W-:-:S09]  /*33730*/  PRMT R0, R3, 0x7610, R0 ;  /* 0x0000761003007816 */ /* 0x000fd20000000000 */
.L_x_996:
[----:B------:R-:W-:Y:S01]  /*33740*/  LOP3.LUT P0, RZ, R0, 0xff, RZ, 0xc0, !PT ;  /* 0x000000ff00ff7812 */ /* 0x000fe2000780c0ff */
[----:B------:R-:W-:Y:S01]  /*33750*/  UIMAD.WIDE.U32 UR4, UR51, -0x55555555, URZ ;  /* 0xaaaaaaab330478a5 */ /* 0x000fe2000f8e003f */
[----:B------:R-:W-:Y:S02]  /*33760*/  MOV R19, R11 ;  /* 0x0000000b00137202 */ /* 0x000fe40000000f00 */
[----:B------:R-:W-:Y:S01]  /*33770*/  MOV R18, R10 ;  /* 0x0000000a00127202 */ /* 0x000fe20000000f00 */
[----:B------:R-:W-:-:S04]  /*33780*/  USHF.R.U32.HI UR4, URZ, 0x2, UR5 ;  /* 0x000000023f047899 */ /* 0x000fc80008011605 */
[----:B------:R-:W-:-:S04]  /*33790*/  UIMAD UR51, UR4, -0x6, UR51 ;  /* 0xfffffffa043378a4 */ /* 0x000fc8000f8e0233 */
[----:B------:R-:W-:Y:S08]  /*337a0*/  @P0 BRA `(.L_x_999) ;  /* 0xfffffce000540947 */ /* 0x000ff0000383ffff */
[----:B------:R-:W-:-:S04]  /*337b0*/  DEPBAR.LE SB0, 0x0 ;  /* 0x000080000000791a */ /* 0x000fc80000000000 */
[----:B------:R-:W-:Y:S05]  /*337c0*/  EXIT ;  /* 0x000000000000794d */ /* 0x000fea0003800000 */
.L_x_12:
[----:B------:R-:W3:Y:S01]  /*337d0*/  LDL R163, [R1+0x4ac] ;  /* 0x0004ac0001a37983 */ /* 0x000ee20000100800 */
[----:B------:R-:W-:-:S03]  /*337e0*/  ULDC.64 UR4, c[0x0][0x8f8] ;  /* 0x00023e0000047ab9 */ /* 0x000fc60000000a00 */
[----:B------:R-:W4:Y:S01]  /*337f0*/  LDL R162, [R1+0x4b0] ;  /* 0x0004b00001a27983 */ /* 0x000f220000100800 */
[----:B------:R-:W-:Y:S02]  /*33800*/  PRMT R4, RZ, 0x7610, R4 ;  /* 0x00007610ff047816 */ /* 0x000fe40000000004 */
[----:B------:R-:W-:Y:S02]  /*33810*/  MOV R2, 0xffffffff ;  /* 0xffffffff00027802 */ /* 0x000fe40000000f00 */
[----:B------:R-:W-:Y:S02]  /*33820*/  MOV R3, 0xffffffff ;  /* 0xffffffff00037802 */ /* 0x000fe40000000f00 */
[----:B------:R-:W-:Y:S02]  /*33830*/  MOV R10, 0xffffffff ;  /* 0xffffffff000a7802 */ /* 0x000fe40000000f00 */
[----:B---3--:R-:W-:-:S04]  /*33840*/  ISETP.GE.U32.AND P0, PT, R163, UR4, PT ;  /* 0x00000004a3007c0c */ /* 0x008fc8000bf06070 */
[----:B----4-:R-:W-:-:S13]  /*33850*/  ISETP.GE.U32.AND.EX P0, PT, R162, UR5, PT, P0 ;  /* 0x00000005a2007c0c */ /* 0x010fda000bf06100 */
[----:B------:R-:W-:Y:S05]  /*33860*/  @P0 BRA `(.L_x_1000) ;  /* 0x0000000400340947 */ /* 0x000fea0003800000 */
[----:B------:R-:W3:Y:S01]  /*33870*/  LDC.64 R14, c[0x0][0x8d0] ;  /* 0x00023400ff0e7b82 */ /* 0x000ee20000000a00 */
[----:B------:R-:W-:Y:S02]  /*33880*/  MOV R8, R163 ;  /* 0x000000a300087202 */ /* 0x000fe40000000f00 */
[----:B------:R-:W-:-:S05]  /*33890*/  MOV R9, R162 ;  /* 0x000000a200097202 */ /* 0x000fca0000000f00 */
[----:B------:R-:W4:Y:S08]  /*338a0*/  LDC R10, c[0x0][0x8d8] ;  /* 0x00023600ff0a7b82 */ /* 0x000f300000000800 */
[----:B------:R-:W1:Y:S01]  /*338b0*/  LDC.64 R16, c[0x0][0x8c8] ;  /* 0x00023200ff107b82 */ /* 0x000e620000000a00 */
[----:B---3--:R-:W-:-:S04]  /*338c0*/  ISETP.NE.U32.AND P0, PT, R14, RZ, PT ;  /* 0x000000ff0e00720c */ /* 0x008fc80003f05070 */
[----:B------:R-:W-:-:S13]  /*338d0*/  ISETP.NE.AND.EX P0, PT, R15, RZ, PT, P0 ;  /* 0x000000ff0f00720c */ /* 0x000fda0003f05300 */
[----:B-1--4-:R-:W-:Y:S05]  /*338e0*/  @!P0 BRA `(.L_x_1001) ;  /* 0x0000000000288947 */ /* 0x012fea0003800000 */
[----:B------:R-:W1:Y:S02]  /*338f0*/  LDC R2, c[0x0][0x8dc] ;  /* 0x00023700ff027b82 */ /* 0x000e640000000800 */
        /* <DEDUP_REMOVED lines=9> */
.L_x_1001:
[----:B------:R-:W1:Y:S01]  /*33990*/  LDC.64 R20, c[0x0][0x8e8] ;  /* 0x00023a00ff147b82 */ /* 0x000e620000000a00 */
[-CC-:B------:R-:W-:Y:S02]  /*339a0*/  SHF.R.U64 R14, R8, R10.reuse, R9.reuse ;  /* 0x0000000a080e7219 */ /* 0x180fe40000001209 */
[----:B------:R-:W-:Y:S02]  /*339b0*/  SHF.R.U32.HI R2, RZ, R10, R9 ;  /* 0x0000000aff027219 */ /* 0x000fe40000011609 */
[----:B------:R-:W-:-:S03]  /*339c0*/  IADD3 R5, P0, RZ, -R14, RZ ;  /* 0x8000000eff057210 */ /* 0x000fc60007f1e0ff */
[----:B------:R-:W3:Y:S01]  /*339d0*/  LDC R8, c[0x0][0x8c0] ;  /* 0x00023000ff087b82 */ /* 0x000ee20000000800 */
[----:B------:R-:W-:Y:S02]  /*339e0*/  IADD3.X R3, RZ, ~R2, RZ, P0, !PT ;  /* 0x80000002ff037210 */ /* 0x000fe400007fe4ff */
[----:B------:R-:W-:-:S03]  /*339f0*/  MOV R2, R163 ;  /* 0x000000a300027202 */ /* 0x000fc60000000f00 */
[----:B------:R-:W-:Y:S01]  /*33a00*/  IMAD R4, R3, R16, RZ ;  /* 0x0000001003047224 */ /* 0x000fe200078e02ff */
[----:B------:R-:W-:Y:S01]  /*33a10*/  MOV R3, R162 ;  /* 0x000000a200037202 */ /* 0x000fe20000000f00 */
[----:B------:R-:W4:Y:S02]  /*33a20*/  LDC R18, c[0x0][0x8b0] ;  /* 0x00022c00ff127b82 */ /* 0x000f240000000800 */
[----:B------:R-:W-:-:S06]  /*33a30*/  IMAD.WIDE.U32 R2, R5, R16, R2 ;  /* 0x0000001005027225 */ /* 0x000fcc00078e0002 */
[----:B------:R-:W5:Y:S01]  /*33a40*/  LDC R19, c[0x0][0x900] ;  /* 0x00024000ff137b82 */ /* 0x000f620000000800 */
[----:B------:R-:W-:Y:S01]  /*33a50*/  IMAD R5, R5, R17, R4 ;  /* 0x0000001105057224 */ /* 0x000fe200078e0204 */
[----:B-1----:R-:W-:Y:S02]  /*33a60*/  ISETP.NE.U32.AND P0, PT, R20, RZ, PT ;  /* 0x000000ff1400720c */ /* 0x002fe40003f05070 */
[----:B------:R-:W-:Y:S02]  /*33a70*/  MOV R4, 0xffffffff ;  /* 0xffffffff00047802 */ /* 0x000fe40000000f00 */
[----:B------:R-:W-:Y:S02]  /*33a80*/  IADD3 R3, R3, R5, RZ ;  /* 0x0000000503037210 */ /* 0x000fe40007ffe0ff */
[----:B------:R-:W1:Y:S01]  /*33a90*/  LDC R16, c[0x0][0x8a8] ;  /* 0x00022a00ff107b82 */ /* 0x000e620000000800 */
[----:B------:R-:W-:Y:S02]  /*33aa0*/  ISETP.NE.AND.EX P0, PT, R21, RZ, PT, P0 ;  /* 0x000000ff1500720c */ /* 0x000fe40003f05300 */
[----:B---3--:R-:W-:-:S02]  /*33ab0*/  SHF.R.U64 R10, R2, R8, R3 ;  /* 0x00000008020a7219 */ /* 0x008fc40000001203 */
[----:B------:R-:W-:-:S03]  /*33ac0*/  SHF.R.U32.HI R3, RZ, R8, R3 ;  /* 0x00000008ff037219 */ /* 0x000fc60000011603 */
[----:B------:R-:W3:Y:S01]  /*33ad0*/  LDC R22, c[0x0][0x8f0] ;  /* 0x00023c00ff167b82 */ /* 0x000ee20000000800 */
[-CC-:B----4-:R-:W-:Y:S02]  /*33ae0*/  SHF.R.U64 R15, R10, R18.reuse, R3.reuse ;  /* 0x000000120a0f7219 */ /* 0x190fe40000001203 */
[----:B------:R-:W-:Y:S02]  /*33af0*/  SHF.R.U32.HI R2, RZ, R18, R3 ;  /* 0x00000012ff027219 */ /* 0x000fe40000011603 */
[----:B------:R-:W-:-:S03]  /*33b00*/  MOV R18, 0x1 ;  /* 0x0000000100127802 */ /* 0x000fc60000000f00 */
[----:B------:R-:W4:Y:S01]  /*33b10*/  LDC R23, c[0x0][0x8e0] ;  /* 0x00023800ff177b82 */ /* 0x000f220000000800 */
[-C--:B-----5:R-:W-:Y:S02]  /*33b20*/  SHF.L.U32 R4, R4, R19.reuse, RZ ;  /* 0x0000001304047219 */ /* 0x0a0fe400000006ff */
[-CC-:B------:R-:W-:Y:S02]  /*33b30*/  SHF.R.U64 R17, R15, R19.reuse, R2.reuse ;  /* 0x000000130f117219 */ /* 0x180fe40000001202 */
[----:B------:R-:W-:Y:S02]  /*33b40*/  SHF.R.U32.HI R3, RZ, R19, R2 ;  /* 0x00000013ff037219 */ /* 0x000fe40000011602 */
[----:B------:R-:W-:Y:S01]  /*33b50*/  LOP3.LUT R24, RZ, R4, RZ, 0x33, !PT ;  /* 0x00000004ff187212 */ /* 0x000fe200078e33ff */
[----:B------:R-:W1:Y:S01]  /*33b60*/  LDC R25, c[0x0][0x8b8] ;  /* 0x00022e00ff197b82 */ /* 0x000e620000000800 */
        /* <DEDUP_REMOVED lines=12> */
.L_x_1002:
[----:B------:R-:W5:Y:S01]  /*33c30*/  LDC R4, c[0x0][0x904] ;  /* 0x00024100ff047b82 */ /* 0x000f620000000800 */
[----:B---3--:R-:W-:Y:S02]  /*33c40*/  SHF.R.U64 R3, R2, R22, R3 ;  /* 0x0000001602037219 */ /* 0x008fe40000001203 */
[----:B------:R-:W-:Y:S02]  /*33c50*/  SHF.L.U32 R18, R18, R19, RZ ;  /* 0x0000001312127219 */ /* 0x000fe400000006ff */
[----:B------:R-:W-:Y:S02]  /*33c60*/  LOP3.LUT R2, R15, R24, RZ, 0xc0, !PT ;  /* 0x000000180f027212 */ /* 0x000fe400078ec0ff */
[----:B-1----:R-:W-:-:S04]  /*33c70*/  IADD3 R5, R16, -0x1, RZ ;  /* 0xffffffff10057810 */ /* 0x002fc80007ffe0ff */
[----:B------:R-:W-:Y:S02]  /*33c80*/  LOP3.LUT R5, R10, R5, RZ, 0xc0, !PT ;  /* 0x000000050a057212 */ /* 0x000fe400078ec0ff */
[----:B------:R-:W-:Y:S02]  /*33c90*/  MOV R10, R14 ;  /* 0x0000000e000a7202 */ /* 0x000fe40000000f00 */
[----:B-----5:R-:W-:Y:S02]  /*33ca0*/  ISETP.NE.AND P0, PT, R4, 0x1, PT ;  /* 0x000000010400780c */ /* 0x020fe40003f05270 */
[----:B------:R-:W-:Y:S01]  /*33cb0*/  IADD3 R4, -R3, RZ, RZ ;  /* 0x000000ff03047210 */ /* 0x000fe20007ffe1ff */
[----:B------:R-:W-:-:S04]  /*33cc0*/  IMAD R3, R18, R3, R2 ;  /* 0x0000000312037224 */ /* 0x000fc800078e0202 */
[----:B----4-:R-:W-:Y:S01]  /*33cd0*/  IMAD R2, R4, R23, R17 ;  /* 0x0000001704027224 */ /* 0x010fe200078e0211 */
[----:B------:R-:W-:-:S03]  /*33ce0*/  MOV R4, 0x1 ;  /* 0x0000000100047802 */ /* 0x000fc60000000f00 */
[----:B------:R-:W-:Y:S02]  /*33cf0*/  IMAD R5, R2, R16, R5 ;  /* 0x0000001002057224 */ /* 0x000fe400078e0205 */
[----:B------:R-:W-:-:S04]  /*33d00*/  @P0 IMAD R0, R11, R12, R6 ;  /* 0x0000000c0b000224 */ /* 0x000fc800078e0206 */
[----:B------:R-:W-:-:S05]  /*33d10*/  IMAD R0, R3, R25, R0 ;  /* 0x0000001903007224 */ /* 0x000fca00078e0200 */
[----:B------:R-:W-:Y:S02]  /*33d20*/  SEL R3, R5, R0, !P0 ;  /* 0x0000000005037207 */ /* 0x000fe40004000000 */
[----:B------:R-:W-:-:S07]  /*33d30*/  SEL R2, R0, R5, !P0 ;  /* 0x0000000500027207 */ /* 0x000fce0004000000 */
.L_x_1000:
[----:B------:R-:W-:-:S08]  /*33d40*/  NOP ;  /* 0x0000000000007918 */ /* 0x000fd00000000000 */
[----:B-1----:R-:W1:-:S00]  /*33d50*/  USETMAXREG.DEALLOC.CTAPOOL 0x18 ;  /* 0x00000018000079c8 */ /* 0x002e4000080e0500 */
[----:B------:R-:W-:-:S06]  /*33d60*/  UISETP.NE.AND UP0, UPT, UR46, 0x1, UPT ;  /* 0x000000012e00788c */ /* 0x000fcc000bf05270 */
[----:B------:R-:W-:-:S13]  /*33d70*/  PLOP3.LUT P0, PT, PT, PT, UP0, 0x80, 0x0 ;  /* 0x000000000000781c */ /* 0x000fda0003f0f008 */
[----:B--2---:R-:W-:Y:S05]  /*33d80*/  @!P0 EXIT ;  /* 0x000000000000894d */ /* 0x004fea0003800000 */
[----:B------:R-:W-:-:S06]  /*33d90*/  UISETP.NE.AND UP0, UPT, UR46, URZ, UPT ;  /* 0x0000003f2e00728c */ /* 0x000fcc000bf05270 */
[----:B------:R-:W-:-:S13]  /*33da0*/  PLOP3.LUT P0, PT, PT, PT, UP0, 0x80, 0x0 ;  /* 0x000000000000781c */ /* 0x000fda0003f0f008 */
[----:B-1----:R-:W-:Y:S05]  /*33db0*/  @!P0 BRA `(.L_x_1003) ;  /* 0x0000002400388947 */ /* 0x002fea0003800000 */
[----:B------:R-:W-:-:S04]  /*33dc0*/  UISETP.NE.AND UP0, UPT, UR53, URZ, UPT ;  /* 0x0000003f3500728c */ /* 0x000fc8000bf05270 */
[----:B------:R-:W-:-:S06]  /*33dd0*/  UISETP.NE.OR UP0, UPT, UR46, 0x2, UP0 ;  /* 0x000000022e00788c */ /* 0x000fcc0008705670 */
[----:B------:R-:W-:-:S13]  /*33de0*/  PLOP3.LUT P0, PT, PT, PT, UP0, 0x80, 0x0 ;  /* 0x000000000000781c */ /* 0x000fda0003f0f008 */
[----:B------:R-:W-:Y:S05]  /*33df0*/  @P0 EXIT ;  /* 0x000000000000094d */ /* 0x000fea0003800000 */
[----:B------:R-:W-:-:S13]  /*33e00*/  LOP3.LUT P2, RZ, R4, 0xff, RZ, 0xc0, !PT ;  /* 0x000000ff04ff7812 */ /* 0x000fda000784c0ff */
[----:B------:R-:W-:Y:S05]  /*33e10*/  @!P2 BRA `(.L_x_1004) ;  /* 0x000000000018a947 */ /* 0x000fea0003800000 */
[----:B------:R-:W-:Y:S01]  /*33e20*/  UMOV UR4, 0x400 ;  /* 0x0000040000047882 */ /* 0x000fe20000000000 */
[----:B------:R-:W-:Y:S01]  /*33e30*/  MOV R0, RZ ;  /* 0x000000ff00007202 */ /* 0x000fe20000000f00 */
[----:B------:R-:W-:-:S03]  /*33e40*/  ULEA UR4, UR37, UR4, 0x18 ;  /* 0x0000000425047291 */ /* 0x000fc6000f8ec03f */
[----:B------:R-:W-:-:S06]  /*33e50*/  SHF.L.U32 R0, R0, 0x1f, RZ ;  /* 0x0000001f00007819 */ /* 0x000fcc00000006ff */
[----:B------:R-:W1:Y:S02]  /*33e60*/  SYNCS.PHASECHK.TRANS64.TRYWAIT P0, [UR4+0xa8], R0 ;  /* 0x0000a800ff0075a7 */ /* 0x000e640008000144 */
[----:B-1----:R-:W-:Y:S05]  /*33e70*/  @!P0 BRA `(.L_x_1005) ;  /* 0x0000003800cc8947 */ /* 0x002fea0003800000 */
.L_x_1004:
[----:B-1----:R-:W-:Y:S01]  /*33e80*/  PRMT R0, RZ, 0x7610, R0 ;  /* 0x00007610ff007816 */ /* 0x002fe20000000000 */
[----:B------:R-:W-:Y:S06]  /*33e90*/  @P1 BRA `(.L_x_1006) ;  /* 0x0000000000281947 */ /* 0x000fec0003800000 */
[----:B------:R-:W-:Y:S02]  /*33ea0*/  ULDC.64 UR4, c[0x0][0x588] ;  /* 0x0001620000047ab9 */ /* 0x000fe40000000a00 */
[----:B------:R-:W-:-:S04]  /*33eb0*/  ISETP.NE.U32.AND P0, PT, RZ, UR4, PT ;  /* 0x00000004ff007c0c */ /* 0x000fc8000bf05070 */
[----:B------:R-:W-:-:S13]  /*33ec0*/  ISETP.NE.AND.EX P0, PT, RZ, UR5, PT, P0 ;  /* 0x00000005ff007c0c */ /* 0x000fda000bf05300 */
[----:B------:R-:W-:Y:S05]  /*33ed0*/  @!P0 BRA `(.L_x_1007) ;  /* 0x0000000000108947 */ /* 0x000fea0003800000 */
[----:B------:R-:W1:Y:S02]  /*33ee0*/  LDC.64 R6, c[0x0][0x588] ;  /* 0x00016200ff067b82 */ /* 0x000e640000000a00 */
[----:B-1----:R1:W5:Y:S01]  /*33ef0*/  LDG.E R6, desc[UR56][R6.64] ;  /* 0x0000003806067981 */ /* 0x002362000c1e1900 */
[----:B------:R-:W-:Y:S01]  /*33f00*/  MOV R0, 0x1 ;  /* 0x0000000100007802 */ /* 0x000fe20000000f00 */
[----:B------:R-:W-:Y:S06]  /*33f10*/  BRA `(.L_x_1006) ;  /* 0x0000000000087947 */ /* 0x000fec0003800000 */
.L_x_1007:
[----:B------:R-:W2:Y:S01]  /*33f20*/  LDC R6, c[0x0][0x580] ;  /* 0x00016000ff067b82 */ /* 0x000ea20000000800 */
[----:B------:R-:W-:-:S07]  /*33f30*/  MOV R0, 0x1 ;  /* 0x0000000100007802 */ /* 0x000fce0000000f00 */
.L_x_1006:
[----:B------:R-:W-:Y:S05]  /*33f40*/  @!P2 BRA `(.L_x_1008) ;  /* 0x000000200050a947 */ /* 0x000fea0003800000 */
[----:B------:R-:W3:Y:S01]  /*33f50*/  LDC R16, c[0x0][0x900] ;  /* 0x00024000ff107b82 */ /* 0x000ee20000000800 */
[----:B------:R-:W-:Y:S01]  /*33f60*/  MOV R5, 0xffffffff ;  /* 0xffffffff00057802 */ /* 0x000fe20000000f00 */
[----:B------:R-:W-:Y:S01]  /*33f70*/  ULOP3.LUT UR21, UR39, 0x2, URZ, 0xfc, !UPT ;  /* 0x0000000227157892 */ /* 0x000fe2000f8efc3f */
[----:B-1----:R-:W-:Y:S01]  /*33f80*/  MOV R7, 0x1 ;  /* 0x0000000100077802 */ /* 0x002fe20000000f00 */
[----:B------:R-:W-:Y:S01]  /*33f90*/  ULDC.64 UR58, c[0x0][0x198] ;  /* 0x00006600003a7ab9 */ /* 0x000fe20000000a00 */
[----:B------:R-:W-:Y:S01]  /*33fa0*/  ULDC.64 UR6, c[0x0][0x588] ;  /* 0x0001620000067ab9 */ /* 0x000fe20000000a00 */
[----:B------:R-:W-:Y:S01]  /*33fb0*/  ULDC.64 UR4, c[0x0][0x8f8] ;  /* 0x00023e0000047ab9 */ /* 0x000fe20000000a00 */
[----:B------:R-:W-:Y:S01]  /*33fc0*/  ULDC.64 UR14, c[0x0][0x590] ;  /* 0x00016400000e7ab9 */ /* 0x000fe20000000a00 */
[----:B------:R-:W1:Y:S01]  /*33fd0*/  LDC R17, c[0x0][0x8a8] ;  /* 0x00022a00ff117b82 */ /* 0x000e620000000800 */
[-C--:B---3--:R-:W-:Y:S02]  /*33fe0*/  SHF.L.U32 R5, R5, R16.reuse, RZ ;  /* 0x0000001005057219 */ /* 0x088fe400000006ff */
[----:B------:R-:W-:-:S02]  /*33ff0*/  SHF.L.U32 R16, R7, R16, RZ ;  /* 0x0000001007107219 */ /* 0x000fc400000006ff */
[----:B------:R-:W-:Y:S02]  /*34000*/  LOP3.LUT R14, RZ, R5, RZ, 0x33, !PT ;  /* 0x00000005ff0e7212 */ /* 0x000fe400078e33ff */
[----:B-1----:R-:W-:-:S07]  /*34010*/  IADD3 R17, R17, -0x1, RZ ;  /* 0xffffffff11117810 */ /* 0x002fce0007ffe0ff */
.L_x_1112:
[----:B------:R-:W-:Y:S02]  /*34020*/  ISETP.NE.U32.AND P0, PT, RZ, UR14, PT ;  /* 0x0000000eff007c0c */ /* 0x000fe4000bf05070 */
[----:B------:R-:W-:Y:S02]  /*34030*/  R2UR UR51, R2 ;  /* 0x00000000023372ca */ /* 0x000fe400000e0000 */
[----:B------:R-:W-:Y:S02]  /*34040*/  R2UR UR50, R3 ;  /* 0x00000000033272ca */ /* 0x000fe400000e0000 */
[----:B------:R-:W-:-:S09]  /*34050*/  ISETP.NE.AND.EX P0, PT, RZ, UR15, PT, P0 ;  /* 0x0000000fff007c0c */ /* 0x000fd2000bf05300 */
[----:B------:R-:W-:Y:S02]  /*34060*/  USHF.L.U32 UR51, UR51, 0x8, URZ ;  /* 0x0000000833337899 */ /* 0x000fe4000800063f */
[----:B------:R-:W-:Y:S02]  /*34070*/  USHF.L.U32 UR50, UR50, 0x8, URZ ;  /* 0x0000000832327899 */ /* 0x000fe4000800063f */
[----:B------:R-:W-:Y:S10]  /*34080*/  @!P0 BRA `(.L_x_1009) ;  /* 0x00000000002c8947 */ /* 0x000ff40003800000 */
[----:B------:R-:W-:-:S04]  /*34090*/  ISETP.NE.U32.AND P1, PT, RZ, UR6, PT ;  /* 0x00000006ff007c0c */ /* 0x000fc8000bf25070 */
[----:B------:R-:W-:-:S13]  /*340a0*/  ISETP.NE.AND.EX P1, PT, RZ, UR7, PT, P1 ;  /* 0x00000007ff007c0c */ /* 0x000fda000bf25310 */
[----:B------:R-:W-:Y:S05]  /*340b0*/  @!P1 BRA `(.L_x_1010) ;  /* 0x0000000000189947 */ /* 0x000fea0003800000 */
[----:B------:R-:W1:Y:S01]  /*340c0*/  LDC.64 R2, c[0x0][0x588] ;  /* 0x00016200ff027b82 */ /* 0x000e620000000a00 */
[----:B------:R-:W-:-:S04]  /*340d0*/  IMAD R5, R10, UR14, RZ ;  /* 0x0000000e0a057c24 */ /* 0x000fc8000f8e02ff */
[----:B-1----:R-:W-:-:S05]  /*340e0*/  IMAD.WIDE R2, R5, 0x4, R2 ;  /* 0x0000000405027825 */ /* 0x002fca00078e0202 */
[----:B--2--5:R3:W5:Y:S01]  /*340f0*/  LDG.E R6, desc[UR56][R2.64] ;  /* 0x0000003802067981 */ /* 0x024762000c1e1900 */
[----:B------:R-:W-:Y:S01]  /*34100*/  MOV R0, 0x1 ;  /* 0x0000000100007802 */ /* 0x000fe20000000f00 */
[----:B------:R-:W-:Y:S06]  /*34110*/  BRA `(.L_x_1009) ;  /* 0x0000000000087947 */ /* 0x000fec0003800000 */
.L_x_1010:
[----:B--2--5:R-:W1:Y:S01]  /*34120*/  LDC R6, c[0x0][0x580] ;  /* 0x00016000ff067b82 */ /* 0x024e620000000800 */
[----:B------:R-:W-:-:S07]  /*34130*/  MOV R0, 0x1 ;  /* 0x0000000100007802 */ /* 0x000fce0000000f00 */
.L_x_1009:
[----:B------:R-:W-:Y:S05]  /*34140*/  @!P0 BRA `(.L_x_1011) ;  /* 0x00000000001c8947 */ /* 0x000fea0003800000 */
[----:B------:R-:W-:-:S13]  /*34150*/  LOP3.LUT P2, RZ, R0, 0xff, RZ, 0xc0, !PT ;  /* 0x000000ff00ff7812 */ /* 0x000fda000784c0ff */
[----:B---3--:R-:W3:Y:S02]  /*34160*/  @!P2 LDC.64 R2, c[0x0][0x588] ;  /* 0x00016200ff02ab82 */ /* 0x008ee40000000a00 */
[----:B---3--:R-:W-:-:S04]  /*34170*/  @!P2 ISETP.NE.U32.AND P0, PT, R2, RZ, PT ;  /* 0x000000ff0200a20c */ /* 0x008fc80003f05070 */
[----:B------:R-:W-:Y:S02]  /*34180*/  @!P2 ISETP.NE.AND.EX P1, PT, R3, RZ, PT, P0 ;  /* 0x000000ff0300a20c */ /* 0x000fe40003f25300 */
[----:B-12--5:R-:W-:Y:S02]  /*34190*/  @P2 FSETP.EQ.AND P0, PT, R6, RZ, PT ;  /* 0x000000ff0600220b */ /* 0x026fe40003f02000 */
[----:B------:R-:W-:Y:S01]  /*341a0*/  @!P2 PLOP3.LUT P0, PT, P1, PT, PT, 0x8, 0x0 ;  /* 0x000000000000a81c */ /* 0x000fe20000f0e170 */
[----:B------:R-:W-:-:S12]  /*341b0*/  BRA `(.L_x_1012) ;  /* 0x0000000000047947 */ /* 0x000fd80003800000 */
.L_x_1011:
[----:B-12--5:R-:W-:-:S13]  /*341c0*/  FSETP.EQ.AND P0, PT, R6, RZ, PT ;  /* 0x000000ff0600720b */ /* 0x026fda0003f02000 */
.L_x_1012:
[----:B------:R-:W-:Y:S01]  /*341d0*/  UISETP.NE.AND UP0, UPT, UR21, 0x3, UPT ;  /* 0x000000031500788c */ /* 0x000fe2000bf05270 */
[----:B------:R-:W-:-:S04]  /*341e0*/  ELECT P1, URZ, PT ;  /* 0x00000000003f782f */ /* 0x000fc80003820000 */
[----:B------:R-:W-:Y:S02]  /*341f0*/  PLOP3.LUT P0, PT, P1, P0, PT, 0x20, 0x0 ;  /* 0x000000000000781c */ /* 0x000fe40000f00470 */
[----:B------:R-:W-:-:S13]  /*34200*/  PLOP3.LUT P1, PT, PT, PT, UP0, 0x80, 0x0 ;  /* 0x000000000000781c */ /* 0x000fda0003f2f008 */
[----:B------:R-:W-:Y:S05]  /*34210*/  @!P1 BRA `(.L_x_1013) ;  /* 0x0000000000049947 */ /* 0x000fea0003800000 */
[----:B------:R-:W-:Y:S01]  /*34220*/  BPT.TRAP 0x1 ;  /* 0x000000040000795c */ /* 0x000fe20000300000 */
.L_x_1013:
[----:B------:R-:W1:Y:S01]  /*34230*/  S2UR UR37, SR_CgaCtaId ;  /* 0x00000000002579c3 */ /* 0x000e620000008800 */
[----:B------:R-:W-:Y:S01]  /*34240*/  UMOV UR13, 0x400 ;  /* 0x00000400000d7882 */ /* 0x000fe20000000000 */
[----:B---3--:R-:W-:-:S04]  /*34250*/  MOV R2, 0x1 ;  /* 0x0000000100027802 */ /* 0x008fc80000000f00 */
[----:B------:R-:W-:Y:S01]  /*34260*/  SHF.L.U32 R2, R2, 0x1f, RZ ;  /* 0x0000001f02027819 */ /* 0x000fe200000006ff */
[----:B-1----:R-:W-:-:S09]  /*34270*/  ULEA UR13, UR37, UR13, 0x18 ;  /* 0x0000000d250d7291 */ /* 0x002fd2000f8ec03f */
[----:B------:R-:W1:Y:S02]  /*34280*/  SYNCS.PHASECHK.TRANS64.TRYWAIT P2, [UR13+0x80], R2 ;  /* 0x00008002ff0075a7 */ /* 0x000e64000804014d */
[----:B-1----:R-:W-:Y:S05]  /*34290*/  @!P2 BRA `(.L_x_1014) ;  /* 0x0000003400dca947 */ /* 0x002fea0003800000 */
.L_x_1161:
[----:B------:R-:W-:Y:S04]  /*342a0*/  BSSY B0, `(.L_x_1015) ;  /* 0x000000e000007945 */ /* 0x000fe80003800000 */
[----:B------:R-:W-:Y:S05]  /*342b0*/  @!P0 BRA `(.L_x_1016) ;  /* 0x0000000000308947 */ /* 0x000fea0003800000 */
[----:B------:R-:W-:Y:S01]  /*342c0*/  R2UR UR52, R10 ;  /* 0x000000000a3472ca */ /* 0x000fe200000e0000 */
[----:B------:R-:W-:Y:S02]  /*342d0*/  UIADD3 UR8, UP0, UR58, 0x3f0, URZ ;  /* 0x000003f03a087890 */ /* 0x000fe4000ff1e03f */
[----:B------:R-:W-:Y:S02]  /*342e0*/  UIADD3 UR48, UR13, 0x100, URZ ;  /* 0x000001000d307890 */ /* 0x000fe4000fffe03f */
[----:B------:R-:W-:Y:S02]  /*342f0*/  UIADD3 UR49, UR13, 0x60, URZ ;  /* 0x000000600d317890 */ /* 0x000fe4000fffe03f */
[----:B------:R-:W-:Y:S01]  /*34300*/  UIADD3.X UR9, URZ, UR59, URZ, UP0, !UPT ;  /* 0x0000003b3f097290 */ /* 0x000fe200087fe43f */
[----:B------:R-:W-:Y:S01]  /*34310*/  UMOV UR10, 0x0 ;  /* 0x00000000000a7882 */ /* 0x000fe20000000000 */
[----:B------:R-:W-:-:S07]  /*34320*/  UMOV UR11, 0x10000000 ;  /* 0x10000000000b7882 */ /* 0x000fce0000000000 */
[----:B------:R2:W-:Y:S02]  /*34330*/  UTMALDG.3D [UR48], [UR8], desc[UR10] ;  /* 0x00000a30080075b4 */ /* 0x0005e40008011000 */
[----:B--2---:R-:W-:Y:S05]  /*34340*/  @!P1 BRA `(.L_x_1017) ;  /* 0x0000000000049947 */ /* 0x004fea0003800000 */
[----:B------:R-:W-:Y:S01]  /*34350*/  BPT.TRAP 0x1 ;  /* 0x000000040000795c */ /* 0x000fe20000300000 */
.L_x_1017:
[----:B-1----:R-:W1:Y:S02]  /*34360*/  LDC R3, c[0x0][0x800] ;  /* 0x00020000ff037b82 */ /* 0x002e640000000800 */
[----:B-1----:R2:W-:Y:S02]  /*34370*/  SYNCS.ARRIVE.TRANS64.RED.A0TR RZ, [UR13+0x60], R3 ;  /* 0x00006003ffff79a7 */ /* 0x0025e4000830040d */
.L_x_1016:
[----:B------:R-:W-:Y:S05]  /*34380*/  BSYNC B0 ;  /* 0x0000000000007941 */ /* 0x000fea0003800000 */
.L_x_1015:
[----:B------:R-:W-:Y:S05]  /*34390*/  @!P1 BRA `(.L_x_1018) ;  /* 0x0000000000049947 */ /* 0x000fea0003800000 */
[----:B------:R-:W-:Y:S01]  /*343a0*/  BPT.TRAP 0x1 ;  /* 0x000000040000795c */ /* 0x000fe20000300000 */
.L_x_1018:
[----:B------:R-:W-:-:S04]  /*343b0*/  UIADD3 UR41, UR13, 0x60, URZ ;  /* 0x000000600d297890 */ /* 0x000fc8000fffe03f */
[----:B------:R-:W-:-:S09]  /*343c0*/  UPRMT UR30, UR37, 0x654, UR41 ;  /* 0x00000654251e7896 */ /* 0x000fd20008000029 */
[----:B------:R-:W-:Y:S01]  /*343d0*/  SYNCS.ARRIVE.TRANS64.RED.A1T0 RZ, [UR30], RZ ;  /* 0x000000ffffff79a7 */ /* 0x000fe2000810041e */
[----:B------:R-:W-:Y:S05]  /*343e0*/  @!P1 BRA `(.L_x_1019) ;  /* 0x0000000000049947 */ /* 0x000fea0003800000 */
[----:B------:R-:W-:Y:S01]  /*343f0*/  BPT.TRAP 0x1 ;  /* 0x000000040000795c */ /* 0x000fe20000300000 */
.L_x_1019:
[----:B------:R-:W3:Y:S02]  /*34400*/  SYNCS.PHASECHK.TRANS64.TRYWAIT P2, [UR13+0x88], R2 ;  /* 0x00008802ff0075a7 */ /* 0x000ee4000804014d */
[----:B---3--:R-:W-:Y:S05]  /*34410*/  @!P2 BRA `(.L_x_1020) ;  /* 0x000000340094a947 */ /* 0x008fea0003800000 */
.L_x_1162:
[----:B------:R-:W-:Y:S04]  /*34420*/  BSSY B0, `(.L_x_1021) ;  /* 0x0000010000007945 */ /* 0x000fe80003800000 */
[----:B------:R-:W-:Y:S05]  /*34430*/  @!P0 BRA `(.L_x_1022) ;  /* 0x0000000000388947 */ /* 0x000fea0003800000 */
[----:B------:R-:W-:Y:S01]  /*34440*/  UIADD3 UR16, UP0, UR58, 0x3f0, URZ ;  /* 0x000003f03a107890 */ /* 0x000fe2000ff1e03f */
[----:B------:R-:W-:Y:S01]  /*34450*/  R2UR UR12, R10 ;  /* 0x000000000a0c72ca */ /* 0x000fe200000e0000 */
[----:B------:R-:W-:Y:S02]  /*34460*/  UIADD3 UR11, UR51, 0x80, URZ ;  /* 0x00000080330b7890 */ /* 0x000fe4000fffe03f */
[----:B------:R-:W-:Y:S02]  /*34470*/  UIADD3 UR8, UR13, 0x1100, URZ ;  /* 0x000011000d087890 */ /* 0x000fe4000fffe03f */
[----:B------:R-:W-:Y:S02]  /*34480*/  UIADD3 UR9, UR13, 0x68, URZ ;  /* 0x000000680d097890 */ /* 0x000fe4000fffe03f */
[----:B------:R-:W-:Y:S01]  /*34490*/  UIADD3.X UR17, URZ, UR59, URZ, UP0, !UPT ;  /* 0x0000003b3f117290 */ /* 0x000fe200087fe43f */
[----:B------:R-:W-:Y:S01]  /*344a0*/  UMOV UR18, 0x0 ;  /* 0x0000000000127882 */ /* 0x000fe20000000000 */
[----:B------:R-:W-:Y:S01]  /*344b0*/  UMOV UR19, 0x10000000 ;  /* 0x1000000000137882 */ /* 0x000fe20000000000 */
[----:B------:R-:W-:-:S06]  /*344c0*/  UMOV UR10, UR50 ;  /* 0x00000032000a7c82 */ /* 0x000fcc0008000000 */
[----:B------:R3:W-:Y:S02]  /*344d0*/  UTMALDG.3D [UR8], [UR16], desc[UR18] ;  /* 0x00001208100075b4 */ /* 0x0007e40008011000 */
[----:B---3--:R-:W-:Y:S05]  /*344e0*/  @!P1 BRA `(.L_x_1023) ;  /* 0x0000000000049947 */ /* 0x008fea0003800000 */
[----:B------:R-:W-:Y:S01]  /*344f0*/  BPT.TRAP 0x1 ;  /* 0x000000040000795c */ /* 0x000fe20000300000 */
.L_x_1023:
[----:B-12---:R-:W1:Y:S02]  /*34500*/  LDC R3, c[0x0][0x800] ;  /* 0x00020000ff037b82 */ /* 0x006e640000000800 */
[----:B-1----:R3:W-:Y:S02]  /*34510*/  SYNCS.ARRIVE.TRANS64.RED.A0TR RZ, [UR13+0x68], R3 ;  /* 0x00006803ffff79a7 */ /* 0x0027e4000830040d */
.L_x_1022:
[----:B------:R-:W-:Y:S05]  /*34520*/  BSYNC B0 ;  /* 0x0000000000007941 */ /* 0x000fea0003800000 */
.L_x_1021:
[----:B------:R-:W-:Y:S05]  /*34530*/  @!P1 BRA `(.L_x_1024) ;  /* 0x0000000000049947 */ /* 0x000fea0003800000 */
[----:B------:R-:W-:Y:S01]  /*34540*/  BPT.TRAP 0x1 ;  /* 0x000000040000795c */ /* 0x000fe20000300000 */
.L_x_1024:
[----:B------:R-:W-:Y:S02]  /*34550*/  UIADD3 UR33, UR13, 0x68, URZ ;  /* 0x000000680d217890 */ /* 0x000fe4000fffe03f */
[----:B------:R-:W-:Y:S02]  /*34560*/  UIADD3 UR10, UR50, 0x20, URZ ;  /* 0x00000020320a7890 */ /* 0x000fe4000fffe03f */
[----:B------:R-:W-:-:S09]  /*34570*/  UPRMT UR29, UR37, 0x654, UR33 ;  /* 0x00000654251d7896 */ /* 0x000fd20008000021 */
[----:B------:R-:W-:Y:S01]  /*34580*/  SYNCS.ARRIVE.TRANS64.RED.A1T0 RZ, [UR29], RZ ;  /* 0x000000ffffff79a7 */ /* 0x000fe2000810041d */
[----:B------:R-:W-:Y:S05]  /*34590*/  @!P1 BRA `(.L_x_1025) ;  /* 0x0000000000049947 */ /* 0x000fea0003800000 */
[----:B------:R-:W-:Y:S01]  /*345a0*/  BPT.TRAP 0x1 ;  /* 0x000000040000795c */ /* 0x000fe20000300000 */
.L_x_1025:
[----:B------:R-:W4:Y:S02]  /*345b0*/  SYNCS.PHASECHK.TRANS64.TRYWAIT P2, [UR13+0x90], R2 ;  /* 0x00009002ff0075a7 */ /* 0x000f24000804014d */
[----:B----4-:R-:W-:Y:S05]  /*345c0*/  @!P2 BRA `(.L_x_1026) ;  /* 0x000000340040a947 */ /* 0x010fea0003800000 */
.L_x_1163:
        /* <DEDUP_REMOVED lines=8> */
[----:B------:R-:W-:Y:S01]  /*34650*/  UMOV UR19, 0x10000000 ;  /* 0x1000000000137882 */ /* 0x000fe20000000000 */
[----:B------:R-:W-:-:S06]  /*34660*/  UMOV UR11, UR51 ;  /* 0x00000033000b7c82 */ /* 0x000fcc0008000000 */
[----:B------:R4:W-:Y:S02]  /*34670*/  UTMALDG.3D [UR8], [UR16], desc[UR18] ;  /* 0x00001208100075b4 */ /* 0x0009e40008011000 */
[----:B----4-:R-:W-:Y:S05]  /*34680*/  @!P1 BRA `(.L_x_1029) ;  /* 0x0000000000049947 */ /* 0x010fea0003800000 */
[----:B------:R-:W-:Y:S01]  /*34690*/  BPT.TRAP 0x1 ;  /* 0x000000040000795c */ /* 0x000fe20000300000 */
.L_x_1029:
[----:B-123--:R-:W1:Y:S02]  /*346a0*/  LDC R3, c[0x0][0x800] ;  /* 0x00020000ff037b82 */ /* 0x00ee640000000800 */
[----:B-1----:R4:W-:Y:S02]  /*346b0*/  SYNCS.ARRIVE.TRANS64.RED.A0TR RZ, [UR13+0x70], R3 ;  /* 0x00007003ffff79a7 */ /* 0x0029e4000830040d */
.L_x_1028:
[----:B------:R-:W-:Y:S05]  /*346c0*/  BSYNC B0 ;  /* 0x0000000000007941 */ /* 0x000fea0003800000 */
.L_x_1027:
[----:B------:R-:W-:Y:S05]  /*346d0*/  @!P1 BRA `(.L_x_1030) ;  /* 0x0000000000049947 */ /* 0x000fea0003800000 */
[----:B------:R-:W-:Y:S01]  /*346e0*/  BPT.TRAP 0x1 ;  /* 0x000000040000795c */ /* 0x000fe20000300000 */
.L_x_1030:
[----:B------:R-:W-:-:S04]  /*346f0*/  UIADD3 UR25, UR13, 0x70, URZ ;  /* 0x000000700d197890 */ /* 0x000fc8000fffe03f */
[----:B------:R-:W-:-:S09]  /*34700*/  UPRMT UR22, UR37, 0x654, UR25 ;  /* 0x0000065425167896 */ /* 0x000fd20008000019 */
[----:B------:R-:W-:Y:S01]  /*34710*/  SYNCS.ARRIVE.TRANS64.RED.A1T0 RZ, [UR22], RZ ;  /* 0x000000ffffff79a7 */ /* 0x000fe20008100416 */
[----:B------:R-:W-:Y:S05]  /*34720*/  @!P1 BRA `(.L_x_1031) ;  /* 0x0000000000049947 */ /* 0x000fea0003800000 */
[----:B------:R-:W-:Y:S01]  /*34730*/  BPT.TRAP 0x1 ;  /* 0x000000040000795c */ /* 0x000fe20000300000 */
.L_x_1031:
[----:B------:R-:W5:Y:S02]  /*34740*/  SYNCS.PHASECHK.TRANS64.TRYWAIT P2, [UR13+0x98], R2 ;  /* 0x00009802ff0075a7 */ /* 0x000f64000804014d */
[----:B-----5:R-:W-:Y:S05]  /*34750*/  @!P2 BRA `(.L_x_1032) ;  /* 0x0000003000f4a947 */ /* 0x020fea0003800000 */
.L_x_1164:
        /* <DEDUP_REMOVED lines=9> */
[----:B------:R-:W-:-:S07]  /*347f0*/  UMOV UR19, 0x10000000 ;  /* 0x1000000000137882 */ /* 0x000fce0000000000 */
[----:B------:R1:W-:Y:S02]  /*34800*/  UTMALDG.3D [UR8], [UR16], desc[UR18] ;  /* 0x00001208100075b4 */ /* 0x0003e40008011000 */
[----:B-1----:R-:W-:Y:S05]  /*34810*/  @!P1 BRA `(.L_x_1035) ;  /* 0x0000000000049947 */ /* 0x002fea0003800000 */
[----:B------:R-:W-:Y:S01]  /*34820*/  BPT.TRAP 0x1 ;  /* 0x000000040000795c */ /* 0x000fe20000300000 */
.L_x_1035:
[----:B--234-:R-:W1:Y:S02]  /*34830*/  LDC R3, c[0x0][0x800] ;  /* 0x00020000ff037b82 */ /* 0x01ce640000000800 */
[----:B-1----:R1:W-:Y:S02]  /*34840*/  SYNCS.ARRIVE.TRANS64.RED.A0TR RZ, [UR13+0x78], R3 ;  /* 0x00007803ffff79a7 */ /* 0x0023e4000830040d */
.L_x_1034:
[----:B------:R-:W-:Y:S05]  /*34850*/  BSYNC B0 ;  /* 0x0000000000007941 */ /* 0x000fea0003800000 */
.L_x_1033:
[----:B------:R-:W-:Y:S05]  /*34860*/  @!P1 BRA `(.L_x_1036) ;  /* 0x0000000000049947 */ /* 0x000fea0003800000 */
[----:B------:R-:W-:Y:S01]  /*34870*/  BPT.TRAP 0x1 ;  /* 0x000000040000795c */ /* 0x000fe20000300000 */
.L_x_1036:
[----:B------:R-:W-:Y:S02]  /*34880*/  UIADD3 UR17, UR13, 0x78, URZ ;  /* 0x000000780d117890 */ /* 0x000fe4000fffe03f */
[----:B------:R-:W-:Y:S02]  /*34890*/  UIADD3 UR42, UR50, 0x40, URZ ;  /* 0x00000040322a7890 */ /* 0x000fe4000fffe03f */
[----:B------:R-:W-:-:S09]  /*348a0*/  UPRMT UR23, UR37, 0x654, UR17 ;  /* 0x0000065425177896 */ /* 0x000fd20008000011 */
[----:B------:R-:W-:Y:S01]  /*348b0*/  SYNCS.ARRIVE.TRANS64.RED.A1T0 RZ, [UR23], RZ ;  /* 0x000000ffffff79a7 */ /* 0x000fe20008100417 */
[----:B------:R-:W-:Y:S05]  /*348c0*/  @!P1 BRA `(.L_x_1037) ;  /* 0x0000000000049947 */ /* 0x000fea0003800000 */
[----:B------:R-:W-:Y:S01]  /*348d0*/  BPT.TRAP 0x1 ;  /* 0x000000040000795c */ /* 0x000fe20000300000 */
.L_x_1037:
[----:B-1234-:R-:W-:-:S04]  /*348e0*/  SHF.L.U32 R3, RZ, 0x1f, RZ ;  /* 0x0000001fff037819 */ /* 0x01efc800000006ff */
[----:B------:R-:W1:Y:S02]  /*348f0*/  SYNCS.PHASECHK.TRANS64.TRYWAIT P2, [UR13+0x80], R3 ;  /* 0x00008003ff0075a7 */ /* 0x000e64000804014d */
[----:B-1----:R-:W-:Y:S05]  /*34900*/  @!P2 BRA `(.L_x_1038) ;  /* 0x0000003000a0a947 */ /* 0x002fea0003800000 */
.L_x_1165:
[----:B------:R-:W-:Y:S04]  /*34910*/  BSSY B0, `(.L_x_1039) ;  /* 0x000000e000007945 */ /* 0x000fe80003800000 */
[----:B------:R-:W-:Y:S05]  /*34920*/  @!P0 BRA `(.L_x_1040) ;  /* 0x0000000000308947 */ /* 0x000fea0003800000 */
[----:B------:R-:W-:Y:S01]  /*34930*/  R2UR UR44, R10 ;  /* 0x000000000a2c72ca */ /* 0x000fe200000e0000 */
[----:B------:R-:W-:Y:S02]  /*34940*/  UIADD3 UR8, UP0, UR58, 0x3f0, URZ ;  /* 0x000003f03a087890 */ /* 0x000fe4000ff1e03f */
[----:B------:R-:W-:Y:S02]  /*34950*/  UIADD3 UR40, UR13, 0x100, URZ ;  /* 0x000001000d287890 */ /* 0x000fe4000fffe03f */
[----:B------:R-:W-:Y:S01]  /*34960*/  UIADD3.X UR9, URZ, UR59, URZ, UP0, !UPT ;  /* 0x0000003b3f097290 */ /* 0x000fe200087fe43f */
[----:B------:R-:W-:Y:S01]  /*34970*/  UMOV UR10, 0x0 ;  /* 0x00000000000a7882 */ /* 0x000fe20000000000 */
[----:B------:R-:W-:Y:S01]  /*34980*/  UMOV UR11, 0x10000000 ;  /* 0x10000000000b7882 */ /* 0x000fe20000000000 */
[----:B------:R-:W-:-:S06]  /*34990*/  UMOV UR43, UR51 ;  /* 0x00000033002b7c82 */ /* 0x000fcc0008000000 */
[----:B------:R2:W-:Y:S02]  /*349a0*/  UTMALDG.3D [UR40], [UR8], desc[UR10] ;  /* 0x00000a28080075b4 */ /* 0x0005e40008011000 */
[----:B--2---:R-:W-:Y:S05]  /*349b0*/  @!P1 BRA `(.L_x_1041) ;  /* 0x0000000000049947 */ /* 0x004fea0003800000 */
[----:B------:R-:W-:Y:S01]  /*349c0*/  BPT.TRAP 0x1 ;  /* 0x000000040000795c */ /* 0x000fe20000300000 */
.L_x_1041:
[----:B-1----:R-:W1:Y:S02]  /*349d0*/  LDC R4, c[0x0][0x800] ;  /* 0x00020000ff047b82 */ /* 0x002e640000000800 */
[----:B-1----:R2:W-:Y:S02]  /*349e0*/  SYNCS.ARRIVE.TRANS64.RED.A0TR RZ, [UR13+0x60], R4 ;  /* 0x00006004ffff79a7 */ /* 0x0025e4000830040d */
.L_x_1040:
[----:B------:R-:W-:Y:S05]  /*349f0*/  BSYNC B0 ;  /* 0x0000000000007941 */ /* 0x000fea0003800000 */
.L_x_1039:
[----:B------:R-:W-:Y:S05]  /*34a00*/  @!P1 BRA `(.L_x_1042) ;  /* 0x0000000000049947 */ /* 0x000fea0003800000 */
[----:B------:R-:W-:Y:S01]  /*34a10*/  BPT.TRAP 0x1 ;  /* 0x000000040000795c */ /* 0x000fe20000300000 */
.L_x_1042:
[----:B------:R-:W-:Y:S01]  /*34a20*/  SYNCS.ARRIVE.TRANS64.RED.A1T0 RZ, [UR30], RZ ;  /* 0x000000ffffff79a7 */ /* 0x000fe2000810041e */
[----:B------:R-:W-:Y:S05]  /*34a30*/  @!P1 BRA `(.L_x_1043) ;  /* 0x0000000000049947 */ /* 0x000fea0003800000 */
[----:B------:R-:W-:Y:S01]  /*34a40*/  BPT.TRAP 0x1 ;  /* 0x000000040000795c */ /* 0x000fe20000300000 */
.L_x_1043:
[----:B------:R-:W3:Y:S02]  /*34a50*/  SYNCS.PHASECHK.TRANS64.TRYWAIT P2, [UR13+0x88], R3 ;  /* 0x00008803ff0075a7 */ /* 0x000ee4000804014d */
[----:B---3--:R-:W-:Y:S05]  /*34a60*/  @!P2 BRA `(.L_x_1044) ;  /* 0x000000300060a947 */ /* 0x008fea0003800000 */
.L_x_1166:
        /* <DEDUP_REMOVED lines=13> */
.L_x_1047:
[----:B-12---:R-:W1:Y:S02]  /*34b40*/  LDC R4, c[0x0][0x800] ;  /* 0x00020000ff047b82 */ /* 0x006e640000000800 */
[----:B-1----:R3:W-:Y:S02]  /*34b50*/  SYNCS.ARRIVE.TRANS64.RED.A0TR RZ, [UR13+0x68], R4 ;  /* 0x00006804ffff79a7 */ /* 0x0027e4000830040d */
.L_x_1046:
[----:B------:R-:W-:Y:S05]  /*34b60*/  BSYNC B0 ;  /* 0x0000000000007941 */ /* 0x000fea0003800000 */
.L_x_1045:
[----:B------:R-:W-:Y:S05]  /*34b70*/  @!P1 BRA `(.L_x_1048) ;  /* 0x0000000000049947 */ /* 0x000fea0003800000 */
[----:B------:R-:W-:Y:S01]  /*34b80*/  BPT.TRAP 0x1 ;  /* 0x000000040000795c */ /* 0x000fe20000300000 */
.L_x_1048:
[----:B------:R-:W-:Y:S01]  /*34b90*/  SYNCS.ARRIVE.TRANS64.RED.A1T0 RZ, [UR29], RZ ;  /* 0x000000ffffff79a7 */ /* 0x000fe2000810041d */
[----:B------:R-:W-:Y:S01]  /*34ba0*/  UIADD3 UR26, UR50, 0x60, URZ ;  /* 0x00000060321a7890 */ /* 0x000fe2000fffe03f */
[----:B------:R-:W-:Y:S11]  /*34bb0*/  @!P1 BRA `(.L_x_1049) ;  /* 0x0000000000049947 */ /* 0x000ff60003800000 */
[----:B------:R-:W-:Y:S01]  /*34bc0*/  BPT.TRAP 0x1 ;  /* 0x000000040000795c */ /* 0x000fe20000300000 */
.L_x_1049:
[----:B------:R-:W4:Y:S02]  /*34bd0*/  SYNCS.PHASECHK.TRANS64.TRYWAIT P2, [UR13+0x90], R3 ;  /* 0x00009003ff0075a7 */ /* 0x000f24000804014d */
[----:B----4-:R-:W-:Y:S05]  /*34be0*/  @!P2 BRA `(.L_x_1050) ;  /* 0x000000300018a947 */ /* 0x010fea0003800000 */
.L_x_1167:
        /* <DEDUP_REMOVED lines=12> */
.L_x_1053:
[----:B-123--:R-:W1:Y:S02]  /*34cb0*/  LDC R4, c[0x0][0x800] ;  /* 0x00020000ff047b82 */ /* 0x00ee640000000800 */
[----:B-1----:R4:W-:Y:S02]  /*34cc0*/  SYNCS.ARRIVE.TRANS64.RED.A0TR RZ, [UR13+0x70], R4 ;  /* 0x00007004ffff79a7 */ /* 0x0029e4000830040d */
.L_x_1052:
[----:B------:R-:W-:Y:S05]  /*34cd0*/  BSYNC B0 ;  /* 0x0000000000007941 */ /* 0x000fea0003800000 */
.L_x_1051:
[----:B------:R-:W-:Y:S05]  /*34ce0*/  @!P1 BRA `(.L_x_1054) ;  /* 0x0000000000049947 */ /* 0x000fea0003800000 */
[----:B------:R-:W-:Y:S01]  /*34cf0*/  BPT.TRAP 0x1 ;  /* 0x000000040000795c */ /* 0x000fe20000300000 */
.L_x_1054:
[----:B------:R-:W-:Y:S01]  /*34d00*/  SYNCS.ARRIVE.TRANS64.RED.A1T0 RZ, [UR22], RZ ;  /* 0x000000ffffff79a7 */ /* 0x000fe20008100416 */
[----:B------:R-:W-:Y:S05]  /*34d10*/  @!P1 BRA `(.L_x_1055) ;  /* 0x0000000000049947 */ /* 0x000fea0003800000 */
[----:B------:R-:W-:Y:S01]  /*34d20*/  BPT.TRAP 0x1 ;  /* 0x000000040000795c */ /* 0x000fe20000300000 */
.L_x_1055:
[----:B------:R-:W5:Y:S02]  /*34d30*/  SYNCS.PHASECHK.TRANS64.TRYWAIT P2, [UR13+0x98], R3 ;  /* 0x00009803ff0075a7 */ /* 0x000f64000804014d */
[----:B-----5:R-:W-:Y:S05]  /*34d40*/  @!P2 BRA `(.L_x_1056) ;  /* 0x0000002c00d8a947 */ /* 0x020fea0003800000 */
.L_x_1168:
        /* <DEDUP_REMOVED lines=11> */
[----:B-1----:R-:W-:Y:S05]  /*34e00*/  @!P1 BRA `(.L_x_1059) ;  /* 0x0000000000049947 */ /* 0x002fea0003800000 */
[----:B------:R-:W-:Y:S01]  /*34e10*/  BPT.TRAP 0x1 ;  /* 0x000000040000795c */ /* 0x000fe20000300000 */
.L_x_1059:
[----:B--234-:R-:W1:Y:S02]  /*34e20*/  LDC R4, c[0x0][0x800] ;  /* 0x00020000ff047b82 */ /* 0x01ce640000000800 */
[----:B-1----:R1:W-:Y:S02]  /*34e30*/  SYNCS.ARRIVE.TRANS64.RED.A0TR RZ, [UR13+0x78], R4 ;  /* 0x00007804ffff79a7 */ /* 0x0023e4000830040d */
.L_x_1058:
[----:B------:R-:W-:Y:S05]  /*34e40*/  BSYNC B0 ;  /* 0x0000000000007941 */ /* 0x000fea0003800000 */
.L_x_1057:
[----:B------:R-:W-:Y:S05]  /*34e50*/  @!P1 BRA `(.L_x_1060) ;  /* 0x0000000000049947 */ /* 0x000fea0003800000 */
[----:B------:R-:W-:Y:S01]  /*34e60*/  BPT.TRAP 0x1 ;  /* 0x000000040000795c */ /* 0x000fe20000300000 */
.L_x_1060:
[----:B------:R-:W-:Y:S01]  /*34e70*/  SYNCS.ARRIVE.TRANS64.RED.A1T0 RZ, [UR23], RZ ;  /* 0x000000ffffff79a7 */ /* 0x000fe20008100417 */
[----:B------:R-:W-:Y:S01]  /*34e80*/  UIADD3 UR10, UR50, 0x80, URZ ;  /* 0x00000080320a7890 */ /* 0x000fe2000fffe03f */
[----:B------:R-:W-:Y:S11]  /*34e90*/  @!P1 BRA `(.L_x_1061) ;  /* 0x0000000000049947 */ /* 0x000ff60003800000 */
[----:B------:R-:W-:Y:S01]  /*34ea0*/  BPT.TRAP 0x1 ;  /* 0x000000040000795c */ /* 0x000fe20000300000 */
.L_x_1061:
[----:B------:R-:W5:Y:S02]  /*34eb0*/  SYNCS.PHASECHK.TRANS64.TRYWAIT P2, [UR13+0x80], R2 ;  /* 0x00008002ff0075a7 */ /* 0x000f64000804014d */
[----:B-----5:R-:W-:Y:S05]  /*34ec0*/  @!P2 BRA `(.L_x_1062) ;  /* 0x0000002c0090a947 */ /* 0x020fea0003800000 */
.L_x_1169:
        /* <DEDUP_REMOVED lines=8> */
[----:B------:R-:W-:Y:S01]  /*34f50*/  UMOV UR9, UR41 ;  /* 0x0000002900097c82 */ /* 0x000fe20008000000 */
[----:B------:R-:W-:-:S05]  /*34f60*/  UMOV UR11, UR51 ;  /* 0x00000033000b7c82 */ /* 0x000fca0008000000 */
[----:B------:R1:W-:Y:S02]  /*34f70*/  UTMALDG.3D [UR8], [UR18], desc[UR26] ;  /* 0x00001a08120075b4 */ /* 0x0003e40008011000 */
[----:B-1----:R-:W-:Y:S05]  /*34f80*/  @!P1 BRA `(.L_x_1065) ;  /* 0x0000000000049947 */ /* 0x002fea0003800000 */
[----:B------:R-:W-:Y:S01]  /*34f90*/  BPT.TRAP 0x1 ;  /* 0x000000040000795c */ /* 0x000fe20000300000 */
.L_x_1065:
[----:B--234-:R-:W1:Y:S02]  /*34fa0*/  LDC R4, c[0x0][0x800] ;  /* 0x00020000ff047b82 */ /* 0x01ce640000000800 */
[----:B-1----:R1:W-:Y:S02]  /*34fb0*/  SYNCS.ARRIVE.TRANS64.RED.A0TR RZ, [UR13+0x60], R4 ;  /* 0x00006004ffff79a7 */ /* 0x0023e4000830040d */
.L_x_1064:
[----:B------:R-:W-:Y:S05]  /*34fc0*/  BSYNC B0 ;  /* 0x0000000000007941 */ /* 0x000fea0003800000 */
.L_x_1063:
[----:B------:R-:W-:Y:S05]  /*34fd0*/  @!P1 BRA `(.L_x_1066) ;  /* 0x0000000000049947 */ /* 0x000fea0003800000 */
[----:B------:R-:W-:Y:S01]  /*34fe0*/  BPT.TRAP 0x1 ;  /* 0x000000040000795c */ /* 0x000fe20000300000 */
.L_x_1066:
[----:B------:R-:W-:Y:S01]  /*34ff0*/  SYNCS.ARRIVE.TRANS64.RED.A1T0 RZ, [UR30], RZ ;  /* 0x000000ffffff79a7 */ /* 0x000fe2000810041e */
[----:B------:R-:W-:Y:S05]  /*35000*/  @!P1 BRA `(.L_x_1067) ;  /* 0x0000000000049947 */ /* 0x000fea0003800000 */
[----:B------:R-:W-:Y:S01]  /*35010*/  BPT.TRAP 0x1 ;  /* 0x000000040000795c */ /* 0x000fe20000300000 */
.L_x_1067:
[----:B------:R-:W5:Y:S02]  /*35020*/  SYNCS.PHASECHK.TRANS64.TRYWAIT P2, [UR13+0x88], R2 ;  /* 0x00008802ff0075a7 */ /* 0x000f64000804014d */
[----:B-----5:R-:W-:Y:S05]  /*35030*/  @!P2 BRA `(.L_x_1068) ;  /* 0x0000002c004ca947 */ /* 0x020fea0003800000 */
.L_x_1170:
        /* <DEDUP_REMOVED lines=13> */
.L_x_1071:
[----:B--234-:R-:W1:Y:S02]  /*35110*/  LDC R4, c[0x0][0x800] ;  /* 0x00020000ff047b82 */ /* 0x01ce640000000800 */
[----:B-1----:R1:W-:Y:S02]  /*35120*/  SYNCS.ARRIVE.TRANS64.RED.A0TR RZ, [UR13+0x68], R4 ;  /* 0x00006804ffff79a7 */ /* 0x0023e4000830040d */
.L_x_1070:
[----:B------:R-:W-:Y:S05]  /*35130*/  BSYNC B0 ;  /* 0x0000000000007941 */ /* 0x000fea0003800000 */
.L_x_1069:
[----:B------:R-:W-:Y:S05]  /*35140*/  @!P1 BRA `(.L_x_1072) ;  /* 0x0000000000049947 */ /* 0x000fea0003800000 */
[----:B------:R-:W-:Y:S01]  /*35150*/  BPT.TRAP 0x1 ;  /* 0x000000040000795c */ /* 0x000fe20000300000 */
.L_x_1072:
[----:B------:R-:W-:Y:S01]  /*35160*/  SYNCS.ARRIVE.TRANS64.RED.A1T0 RZ, [UR29], RZ ;  /* 0x000000ffffff79a7 */ /* 0x000fe2000810041d */
[----:B------:R-:W-:Y:S01]  /*35170*/  UIADD3 UR10, UR50, 0xa0, URZ ;  /* 0x000000a0320a7890 */ /* 0x000fe2000fffe03f */
[----:B------:R-:W-:Y:S11]  /*35180*/  @!P1 BRA `(.L_x_1073) ;  /* 0x0000000000049947 */ /* 0x000ff60003800000 */
[----:B------:R-:W-:Y:S01]  /*35190*/  BPT.TRAP 0x1 ;  /* 0x000000040000795c */ /* 0x000fe20000300000 */
.L_x_1073:
[----:B------:R-:W5:Y:S02]  /*351a0*/  SYNCS.PHASECHK.TRANS64.TRYWAIT P2, [UR13+0x90], R2 ;  /* 0x00009002ff0075a7 */ /* 0x000f64000804014d */
[----:B-----5:R-:W-:Y:S05]  /*351b0*/  @!P2 BRA `(.L_x_1074) ;  /* 0x0000002c0004a947 */ /* 0x020fea0003800000 */
.L_x_1171:
        /* <DEDUP_REMOVED lines=13> */
.L_x_1077:
[----:B--234-:R-:W1:Y:S02]  /*35290*/  LDC R4, c[0x0][0x800] ;  /* 0x00020000ff047b82 */ /* 0x01ce640000000800 */
[----:B-1----:R1:W-:Y:S02]  /*352a0*/  SYNCS.ARRIVE.TRANS64.RED.A0TR RZ, [UR13+0x70], R4 ;  /* 0x00007004ffff79a7 */ /* 0x0023e4000830040d */
.L_x_1076:
[----:B------:R-:W-:Y:S05]  /*352b0*/  BSYNC B0 ;  /* 0x0000000000007941 */ /* 0x000fea0003800000 */
.L_x_1075:
[----:B------:R-:W-:Y:S05]  /*352c0*/  @!P1 BRA `(.L_x_1078) ;  /* 0x0000000000049947 */ /* 0x000fea0003800000 */
[----:B------:R-:W-:Y:S01]  /*352d0*/  BPT.TRAP 0x1 ;  /* 0x000000040000795c */ /* 0x000fe20000300000 */
.L_x_1078:
[----:B------:R-:W-:Y:S01]  /*352e0*/  SYNCS.ARRIVE.TRANS64.RED.A1T0 RZ, [UR22], RZ ;  /* 0x000000ffffff79a7 */ /* 0x000fe20008100416 */
[----:B------:R-:W-:Y:S05]  /*352f0*/  @!P1 BRA `(.L_x_1079) ;  /* 0x0000000000049947 */ /* 0x000fea0003800000 */
[----:B------:R-:W-:Y:S01]  /*35300*/  BPT.TRAP 0x1 ;  /* 0x000000040000795c */ /* 0x000fe20000300000 */
.L_x_1079:
[----:B------:R-:W5:Y:S02]  /*35310*/  SYNCS.PHASECHK.TRANS64.TRYWAIT P2, [UR13+0x98], R2 ;  /* 0x00009802ff0075a7 */ /* 0x000f64000804014d */
[----:B-----5:R-:W-:Y:S05]  /*35320*/  @!P2 BRA `(.L_x_1080) ;  /* 0x0000002800c0a947 */ /* 0x020fea0003800000 */
.L_x_1172:
        /* <DEDUP_REMOVED lines=13> */
.L_x_1083:
[----:B------:R-:W1:Y:S02]  /*35400*/  LDC R2, c[0x0][0x800] ;  /* 0x00020000ff027b82 */ /* 0x000e640000000800 */
[----:B-1----:R1:W-:Y:S02]  /*35410*/  SYNCS.ARRIVE.TRANS64.RED.A0TR RZ, [UR13+0x78], R2 ;  /* 0x00007802ffff79a7 */ /* 0x0023e4000830040d */
.L_x_1082:
[----:B------:R-:W-:Y:S05]  /*35420*/  BSYNC B0 ;  /* 0x0000000000007941 */ /* 0x000fea0003800000 */
.L_x_1081:
[----:B------:R-:W-:Y:S05]  /*35430*/  @!P1 BRA `(.L_x_1084) ;  /* 0x0000000000049947 */ /* 0x000fea0003800000 */
[----:B------:R-:W-:Y:S01]  /*35440*/  BPT.TRAP 0x1 ;  /* 0x000000040000795c */ /* 0x000fe20000300000 */
.L_x_1084:
[----:B------:R-:W-:Y:S01]  /*35450*/  SYNCS.ARRIVE.TRANS64.RED.A1T0 RZ, [UR23], RZ ;  /* 0x000000ffffff79a7 */ /* 0x000fe20008100417 */
[----:B------:R-:W-:Y:S01]  /*35460*/  UIADD3 UR10, UR50, 0xc0, URZ ;  /* 0x000000c0320a7890 */ /* 0x000fe2000fffe03f */
[----:B------:R-:W-:Y:S11]  /*35470*/  @!P1 BRA `(.L_x_1085) ;  /* 0x0000000000049947 */ /* 0x000ff60003800000 */
[----:B------:R-:W-:Y:S01]  /*35480*/  BPT.TRAP 0x1 ;  /* 0x000000040000795c */ /* 0x000fe20000300000 */
.L_x_1085:
[----:B------:R-:W5:Y:S02]  /*35490*/  SYNCS.PHASECHK.TRANS64.TRYWAIT P2, [UR13+0x80], R3 ;  /* 0x00008003ff0075a7 */ /* 0x000f64000804014d */
[----:B-----5:R-:W-:Y:S05]  /*354a0*/  @!P2 BRA `(.L_x_1086) ;  /* 0x000000280078a947 */ /* 0x020fea0003800000 */
.L_x_1173:
        /* <DEDUP_REMOVED lines=13> */
.L_x_1089:
[----:B------:R-:W1:Y:S02]  /*35580*/  LDC R2, c[0x0][0x800] ;  /* 0x00020000ff027b82 */ /* 0x000e640000000800 */
[----:B-1----:R1:W-:Y:S02]  /*35590*/  SYNCS.ARRIVE.TRANS64.RED.A0TR RZ, [UR13+0x60], R2 ;  /* 0x00006002ffff79a7 */ /* 0x0023e4000830040d */
.L_x_1088:
[----:B------:R-:W-:Y:S05]  /*355a0*/  BSYNC B0 ;  /* 0x0000000000007941 */ /* 0x000fea0003800000 */
.L_x_1087:
[----:B------:R-:W-:Y:S05]  /*355b0*/  @!P1 BRA `(.L_x_1090) ;  /* 0x0000000000049947 */ /* 0x000fea0003800000 */
[----:B------:R-:W-:Y:S01]  /*355c0*/  BPT.TRAP 0x1 ;  /* 0x000000040000795c */ /* 0x000fe20000300000 */
.L_x_1090:
[----:B------:R-:W-:Y:S01]  /*355d0*/  SYNCS.ARRIVE.TRANS64.RED.A1T0 RZ, [UR30], RZ ;  /* 0x000000ffffff79a7 */ /* 0x000fe2000810041e */
[----:B------:R-:W-:Y:S05]  /*355e0*/  @!P1 BRA `(.L_x_1091) ;  /* 0x0000000000049947 */ /* 0x000fea0003800000 */
[----:B------:R-:W-:Y:S01]  /*355f0*/  BPT.TRAP 0x1 ;  /* 0x000000040000795c */ /* 0x000fe20000300000 */
.L_x_1091:
[----:B------:R-:W5:Y:S02]  /*35600*/  SYNCS.PHASECHK.TRANS64.TRYWAIT P2, [UR13+0x88], R3 ;  /* 0x00008803ff0075a7 */ /* 0x000f64000804014d */
[----:B-----5:R-:W-:Y:S05]  /*35610*/  @!P2 BRA `(.L_x_1092) ;  /* 0x000000280034a947 */ /* 0x020fea0003800000 */
.L_x_1174:
        /* <DEDUP_REMOVED lines=13> */
.L_x_1095:
[----:B------:R-:W1:Y:S02]  /*356f0*/  LDC R2, c[0x0][0x800] ;  /* 0x00020000ff027b82 */ /* 0x000e640000000800 */
[----:B-1----:R1:W-:Y:S02]  /*35700*/  SYNCS.ARRIVE.TRANS64.RED.A0TR RZ, [UR13+0x68], R2 ;  /* 0x00006802ffff79a7 */ /* 0x0023e4000830040d */
.L_x_1094:
[----:B------:R-:W-:Y:S05]  /*35710*/  BSYNC B0 ;  /* 0x0000000000007941 */ /* 0x000fea0003800000 */
.L_x_1093:
[----:B------:R-:W-:Y:S05]  /*35720*/  @!P1 BRA `(.L_x_1096) ;  /* 0x0000000000049947 */ /* 0x000fea0003800000 */
[----:B------:R-:W-:Y:S01]  /*35730*/  BPT.TRAP 0x1 ;  /* 0x000000040000795c */ /* 0x000fe20000300000 */
.L_x_1096:
[----:B------:R-:W-:Y:S01]  /*35740*/  SYNCS.ARRIVE.TRANS64.RED.A1T0 RZ, [UR29], RZ ;  /* 0x000000ffffff79a7 */ /* 0x000fe2000810041d */
[----:B------:R-:W-:Y:S01]  /*35750*/  UIADD3 UR10, UR50, 0xe0, URZ ;  /* 0x000000e0320a7890 */ /* 0x000fe2000fffe03f */
[----:B------:R-:W-:Y:S11]  /*35760*/  @!P1 BRA `(.L_x_1097) ;  /* 0x0000000000049947 */ /* 0x000ff60003800000 */
[----:B------:R-:W-:Y:S01]  /*35770*/  BPT.TRAP 0x1 ;  /* 0x000000040000795c */ /* 0x000fe20000300000 */
.L_x_1097:
[----:B------:R-:W5:Y:S02]  /*35780*/  SYNCS.PHASECHK.TRANS64.TRYWAIT P2, [UR13+0x90], R3 ;  /* 0x00009003ff0075a7 */ /* 0x000f64000804014d */
[----:B-----5:R-:W-:Y:S05]  /*35790*/  @!P2 BRA `(.L_x_1098) ;  /* 0x0000002400eca947 */ /* 0x020fea0003800000 */
.L_x_1175:
        /* <DEDUP_REMOVED lines=13> */
.L_x_1101:
[----:B------:R-:W1:Y:S02]  /*35870*/  LDC R2, c[0x0][0x800] ;  /* 0x00020000ff027b82 */ /* 0x000e640000000800 */
[----:B-1----:R1:W-:Y:S02]  /*35880*/  SYNCS.ARRIVE.TRANS64.RED.A0TR RZ, [UR13+0x70], R2 ;  /* 0x00007002ffff79a7 */ /* 0x0023e4000830040d */
.L_x_1100:
[----:B------:R-:W-:Y:S05]  /*35890*/  BSYNC B0 ;  /* 0x0000000000007941 */ /* 0x000fea0003800000 */
.L_x_1099:
[----:B------:R-:W-:Y:S05]  /*358a0*/  @!P1 BRA `(.L_x_1102) ;  /* 0x0000000000049947 */ /* 0x000fea0003800000 */
[----:B------:R-:W-:Y:S01]  /*358b0*/  BPT.TRAP 0x1 ;  /* 0x000000040000795c */ /* 0x000fe20000300000 */
.L_x_1102:
[----:B------:R-:W-:Y:S01]  /*358c0*/  SYNCS.ARRIVE.TRANS64.RED.A1T0 RZ, [UR22], RZ ;  /* 0x000000ffffff79a7 */ /* 0x000fe20008100416 */
[----:B------:R-:W-:Y:S05]  /*358d0*/  @!P1 BRA `(.L_x_1103) ;  /* 0x0000000000049947 */ /* 0x000fea0003800000 */
[----:B------:R-:W-:Y:S01]  /*358e0*/  BPT.TRAP 0x1 ;  /* 0x000000040000795c */ /* 0x000fe20000300000 */
.L_x_1103:
[----:B------:R-:W5:Y:S02]  /*358f0*/  SYNCS.PHASECHK.TRANS64.TRYWAIT P2, [UR13+0x98], R3 ;  /* 0x00009803ff0075a7 */ /* 0x000f64000804014d */
[----:B-----5:R-:W-:Y:S05]  /*35900*/  @!P2 BRA `(.L_x_1104) ;  /* 0x0000002400a8a947 */ /* 0x020fea0003800000 */
.L_x_1176:
        /* <DEDUP_REMOVED lines=13> */
.L_x_1107:
[----:B------:R-:W1:Y:S02]  /*359e0*/  LDC R2, c[0x0][0x800] ;  /* 0x00020000ff027b82 */ /* 0x000e640000000800 */
[----:B-1----:R1:W-:Y:S02]  /*359f0*/  SYNCS.ARRIVE.TRANS64.RED.A0TR RZ, [UR13+0x78], R2 ;  /* 0x00007802ffff79a7 */ /* 0x0023e4000830040d */
.L_x_1106:
[----:B------:R-:W-:Y:S05]  /*35a00*/  BSYNC B0 ;  /* 0x0000000000007941 */ /* 0x000fea0003800000 */
.L_x_1105:
[----:B------:R-:W-:Y:S05]  /*35a10*/  @!P1 BRA `(.L_x_1108) ;  /* 0x0000000000049947 */ /* 0x000fea0003800000 */
[----:B------:R-:W-:Y:S01]  /*35a20*/  BPT.TRAP 0x1 ;  /* 0x000000040000795c */ /* 0x000fe20000300000 */
.L_x_1108:
[----:B------:R-:W5:Y:S01]  /*35a30*/  LDL.LU R15, [R1+0x4b0] ;  /* 0x0004b000010f7983 */ /* 0x000f620000300800 */
[----:B------:R-:W-:Y:S03]  /*35a40*/  SYNCS.ARRIVE.TRANS64.RED.A1T0 RZ, [UR23], RZ ;  /* 0x000000ffffff79a7 */ /* 0x000fe60008100417 */
[----:B------:R-:W5:Y:S01]  /*35a50*/  LDL.LU R12, [R1+0x4ac] ;  /* 0x0004ac00010c7983 */ /* 0x000f620000300800 */
[----:B-1234-:R-:W-:Y:S02]  /*35a60*/  PRMT R4, RZ, 0x7610, R4 ;  /* 0x00007610ff047816 */ /* 0x01efe40000000004 */
[----:B------:R-:W-:Y:S02]  /*35a70*/  MOV R2, 0xffffffff ;  /* 0xffffffff00027802 */ /* 0x000fe40000000f00 */
[----:B------:R-:W-:Y:S02]  /*35a80*/  MOV R3, 0xffffffff ;  /* 0xffffffff00037802 */ /* 0x000fe40000000f00 */
[----:B------:R-:W-:-:S02]  /*35a90*/  MOV R10, 0xffffffff ;  /* 0xffffffff000a7802 */ /* 0x000fc40000000f00 */
[----:B-----5:R-:W-:-:S04]  /*35aa0*/  IADD3 R12, P0, R12, UR54, RZ ;  /* 0x000000360c0c7c10 */ /* 0x020fc8000ff1e0ff */
[----:B------:R-:W-:Y:S01]  /*35ab0*/  IADD3.X R15, R15, UR38, RZ, P0, !PT ;  /* 0x000000260f0f7c10 */ /* 0x000fe200087fe4ff */
[----:B------:R1:W-:Y:S01]  /*35ac0*/  STL [R1+0x4ac], R12 ;  /* 0x0004ac0c01007387 */ /* 0x0003e20000100800 */
[----:B------:R-:W-:-:S03]  /*35ad0*/  ISETP.GE.U32.AND P0, PT, R12, UR4, PT ;  /* 0x000000040c007c0c */ /* 0x000fc6000bf06070 */
[----:B------:R1:W-:Y:S01]  /*35ae0*/  STL [R1+0x4b0], R15 ;  /* 0x0004b00f01007387 */ /* 0x0003e20000100800 */
[----:B------:R-:W-:-:S13]  /*35af0*/  ISETP.GE.U32.AND.EX P0, PT, R15, UR5, PT, P0 ;  /* 0x000000050f007c0c */ /* 0x000fda000bf06100 */
[----:B-1----:R-:W-:Y:S05]  /*35b00*/  @P0 BRA `(.L_x_1109) ;  /* 0x0000000400580947 */ /* 0x002fea0003800000 */
[----:B------:R-:W1:Y:S01]  /*35b10*/  S2R R7, SR_CTAID.X ;  /* 0x0000000000077919 */ /* 0x000e620000002500 */
[----:B------:R-:W2:Y:S01]  /*35b20*/  LDC R13, c[0x0][0x904] ;  /* 0x00024100ff0d7b82 */ /* 0x000ea20000000800 */
[----:B------:R-:W-:Y:S01]  /*35b30*/  ULDC UR8, c[0x0][0x150] ;  /* 0x0000540000087ab9 */ /* 0x000fe20000000800 */
[----:B------:R-:W3:Y:S06]  /*35b40*/  S2R R2, SR_CTAID.Y ;  /* 0x0000000000027919 */ /* 0x000eec0000002600 */
[----:B------:R-:W4:Y:S08]  /*35b50*/  LDC R4, c[0x0][0x144] ;  /* 0x00005100ff047b82 */ /* 0x000f300000000800 */
[----:B------:R-:W5:Y:S08]  /*35b60*/  LDC R11, c[0x0][0x148] ;  /* 0x00005200ff0b7b82 */ /* 0x000f700000000800 */
[----:B------:R-:W4:Y:S01]  /*35b70*/  LDC.64 R8, c[0x0][0x8d0] ;  /* 0x00023400ff087b82 */ /* 0x000f220000000a00 */
[----:B--2---:R-:W-:-:S02]  /*35b80*/  ISETP.NE.AND P2, PT, R13, 0x1, PT ;  /* 0x000000010d00780c */ /* 0x004fc40003f45270 */
[----:B-1----:R-:W-:Y:S02]  /*35b90*/  I2FP.F32.U32 R3, R7 ;  /* 0x0000000700037245 */ /* 0x002fe40000201000 */
[----:B---3--:R-:W-:-:S03]  /*35ba0*/  I2FP.F32.U32 R5, R2 ;  /* 0x0000000200057245 */ /* 0x008fc60000201000 */
[----:B------:R-:W-:Y:S01]  /*35bb0*/  FMUL R3, R3, UR8 ;  /* 0x0000000803037c20 */ /* 0x000fe20008400000 */
[----:B------:R-:W-:Y:S02]  /*35bc0*/  ULDC UR8, c[0x0][0x154] ;  /* 0x0000550000087ab9 */ /* 0x000fe40000000800 */
[----:B------:R-:W-:-:S03]  /*35bd0*/  FMUL R10, R5, UR8 ;  /* 0x00000008050a7c20 */ /* 0x000fc60008400000 */
[----:B------:R-:W1:Y:S01]  /*35be0*/  F2I.U32.TRUNC.NTZ R3, R3 ;  /* 0x0000000300037305 */ /* 0x000e62000020f000 */
[----:B----4-:R-:W-:-:S07]  /*35bf0*/  ISETP.NE.U32.AND P0, PT, R8, RZ, PT ;  /* 0x000000ff0800720c */ /* 0x010fce0003f05070 */
[----:B------:R-:W2:Y:S01]  /*35c00*/  F2I.U32.TRUNC.NTZ R10, R10 ;  /* 0x0000000a000a7305 */ /* 0x000ea2000020f000 */
[----:B------:R-:W-:Y:S02]  /*35c10*/  ISETP.NE.AND.EX P0, PT, R9, RZ, PT, P0 ;  /* 0x000000ff0900720c */ /* 0x000fe40003f05300 */
[----:B-1----:R-:W-:Y:S02]  /*35c20*/  IADD3 R5, -R3, RZ, RZ ;  /* 0x000000ff03057210 */ /* 0x002fe40007ffe1ff */
[----:B------:R-:W-:-:S03]  /*35c30*/  MOV R3, R15 ;  /* 0x0000000f00037202 */ /* 0x000fc60000000f00 */
[----:B------:R-:W-:Y:S01]  /*35c40*/  IMAD R7, R4, R5, R7 ;  /* 0x0000000504077224 */ /* 0x000fe200078e0207 */
[----:B--2---:R-:W-:-:S05]  /*35c50*/  IADD3 R4, -R10, RZ, RZ ;  /* 0x000000ff0a047210 */ /* 0x004fca0007ffe1ff */
[----:B-----5:R-:W-:Y:S01]  /*35c60*/  @P2 IMAD R7, R11, R4, R2 ;  /* 0x000000040b072224 */ /* 0x020fe200078e0202 */
[----:B------:R-:W-:Y:S01]  /*35c70*/  MOV R2, R12 ;  /* 0x0000000c00027202 */ /* 0x000fe20000000f00 */
[----:B------:R-:W1:Y:S01]  /*35c80*/  LDC R11, c[0x0][0x8d8] ;  /* 0x00023600ff0b7b82 */ /* 0x000e620000000800 */
[----:B------:R-:W-:Y:S05]  /*35c90*/  @!P0 BRA `(.L_x_1110) ;  /* 0x0000000000288947 */ /* 0x000fea0003800000 */
[----:B------:R-:W2:Y:S02]  /*35ca0*/  LDC R2, c[0x0][0x8dc] ;  /* 0x00023700ff027b82 */ /* 0x000ea40000000800 */
[----:B--2---:R-:W-:-:S04]  /*35cb0*/  IADD3 R3, P0, R12, R2, RZ ;  /* 0x000000020c037210 */ /* 0x004fc80007f1e0ff */
[----:B------:R-:W-:-:S05]  /*35cc0*/  IADD3.X R13, RZ, R15, RZ, P0, !PT ;  /* 0x0000000fff0d7210 */ /* 0x000fca00007fe4ff */
[----:B------:R-:W-:-:S04]  /*35cd0*/  IMAD.WIDE.U32 R4, R13, R8, RZ ;  /* 0x000000080d047225 */ /* 0x000fc800078e00ff */
[----:B------:R-:W-:-:S04]  /*35ce0*/  IMAD.WIDE.U32 R4, P0, R3, R9, R4 ;  /* 0x0000000903047225 */ /* 0x000fc80007800004 */
[----:B------:R-:W-:Y:S01]  /*35cf0*/  IMAD.WIDE.U32 R2, R3, R8, RZ ;  /* 0x0000000803027225 */ /* 0x000fe200078e00ff */
[----:B------:R-:W-:-:S04]  /*35d00*/  MOV R2, R5 ;  /* 0x0000000500027202 */ /* 0x000fc80000000f00 */
[----:B------:R-:W-:Y:S02]  /*35d10*/  IADD3 RZ, P1, R3, R4, RZ ;  /* 0x0000000403ff7210 */ /* 0x000fe40007f3e0ff */
[----:B------:R-:W-:-:S03]  /*35d20*/  IADD3.X R3, RZ, RZ, RZ, P0, !PT ;  /* 0x000000ffff037210 */ /* 0x000fc600007fe4ff */
[----:B------:R-:W-:-:S08]  /*35d30*/  IMAD.WIDE.U32.X R2, R13, R9, R2, P1 ;  /* 0x000000090d027225 */ /* 0x000fd000008e0402 */
.L_x_1110:
[----:B------:R-:W2:Y:S01]  /*35d40*/  LDC.64 R4, c[0x0][0x8c8] ;  /* 0x00023200ff047b82 */ /* 0x000ea20000000a00 */
[-CC-:B-1----:R-:W-:Y:S02]  /*35d50*/  SHF.R.U64 R10, R2, R11.reuse, R3.reuse ;  /* 0x0000000b020a7219 */ /* 0x182fe40000001203 */
[----:B------:R-:W-:Y:S02]  /*35d60*/  SHF.R.U32.HI R11, RZ, R11, R3 ;  /* 0x0000000bff0b7219 */ /* 0x000fe40000011603 */
[----:B------:R-:W-:Y:S02]  /*35d70*/  IADD3 R9, P0, RZ, -R10, RZ ;  /* 0x8000000aff097210 */ /* 0x000fe40007f1e0ff */
[----:B------:R-:W-:Y:S02]  /*35d80*/  MOV R3, R15 ;  /* 0x0000000f00037202 */ /* 0x000fe40000000f00 */
[----:B------:R-:W-:-:S05]  /*35d90*/  IADD3.X R11, RZ, ~R11, RZ, P0, !PT ;  /* 0x8000000bff0b7210 */ /* 0x000fca00007fe4ff */
[----:B--2---:R-:W-:-:S04]  /*35da0*/  IMAD R2, R11, R4, RZ ;  /* 0x000000040b027224 */ /* 0x004fc800078e02ff */
[C---:B------:R-:W-:Y:S01]  /*35db0*/  IMAD R11, R9.reuse, R5, R2 ;  /* 0x00000005090b7224 */ /* 0x040fe200078e0202 */
[----:B------:R-:W-:Y:S01]  /*35dc0*/  MOV R2, R12 ;  /* 0x0000000c00027202 */ /* 0x000fe20000000f00 */
[----:B------:R-:W1:Y:S04]  /*35dd0*/  LDC R5, c[0x0][0x900] ;  /* 0x00024000ff057b82 */ /* 0x000e680000000800 */
[----:B------:R-:W-:-:S04]  /*35de0*/  IMAD.WIDE.U32 R2, R9, R4, R2 ;  /* 0x0000000409027225 */ /* 0x000fc800078e0002 */
[----:B------:R-:W2:Y:S01]  /*35df0*/  LDC.64 R8, c[0x0][0x8e8] ;  /* 0x00023a00ff087b82 */ /* 0x000ea20000000a00 */
[----:B------:R-:W-:-:S07]  /*35e00*/  IADD3 R3, R3, R11, RZ ;  /* 0x0000000b03037210 */ /* 0x000fce0007ffe0ff */
[----:B------:R-:W3:Y:S08]  /*35e10*/  LDC R12, c[0x0][0x8c0] ;  /* 0x00023000ff0c7b82 */ /* 0x000ef00000000800 */
[----:B------:R-:W4:Y:S01]  /*35e20*/  LDC R4, c[0x0][0x8b0] ;  /* 0x00022c00ff047b82 */ /* 0x000f220000000800 */
[----:B--2---:R-:W-:-:S04]  /*35e30*/  ISETP.NE.U32.AND P0, PT, R8, RZ, PT ;  /* 0x000000ff0800720c */ /* 0x004fc80003f05070 */
[----:B------:R-:W-:Y:S02]  /*35e40*/  ISETP.NE.AND.EX P0, PT, R9, RZ, PT, P0 ;  /* 0x000000ff0900720c */ /* 0x000fe40003f05300 */
[-CC-:B---3--:R-:W-:Y:S02]  /*35e50*/  SHF.R.U64 R11, R2, R12.reuse, R3.reuse ;  /* 0x0000000c020b7219 */ /* 0x188fe40000001203 */
[----:B------:R-:W-:-:S04]  /*35e60*/  SHF.R.U32.HI R3, RZ, R12, R3 ;  /* 0x0000000cff037219 */ /* 0x000fc80000011603 */
[-CC-:B----4-:R-:W-:Y:S02]  /*35e70*/  SHF.R.U64 R12, R11, R4.reuse, R3.reuse ;  /* 0x000000040b0c7219 */ /* 0x190fe40000001203 */
[----:B------:R-:W-:-:S04]  /*35e80*/  SHF.R.U32.HI R4, RZ, R4, R3 ;  /* 0x00000004ff047219 */ /* 0x000fc80000011603 */
[-CC-:B-1----:R-:W-:Y:S02]  /*35e90*/  SHF.R.U64 R13, R12, R5.reuse, R4.reuse ;  /* 0x000000050c0d7219 */ /* 0x182fe40000001204 */
[----:B------:R-:W-:Y:S02]  /*35ea0*/  SHF.R.U32.HI R4, RZ, R5, R4 ;  /* 0x00000005ff047219 */ /* 0x000fe40000011604 */
[----:B------:R-:W-:Y:S02]  /*35eb0*/  MOV R2, R13 ;  /* 0x0000000d00027202 */ /* 0x000fe40000000f00 */
[----:B------:R-:W-:Y:S01]  /*35ec0*/  MOV R3, R4 ;  /* 0x0000000400037202 */ /* 0x000fe20000000f00 */
[----:B------:R-:W-:Y:S06]  /*35ed0*/  @!P0 BRA `(.L_x_1111) ;  /* 0x0000000000288947 */ /* 0x000fec0003800000 */
[----:B------:R-:W1:Y:S02]  /*35ee0*/  LDC R2, c[0x0][0x8f4] ;  /* 0x00023d00ff027b82 */ /* 0x000e640000000800 */
[----:B-1----:R-:W-:-:S04]  /*35ef0*/  IADD3 R3, P0, R13, R2, RZ ;  /* 0x000000020d037210 */ /* 0x002fc80007f1e0ff */
        /* <DEDUP_REMOVED lines=8> */
.L_x_1111:
[----:B------:R-:W1:Y:S01]  /*35f80*/  LDC R4, c[0x0][0x8f0] ;  /* 0x00023c00ff047b82 */ /* 0x000e620000000800 */
[----:B------:R-:W-:-:S07]  /*35f90*/  LOP3.LUT R11, R11, R17, RZ, 0xc0, !PT ;  /* 0x000000110b0b7212 */ /* 0x000fce00078ec0ff */
[----:B------:R-:W2:Y:S08]  /*35fa0*/  LDC R5, c[0x0][0x8e0] ;  /* 0x00023800ff057b82 */ /* 0x000eb00000000800 */
[----:B------:R-:W3:Y:S01]  /*35fb0*/  LDC R9, c[0x0][0x8b8] ;  /* 0x00022e00ff097b82 */ /* 0x000ee20000000800 */
[----:B-1----:R-:W-:-:S07]  /*35fc0*/  SHF.R.U64 R4, R2, R4, R3 ;  /* 0x0000000402047219 */ /* 0x002fce0000001203 */
[----:B------:R-:W1:Y:S01]  /*35fd0*/  LDC R2, c[0x0][0x8a8] ;  /* 0x00022a00ff027b82 */ /* 0x000e620000000800 */
[----:B------:R-:W-:-:S05]  /*35fe0*/  LOP3.LUT R3, R12, R14, RZ, 0xc0, !PT ;  /* 0x0000000e0c037212 */ /* 0x000fca00078ec0ff */
[----:B------:R-:W-:Y:S01]  /*35ff0*/  IMAD R8, R16, R4, R3 ;  /* 0x0000000410087224 */ /* 0x000fe200078e0203 */
[----:B------:R-:W-:-:S05]  /*36000*/  IADD3 R4, -R4, RZ, RZ ;  /* 0x000000ff04047210 */ /* 0x000fca0007ffe1ff */
[----:B--2---:R-:W-:Y:S01]  /*36010*/  IMAD R13, R4, R5, R13 ;  /* 0x00000005040d7224 */ /* 0x004fe200078e020d */
[----:B------:R-:W-:Y:S01]  /*36020*/  MOV R4, 0x1 ;  /* 0x0000000100047802 */ /* 0x000fe20000000f00 */
[----:B---3--:R-:W-:Y:S02]  /*36030*/  IMAD R7, R8, R9, R7 ;  /* 0x0000000908077224 */ /* 0x008fe400078e0207 */
[----:B-1----:R-:W-:-:S05]  /*36040*/  IMAD R2, R13, R2, R11 ;  /* 0x000000020d027224 */ /* 0x002fca00078e020b */
[----:B------:R-:W-:Y:S02]  /*36050*/  SEL R3, R2, R7, !P2 ;  /* 0x0000000702037207 */ /* 0x000fe40005000000 */
[----:B------:R-:W-:-:S07]  /*36060*/  SEL R2, R7, R2, !P2 ;  /* 0x0000000207027207 */ /* 0x000fce0005000000 */
.L_x_1109:
[----:B------:R-:W-:-:S13]  /*36070*/  LOP3.LUT P0, RZ, R4, 0xff, RZ, 0xc0, !PT ;  /* 0x000000ff04ff7812 */ /* 0x000fda000780c0ff */
[----:B------:R-:W-:Y:S05]  /*36080*/  @P0 BRA `(.L_x_1112) ;  /* 0xffffffdc00e40947 */ /* 0x000fea000383ffff */
.L_x_1008:
[----:B------:R-:W-:Y:S01]  /*36090*/  ELECT P0, URZ, PT ;  /* 0x00000000003f782f */ /* 0x000fe20003800000 */
[----:B------:R-:W-:-:S12]  /*360a0*/  BSSY B0, `(.L_x_1113) ;  /* 0x000001e000007945 */ /* 0x000fd80003800000 */
[----:B------:R-:W-:Y:S05]  /*360b0*/  @!P0 BRA `(.L_x_1114) ;  /* 0x0000000000708947 */ /* 0x000fea0003800000 */
[----:B------:R-:W-:-:S06]  /*360c0*/  ULOP3.LUT UR4, UR39, 0x2, URZ, 0xfc, !UPT ;  /* 0x0000000227047892 */ /* 0x000fcc000f8efc3f */
[----:B------:R-:W-:-:S04]  /*360d0*/  MOV R0, UR4 ;  /* 0x0000000400007c02 */ /* 0x000fc80008000f00 */
[----:B------:R-:W-:-:S13]  /*360e0*/  ISETP.NE.AND P1, PT, R0, 0x3, PT ;  /* 0x000000030000780c */ /* 0x000fda0003f25270 */
[----:B------:R-:W-:Y:S05]  /*360f0*/  @!P1 BRA `(.L_x_1115) ;  /* 0x0000000000049947 */ /* 0x000fea0003800000 */
[----:B------:R-:W-:Y:S01]  /*36100*/  BPT.TRAP 0x1 ;  /* 0x000000040000795c */ /* 0x000fe20000300000 */
.L_x_1115:
[----:B------:R-:W-:Y:S02]  /*36110*/  MOV R0, 0x400 ;  /* 0x0000040000007802 */ /* 0x000fe40000000f00 */
[----:B------:R-:W-:Y:S02]  /*36120*/  MOV R3, UR37 ;  /* 0x0000002500037c02 */ /* 0x000fe40008000f00 */
[----:B------:R-:W-:Y:S02]  /*36130*/  MOV R2, 0x1 ;  /* 0x0000000100027802 */ /* 0x000fe40000000f00 */
[----:B------:R-:W-:Y:S02]  /*36140*/  LEA R0, R3, R0, 0x18 ;  /* 0x0000000003007211 */ /* 0x000fe400078ec0ff */
[----:B------:R-:W-:-:S04]  /*36150*/  SHF.L.U32 R3, R2, 0x1f, RZ ;  /* 0x0000001f02037819 */ /* 0x000fc800000006ff */
[----:B------:R-:W3:Y:S02]  /*36160*/  SYNCS.PHASECHK.TRANS64.TRYWAIT P0, [R0+URZ+0x80], R3 ;  /* 0x00008003000075a7 */ /* 0x000ee4000800017f */
[----:B---3--:R-:W-:Y:S05]  /*36170*/  @!P0 BRA `(.L_x_1116) ;  /* 0x0000001c00a48947 */ /* 0x008fea0003800000 */
.L_x_1177:
[----:B------:R-:W-:Y:S05]  /*36180*/  @!P1 BRA `(.L_x_1117) ;  /* 0x0000000000049947 */ /* 0x000fea0003800000 */
[----:B------:R-:W-:Y:S01]  /*36190*/  BPT.TRAP 0x1 ;  /* 0x000000040000795c */ /* 0x000fe20000300000 */
.L_x_1117:
[----:B------:R-:W4:Y:S02]  /*361a0*/  SYNCS.PHASECHK.TRANS64.TRYWAIT P0, [R0+URZ+0x88], R3 ;  /* 0x00008803000075a7 */ /* 0x000f24000800017f */
[----:B----4-:R-:W-:Y:S05]  /*361b0*/  @!P0 BRA `(.L_x_1118) ;  /* 0x0000001c00a88947 */ /* 0x010fea0003800000 */
.L_x_1178:
[----:B------:R-:W-:Y:S05]  /*361c0*/  @!P1 BRA `(.L_x_1119) ;  /* 0x0000000000049947 */ /* 0x000fea0003800000 */
[----:B------:R-:W-:Y:S01]  /*361d0*/  BPT.TRAP 0x1 ;  /* 0x000000040000795c */ /* 0x000fe20000300000 */
.L_x_1119:
[----:B------:R-:W1:Y:S02]  /*361e0*/  SYNCS.PHASECHK.TRANS64.TRYWAIT P0, [R0+URZ+0x90], R3 ;  /* 0x00009003000075a7 */ /* 0x000e64000800017f */
[----:B-1----:R-:W-:Y:S05]  /*361f0*/  @!P0 BRA `(.L_x_1120) ;  /* 0x0000001c00ac8947 */ /* 0x002fea0003800000 */
.L_x_1179:
[----:B------:R-:W-:Y:S05]  /*36200*/  @!P1 BRA `(.L_x_1121) ;  /* 0x0000000000049947 */ /* 0x000fea0003800000 */
[----:B------:R-:W-:Y:S01]  /*36210*/  BPT.TRAP 0x1 ;  /* 0x000000040000795c */ /* 0x000fe20000300000 */
.L_x_1121:
[----:B---34-:R-:W-:-:S04]  /*36220*/  MOV R3, 0x1 ;  /* 0x0000000100037802 */ /* 0x018fc80000000f00 */
[----:B------:R-:W-:-:S07]  /*36230*/  SHF.L.U32 R3, R3, 0x1f, RZ ;  /* 0x0000001f03037819 */ /* 0x000fce00000006ff */
.L_x_1122:
[----:B-1----:R1:W3:Y:S02]  /*36240*/  SYNCS.PHASECHK.TRANS64.TRYWAIT P0, [R0+URZ+0x98], R3 ;  /* 0x00009803000075a7 */ /* 0x0022e4000800017f */
[----:B---3--:R-:W-:Y:S05]  /*36250*/  @!P0 NANOSLEEP.SYNCS 0x989680 ;  /* 0x009896800000895d */ /* 0x008fea0003900000 */
[----:B------:R-:W3:Y:S02]  /*36260*/  @!P0 SYNCS.PHASECHK.TRANS64 P0, [R0+URZ+0x98], R3 ;  /* 0x00009803000085a7 */ /* 0x000ee4000800007f */
[----:B---3--:R-:W-:Y:S05]  /*36270*/  @!P0 BRA `(.L_x_1122) ;  /* 0xfffffffc00f08947 */ /* 0x008fea000383ffff */
.L_x_1114:
[----:B------:R-:W-:Y:S05]  /*36280*/  BSYNC B0 ;  /* 0x0000000000007941 */ /* 0x000fea0003800000 */
.L_x_1113:
[----:B------:R-:W-:Y:S05]  /*36290*/  EXIT ;  /* 0x000000000000794d */ /* 0x000fea0003800000 */
.L_x_1003:
[----:B------:R-:W-:Y:S02]  /*362a0*/  LOP3.LUT P0, RZ, R4, 0xff, RZ, 0xc0, !PT ;  /* 0x000000ff04ff7812 */ /* 0x000fe4000780c0ff */
[----:B------:R-:W-:Y:S02]  /*362b0*/  MOV R0, 0x1 ;  /* 0x0000000100007802 */ /* 0x000fe40000000f00 */
[----:B------:R-:W-:-:S09]  /*362c0*/  MOV R7, RZ ;  /* 0x000000ff00077202 */ /* 0x000fd20000000f00 */
[----:B------:R-:W-:Y:S05]  /*362d0*/  @!P0 BRA `(.L_x_1123) ;  /* 0x0000000c00388947 */ /* 0x000fea0003800000 */
[----:B------:R-:W1:Y:S01]  /*362e0*/  LDC R0, c[0x0][0x28c] ;  /* 0x0000a300ff007b82 */ /* 0x000e620000000800 */
[----:B------:R-:W-:Y:S01]  /*362f0*/  ULDC UR15, c[0x0][0x900] ;  /* 0x00024000000f7ab9 */ /* 0x000fe20000000800 */
[----:B------:R-:W-:Y:S01]  /*36300*/  UMOV UR4, 0xffffffff ;  /* 0xffffffff00047882 */ /* 0x000fe20000000000 */
[----:B------:R-:W-:Y:S01]  /*36310*/  BSSY B0, `(.L_x_1123) ;  /* 0x00000ca000007945 */ /* 0x000fe20003800000 */
[----:B------:R-:W-:Y:S01]  /*36320*/  USHF.L.U32 UR13, UR37, 0x7, URZ ;  /* 0x00000007250d7899 */ /* 0x000fe2000800063f */
[----:B------:R-:W-:Y:S01]  /*36330*/  MOV R9, 0x1 ;  /* 0x0000000100097802 */ /* 0x000fe20000000f00 */
[----:B------:R-:W-:Y:S01]  /*36340*/  USHF.L.U32 UR4, UR4, UR15, URZ ;  /* 0x0000000f04047299 */ /* 0x000fe2000800063f */
[----:B------:R-:W-:Y:S01]  /*36350*/  MOV R7, RZ ;  /* 0x000000ff00077202 */ /* 0x000fe20000000f00 */
[----:B------:R-:W-:Y:S01]  /*36360*/  ULDC UR14, c[0x0][0x8a8] ;  /* 0x00022a00000e7ab9 */ /* 0x000fe20000000800 */
[----:B------:R-:W-:Y:S01]  /*36370*/  UMOV UR5, 0x1 ;  /* 0x0000000100057882 */ /* 0x000fe20000000000 */
[----:B------:R-:W-:-:S02]  /*36380*/  USHF.L.U32 UR24, UR37, 0xd, URZ ;  /* 0x0000000d25187899 */ /* 0x000fc4000800063f */
[----:B------:R-:W-:Y:S02]  /*36390*/  ULOP3.LUT UR25, UR45, 0x2, URZ, 0xfc, !UPT ;  /* 0x000000022d197892 */ /* 0x000fe4000f8efc3f */
[----:B------:R-:W-:Y:S02]  /*363a0*/  ULOP3.LUT UR13, UR13, 0x80, URZ, 0xc0, !UPT ;  /* 0x000000800d0d7892 */ /* 0x000fe4000f8ec03f */
[----:B------:R-:W-:Y:S02]  /*363b0*/  UIADD3 UR14, UR14, -0x1, URZ ;  /* 0xffffffff0e0e7890 */ /* 0x000fe4000fffe03f */
[----:B------:R-:W-:Y:S02]  /*363c0*/  USHF.L.U32 UR15, UR5, UR15, URZ ;  /* 0x0000000f050f7299 */ /* 0x000fe4000800063f */
[----:B------:R-:W-:Y:S01]  /*363d0*/  ULOP3.LUT UR16, URZ, UR4, URZ, 0x33, !UPT ;  /* 0x000000043f107292 */ /* 0x000fe2000f8e333f */
[----:B------:R-:W-:Y:S01]  /*363e0*/  ULDC.64 UR20, c[0x0][0x198] ;  /* 0x0000660000147ab9 */ /* 0x000fe20000000a00 */
[----:B-1----:R-:W-:-:S04]  /*363f0*/  IADD3 R0, R0, 0x3f, RZ ;  /* 0x0000003f00007810 */ /* 0x002fc80007ffe0ff */
[----:B------:R-:W-:-:S04]  /*36400*/  SHF.R.S32.HI R5, RZ, 0x1f, R0 ;  /* 0x0000001fff057819 */ /* 0x000fc80000011400 */
[----:B------:R-:W-:Y:S02]  /*36410*/  LEA.HI R5, R5, R0, RZ, 0x6 ;  /* 0x0000000005057211 */ /* 0x000fe400078f30ff */
[----:B------:R-:W-:Y:S02]  /*36420*/  MOV R0, 0x1 ;  /* 0x0000000100007802 */ /* 0x000fe40000000f00 */
[----:B------:R-:W-:-:S04]  /*36430*/  SHF.R.S32.HI R6, RZ, 0x6, R5 ;  /* 0x00000006ff067819 */ /* 0x000fc80000011405 */
[----:B------:R-:W-:-:S07]  /*36440*/  IADD3 R16, R6, 0x1, RZ ;  /* 0x0000000106107810 */ /* 0x000fce0007ffe0ff */
.L_x_1134:
[----:B------:R-:W-:-:S03]  /*36450*/  UMOV UR4, 0xffffffff ;  /* 0xffffffff00047882 */ /* 0x000fc60000000000 */
[----:B------:R-:W-:Y:S05]  /*36460*/  BRA.DIV UR4, `(.L_x_1124) ;  /* 0x0000001e04247947 */ /* 0x000fea000b800000 */
[----:B------:R-:W-:-:S13]  /*36470*/  ELECT P6, URZ, PT ;  /* 0x00000000003f782f */ /* 0x000fda00038c0000 */
.L_x_1182:
[----:B------:R-:W1:Y:S01]  /*36480*/  LDC R4, c[0x0][0x28c] ;  /* 0x0000a300ff047b82 */ /* 0x000e620000000800 */
[----:B------:R-:W-:Y:S01]  /*36490*/  BSSY B1, `(.L_x_1125) ;  /* 0x0000039000017945 */ /* 0x000fe20003800000 */
[----:B-1----:R-:W-:-:S13]  /*364a0*/  ISETP.LT.OR P6, PT, R4, 0x1, !P6 ;  /* 0x000000010400780c */ /* 0x002fda00077c1670 */
[----:B------:R-:W-:Y:S05]  /*364b0*/  @P6 BRA `(.L_x_1126) ;  /* 0x0000000000d86947 */ /* 0x000fea0003800000 */
[----:B------:R-:W-:Y:S02]  /*364c0*/  LEA R3, R3, UR13, 0x8 ;  /* 0x0000000d03037c11 */ /* 0x000fe4000f8e40ff */
[----:B------:R-:W-:Y:S02]  /*364d0*/  SHF.L.U32 R2, R2, 0x8, RZ ;  /* 0x0000000802027819 */ /* 0x000fe400000006ff */
[----:B------:R-:W-:Y:S02]  /*364e0*/  MOV R13, RZ ;  /* 0x000000ff000d7202 */ /* 0x000fe40000000f00 */
[----:B------:R-:W-:Y:S02]  /*364f0*/  MOV R4, R16 ;  /* 0x0000001000047202 */ /* 0x000fe40000000f00 */
[----:B------:R-:W-:Y:S02]  /*36500*/  MOV R5, R0 ;  /* 0x0000000000057202 */ /* 0x000fe40000000f00 */
[----:B------:R-:W-:-:S07]  /*36510*/  MOV R8, R7 ;  /* 0x0000000700087202 */ /* 0x000fce0000000f00 */
.L_x_1129:
[----:B------:R-:W1:Y:S01]  /*36520*/  S2R R12, SR_CgaCtaId ;  /* 0x00000000000c7919 */ /* 0x000e620000008800 */
[----:B------:R-:W-:Y:S01]  /*36530*/  MOV R11, 0x400 ;  /* 0x00000400000b7802 */ /* 0x000fe20000000f00 */
[----:B------:R-:W2:Y:S03]  /*36540*/  S2R R14, SR_TID.X ;  /* 0x00000000000e7919 */ /* 0x000ea60000002100 */
[----:B-1----:R-:W-:Y:S02]  /*36550*/  LEA R15, R12, R11, 0x18 ;  /* 0x0000000b0c0f7211 */ /* 0x002fe400078ec0ff */
[----:B------:R-:W-:Y:S02]  /*36560*/  SHF.L.U32 R11, R5, 0x1f, RZ ;  /* 0x0000001f050b7819 */ /* 0x000fe400000006ff */
[----:B------:R-:W-:Y:S02]  /*36570*/  LEA R12, R8, R15, 0x3 ;  /* 0x0000000f080c7211 */ /* 0x000fe400078e18ff */
[----:B--2---:R-:W-:-:S02]  /*36580*/  LOP3.LUT P1, RZ, R14, 0x7f, RZ, 0xc0, !PT ;  /* 0x0000007f0eff7812 */ /* 0x004fc4000782c0ff */
[----:B------:R-:W1:Y:S02]  /*36590*/  SYNCS.PHASECHK.TRANS64.TRYWAIT P0, [R12+URZ+0x30], R11 ;  /* 0x0000300b0c0075a7 */ /* 0x000e64000800017f */
[----:B-1----:R-:W-:Y:S09]  /*365a0*/  @!P0 BRA `(.L_x_1127) ;  /* 0x0000001800f48947 */ /* 0x002ff20003800000 */
.L_x_1183:
[----:B-1----:R-:W1:Y:S01]  /*365b0*/  @!P1 LDC R11, c[0x0][0x500] ;  /* 0x00014000ff0b9b82 */ /* 0x002e620000000800 */
[----:B------:R-:W-:-:S04]  /*365c0*/  UPRMT UR4, UR25, 0x9910, URZ ;  /* 0x0000991019047896 */ /* 0x000fc8000800003f */
[----:B------:R-:W-:-:S06]  /*365d0*/  UISETP.NE.AND UP0, UPT, UR4, 0x2, UPT ;  /* 0x000000020400788c */ /* 0x000fcc000bf05270 */
[----:B------:R-:W-:Y:S01]  /*365e0*/  PLOP3.LUT P0, PT, PT, PT, UP0, 0x80, 0x0 ;  /* 0x000000000000781c */ /* 0x000fe20003f0f008 */
[----:B-1----:R1:W-:-:S12]  /*365f0*/  @!P1 SYNCS.ARRIVE.TRANS64 RZ, [R12+URZ], R11 ;  /* 0x0000000b0cff99a7 */ /* 0x0023d8000800003f */
[----:B------:R-:W-:Y:S05]  /*36600*/  @P0 BRA `(.L_x_1128) ;  /* 0x0000000000040947 */ /* 0x000fea0003800000 */
[----:B------:R-:W-:Y:S01]  /*36610*/  BPT.TRAP 0x1 ;  /* 0x000000040000795c */ /* 0x000fe20000300000 */
.L_x_1128:
[----:B------:R-:W-:Y:S01]  /*36620*/  R2UR UR5, R8 ;  /* 0x00000000080572ca */ /* 0x000fe200000e0000 */
[----:B------:R-:W-:Y:S01]  /*36630*/  UIADD3 UR4, UP0, UR20, 0xf0, URZ ;  /* 0x000000f014047890 */ /* 0x000fe2000ff1e03f */
[----:B------:R-:W-:Y:S01]  /*36640*/  R2UR UR18, R15 ;  /* 0x000000000f1272ca */ /* 0x000fe200000e0000 */
[----:B------:R-:W-:Y:S01]  /*36650*/  UIADD3 UR22, UP1, UR20, 0x1f0, URZ ;  /* 0x000001f014167890 */ /* 0x000fe2000ff3e03f */
[----:B------:R-:W-:Y:S01]  /*36660*/  R2UR UR9, R12 ;  /* 0x000000000c0972ca */ /* 0x000fe200000e0000 */
[----:B------:R-:W-:Y:S01]  /*36670*/  UMOV UR6, 0x0 ;  /* 0x0000000000067882 */ /* 0x000fe20000000000 */
[----:B------:R-:W-:Y:S01]  /*36680*/  R2UR UR11, R2 ;  /* 0x00000000020b72ca */ /* 0x000fe200000e0000 */
[----:B------:R-:W-:Y:S01]  /*36690*/  UIADD3.X UR23, URZ, UR21, URZ, UP1, !UPT ;  /* 0x000000153f177290 */ /* 0x000fe20008ffe43f */
[----:B------:R-:W-:Y:S01]  /*366a0*/  R2UR UR10, R13 ;  /* 0x000000000d0a72ca */ /* 0x000fe200000e0000 */
[----:B------:R-:W-:Y:S01]  /*366b0*/  UMOV UR7, 0x10000000 ;  /* 0x1000000000077882 */ /* 0x000fe20000000000 */
[----:B------:R-:W-:Y:S01]  /*366c0*/  R2UR UR12, R10 ;  /* 0x000000000a0c72ca */ /* 0x000fe200000e0000 */
[----:B------:R-:W-:Y:S01]  /*366d0*/  UMOV UR26, 0x30000 ;  /* 0x00030000001a7882 */ /* 0x000fe20000000000 */
[----:B------:R-:W-:Y:S01]  /*366e0*/  IADD3 R4, R4, -0x1, RZ ;  /* 0xffffffff04047810 */ /* 0x000fe20007ffe0ff */
[----:B------:R-:W-:Y:S01]  /*366f0*/  USHF.L.U32 UR5, UR5, 0xe, URZ ;  /* 0x0000000e05057899 */ /* 0x000fe2000800063f */
[----:B------:R-:W-:-:S02]  /*36700*/  R2UR UR19, R3 ;  /* 0x00000000031372ca */ /* 0x000fc400000e0000 */
[----:B------:R-:W-:Y:S01]  /*36710*/  ISETP.GT.AND P1, PT, R4, 0x1, PT ;  /* 0x000000010400780c */ /* 0x000fe20003f24270 */
[----:B------:R-:W-:Y:S01]  /*36720*/  ULOP3.LUT UR8, UR5, 0x2000, UR24, 0xf8, !UPT ;  /* 0x0000200005087892 */ /* 0x000fe2000f8ef818 */
[----:B------:R-:W-:Y:S01]  /*36730*/  IADD3 R8, R8, 0x1, RZ ;  /* 0x0000000108087810 */ /* 0x000fe20007ffe0ff */
[----:B------:R-:W-:Y:S01]  /*36740*/  UIADD3 UR17, UR18, 0x6200, UR5 ;  /* 0x0000620012117890 */ /* 0x000fe2000fffe005 */
[----:B------:R-:W-:Y:S01]  /*36750*/  IADD3 R13, R13, 0x40, RZ ;  /* 0x000000400d0d7810 */ /* 0x000fe20007ffe0ff */
[----:B------:R-:W-:Y:S01]  /*36760*/  UIADD3.X UR5, URZ, UR21, URZ, UP0, !UPT ;  /* 0x000000153f057290 */ /* 0x000fe200087fe43f */
[----:B------:R-:W-:Y:S01]  /*36770*/  ISETP.NE.AND P0, PT, R8, 0x6, PT ;  /* 0x000000060800780c */ /* 0x000fe20003f05270 */
[----:B------:R-:W-:-:S03]  /*36780*/  UIADD3 UR18, UR18, 0x1e200, UR8 ;  /* 0x0001e20012127890 */ /* 0x000fc6000fffe008 */
[----:B------:R-:W-:Y:S01]  /*36790*/  UMOV UR8, UR17 ;  /* 0x0000001100087c82 */ /* 0x000fe20008000000 */
[----:B-1----:R-:W-:Y:S02]  /*367a0*/  SEL R12, RZ, 0x1, P0 ;  /* 0x00000001ff0c7807 */ /* 0x002fe40000000000 */
[----:B------:R-:W-:Y:S01]  /*367b0*/  SEL R8, R8, RZ, P0 ;  /* 0x000000ff08087207 */ /* 0x000fe20000000000 */
[----:B------:R1:W-:Y:S01]  /*367c0*/  UTMALDG.3D [UR8], [UR4], desc[UR6] ;  /* 0x00000608040075b4 */ /* 0x0003e20008011000 */
[----:B------:R-:W-:Y:S01]  /*367d0*/  LOP3.LUT R5, R5, R12, RZ, 0x3c, !PT ;  /* 0x0000000c05057212 */ /* 0x000fe200078e3cff */
[----:B-1----:R-:W-:Y:S01]  /*367e0*/  UMOV UR8, UR18 ;  /* 0x0000001200087c82 */ /* 0x002fe20008000000 */
[----:B------:R-:W-:Y:S02]  /*367f0*/  UMOV UR11, UR19 ;  /* 0x00000013000b7c82 */ /* 0x000fe40008000000 */
[----:B------:R1:W-:Y:S02]  /*36800*/  UTMALDG.3D.MULTICAST [UR8], [UR22], UR26, desc[UR6] ;  /* 0x00000608160073b4 */ /* 0x0003e4000801181a */
[----:B-1----:R-:W-:Y:S05]  /*36810*/  @P1 BRA `(.L_x_1129) ;  /* 0xfffffffc00401947 */ /* 0x002fea000383ffff */
.L_x_1126:
[----:B------:R-:W-:Y:S05]  /*36820*/  BSYNC B1 ;  /* 0x0000000000017941 */ /* 0x000fea0003800000 */
.L_x_1125:
[----:B------:R-:W2:Y:S01]  /*36830*/  LDL.LU R14, [R1+0x4b0] ;  /* 0x0004b000010e7983 */ /* 0x000ea20000300800 */
[----:B------:R-:W-:Y:S01]  /*36840*/  LOP3.LUT P0, RZ, R9, 0xff, RZ, 0xc0, !PT ;  /* 0x000000ff09ff7812 */ /* 0x000fe2000780c0ff */
[----:B------:R-:W-:Y:S02]  /*36850*/  ULDC.64 UR4, c[0x0][0x8f8] ;  /* 0x00023e0000047ab9 */ /* 0x000fe40000000a00 */
[----:B------:R-:W3:Y:S01]  /*36860*/  LDL.LU R12, [R1+0x4ac] ;  /* 0x0004ac00010c7983 */ /* 0x000ee20000300800 */
[C---:B------:R-:W-:Y:S01]  /*36870*/  IADD3 R4, R6.reuse, R7, RZ ;  /* 0x0000000706047210 */ /* 0x040fe20007ffe0ff */
[----:B------:R-:W-:Y:S01]  /*36880*/  BSSY B1, `(.L_x_1130) ;  /* 0x0000070000017945 */ /* 0x000fe20003800000 */
[----:B------:R-:W-:Y:S02]  /*36890*/  ISETP.GE.U32.AND P1, PT, R6, 0x6, PT ;  /* 0x000000060600780c */ /* 0x000fe40003f26070 */
[----:B------:R-:W-:Y:S02]  /*368a0*/  MOV R10, 0xffffffff ;  /* 0xffffffff000a7802 */ /* 0x000fe40000000f00 */
[----:B------:R-:W-:-:S03]  /*368b0*/  PRMT R9, RZ, 0x7610, R9 ;  /* 0x00007610ff097816 */ /* 0x000fc60000000009 */
[----:B------:R-:W1:Y:S01]  /*368c0*/  @P0 S2R R3, SR_CgaCtaId ;  /* 0x0000000000030919 */ /* 0x000e620000008800 */
[----:B------:R-:W-:-:S04]  /*368d0*/  @P0 MOV R2, 0x400 ;  /* 0x0000040000020802 */ /* 0x000fc80000000f00 */
[----:B-1----:R-:W-:-:S04]  /*368e0*/  @P0 LEA R2, R3, R2, 0x18 ;  /* 0x0000000203020211 */ /* 0x002fc800078ec0ff */
[----:B------:R1:W-:Y:S01]  /*368f0*/  @P0 SYNCS.ARRIVE.TRANS64.A1T0 RZ, [R2+URZ+0xa8], RZ ;  /* 0x0000a8ff02ff09a7 */ /* 0x0003e2000810003f */
[----:B------:R-:W-:-:S04]  /*36900*/  ISETP.GT.U32.AND P0, PT, R4, 0x5, PT ;  /* 0x000000050400780c */ /* 0x000fc80003f04070 */
[----:B------:R-:W-:Y:S01]  /*36910*/  ISETP.LT.U32.AND P0, PT, R6, 0x6, P0 ;  /* 0x000000060600780c */ /* 0x000fe20000701070 */
[----:B-1----:R-:W-:Y:S01]  /*36920*/  IMAD.WIDE.U32 R2, R4, -0x55555555, RZ ;  /* 0xaaaaaaab04027825 */ /* 0x002fe200078e00ff */
[----:B------:R-:W-:-:S04]  /*36930*/  MOV R2, 0xffffffff ;  /* 0xffffffff00027802 */ /* 0x000fc80000000f00 */
[----:B------:R-:W-:Y:S02]  /*36940*/  SHF.R.U32.HI R5, RZ, 0x2, R3 ;  /* 0x00000002ff057819 */ /* 0x000fe40000011603 */
[----:B------:R-:W-:-:S03]  /*36950*/  SEL R3, RZ, 0x1, !P0 ;  /* 0x00000001ff037807 */ /* 0x000fc60004000000 */
[--C-:B------:R-:W-:Y:S01]  /*36960*/  IMAD R7, R5, -0x6, R4.reuse ;  /* 0xfffffffa05077824 */ /* 0x100fe200078e0204 */
[----:B------:R-:W-:Y:S02]  /*36970*/  LOP3.LUT R0, R0, R3, RZ, 0x3c, !PT ;  /* 0x0000000300007212 */ /* 0x000fe400078e3cff */
[----:B------:R-:W-:Y:S02]  /*36980*/  MOV R3, 0xffffffff ;  /* 0xffffffff00037802 */ /* 0x000fe40000000f00 */
[----:B------:R-:W-:Y:S02]  /*36990*/  @P1 LOP3.LUT R0, R0, 0x1, R5, 0x78, !PT ;  /* 0x0000000100001812 */ /* 0x000fe400078e7805 */
[----:B------:R-:W-:Y:S02]  /*369a0*/  PRMT R4, RZ, 0x7610, R4 ;  /* 0x00007610ff047816 */ /* 0x000fe40000000004 */
[----:B---3--:R-:W-:-:S04]  /*369b0*/  IADD3 R12, P0, R12, UR54, RZ ;  /* 0x000000360c0c7c10 */ /* 0x008fc8000ff1e0ff */
[----:B--2---:R-:W-:Y:S01]  /*369c0*/  IADD3.X R14, R14, UR38, RZ, P0, !PT ;  /* 0x000000260e0e7c10 */ /* 0x004fe200087fe4ff */
        /* <DEDUP_REMOVED lines=8> */
[----:B------:R-:W-:Y:S01]  /*36a50*/  ULDC UR7, c[0x0][0x8d8] ;  /* 0x0002360000077ab9 */ /* 0x000fe20000000800 */
[----:B------:R-:W3:Y:S05]  /*36a60*/  S2R R2, SR_CTAID.Y ;  /* 0x0000000000027919 */ /* 0x000eea0000002600 */
[----:B------:R-:W4:Y:S08]  /*36a70*/  LDC R5, c[0x0][0x144] ;  /* 0x00005100ff057b82 */ /* 0x000f300000000800 */
[----:B------:R-:W5:Y:S01]  /*36a80*/  LDC R11, c[0x0][0x148] ;  /* 0x00005200ff0b7b82 */ /* 0x000f620000000800 */
[----:B--2---:R-:W-:-:S02]  /*36a90*/  ISETP.NE.AND P2, PT, R15, 0x1, PT ;  /* 0x000000010f00780c */ /* 0x004fc40003f45270 */
[----:B-1----:R-:W-:Y:S02]  /*36aa0*/  I2FP.F32.U32 R3, R8 ;  /* 0x0000000800037245 */ /* 0x002fe40000201000 */
[----:B---3--:R-:W-:-:S03]  /*36ab0*/  I2FP.F32.U32 R4, R2 ;  /* 0x0000000200047245 */ /* 0x008fc60000201000 */
[----:B------:R-:W-:Y:S01]  /*36ac0*/  FMUL R3, R3, UR4 ;  /* 0x0000000403037c20 */ /* 0x000fe20008400000 */
[----:B------:R-:W-:Y:S02]  /*36ad0*/  ULDC UR4, c[0x0][0x154] ;  /* 0x0000550000047ab9 */ /* 0x000fe40000000800 */
[----:B------:R-:W-:Y:S01]  /*36ae0*/  FMUL R10, R4, UR4 ;  /* 0x00000004040a7c20 */ /* 0x000fe20008400000 */
[----:B------:R-:W-:Y:S02]  /*36af0*/  ULDC.64 UR4, c[0x0][0x8d0] ;  /* 0x0002340000047ab9 */ /* 0x000fe40000000a00 */
[----:B------:R-:W1:Y:S01]  /*36b00*/  F2I.U32.TRUNC.NTZ R3, R3 ;  /* 0x0000000300037305 */ /* 0x000e62000020f000 */
[----:B------:R-:W-:-:S04]  /*36b10*/  ISETP.NE.U32.AND P0, PT, RZ, UR4, PT ;  /* 0x00000004ff007c0c */ /* 0x000fc8000bf05070 */
[----:B------:R-:W-:-:S03]  /*36b20*/  ISETP.NE.AND.EX P0, PT, RZ, UR5, PT, P0 ;  /* 0x00000005ff007c0c */ /* 0x000fc6000bf05300 */
[----:B------:R-:W2:Y:S01]  /*36b30*/  F2I.U32.TRUNC.NTZ R10, R10 ;  /* 0x0000000a000a7305 */ /* 0x000ea2000020f000 */
[----:B-1----:R-:W-:Y:S02]  /*36b40*/  IADD3 R4, -R3, RZ, RZ ;  /* 0x000000ff03047210 */ /* 0x002fe40007ffe1ff */
[----:B------:R-:W-:-:S03]  /*36b50*/  MOV R3, R14 ;  /* 0x0000000e00037202 */ /* 0x000fc60000000f00 */
[----:B----4-:R-:W-:Y:S01]  /*36b60*/  IMAD R8, R5, R4, R8 ;  /* 0x0000000405087224 */ /* 0x010fe200078e0208 */
[----:B--2---:R-:W-:-:S05]  /*36b70*/  IADD3 R4, -R10, RZ, RZ ;  /* 0x000000ff0a047210 */ /* 0x004fca0007ffe1ff */
[----:B-----5:R-:W-:Y:S01]  /*36b80*/  @P2 IMAD R8, R11, R4, R2 ;  /* 0x000000040b082224 */ /* 0x020fe200078e0202 */
[----:B------:R-:W-:Y:S01]  /*36b90*/  MOV R2, R12 ;  /* 0x0000000c00027202 */ /* 0x000fe20000000f00 */
[----:B------:R-:W-:Y:S06]  /*36ba0*/  @!P0 BRA `(.L_x_1132) ;  /* 0x0000000000288947 */ /* 0x000fec0003800000 */
[----:B------:R-:W-:Y:S02]  /*36bb0*/  ULDC UR6, c[0x0][0x8dc] ;  /* 0x0002370000067ab9 */ /* 0x000fe40000000800 */
[----:B------:R-:W-:-:S04]  /*36bc0*/  IADD3 R3, P0, R12, UR6, RZ ;  /* 0x000000060c037c10 */ /* 0x000fc8000ff1e0ff */
[----:B------:R-:W-:-:S05]  /*36bd0*/  IADD3.X R11, RZ, R14, RZ, P0, !PT ;  /* 0x0000000eff0b7210 */ /* 0x000fca00007fe4ff */
[----:B------:R-:W-:-:S04]  /*36be0*/  IMAD.WIDE.U32 R4, R11, UR4, RZ ;  /* 0x000000040b047c25 */ /* 0x000fc8000f8e00ff */
[----:B------:R-:W-:-:S04]  /*36bf0*/  IMAD.WIDE.U32 R4, P0, R3, UR5, R4 ;  /* 0x0000000503047c25 */ /* 0x000fc8000f800004 */
[----:B------:R-:W-:Y:S01]  /*36c00*/  IMAD.WIDE.U32 R2, R3, UR4, RZ ;  /* 0x0000000403027c25 */ /* 0x000fe2000f8e00ff */
[----:B------:R-:W-:-:S04]  /*36c10*/  MOV R2, R5 ;  /* 0x0000000500027202 */ /* 0x000fc80000000f00 */
[----:B------:R-:W-:Y:S02]  /*36c20*/  IADD3 RZ, P1, R3, R4, RZ ;  /* 0x0000000403ff7210 */ /* 0x000fe40007f3e0ff */
[----:B------:R-:W-:-:S03]  /*36c30*/  IADD3.X R3, RZ, RZ, RZ, P0, !PT ;  /* 0x000000ffff037210 */ /* 0x000fc600007fe4ff */
[----:B------:R-:W-:-:S08]  /*36c40*/  IMAD.WIDE.U32.X R2, R11, UR5, R2, P1 ;  /* 0x000000050b027c25 */ /* 0x000fd000088e0402 */
.L_x_1132:
[--C-:B------:R-:W-:Y:S01]  /*36c50*/  SHF.R.U64 R10, R2, UR7, R3.reuse ;  /* 0x00000007020a7c19 */ /* 0x100fe20008001203 */
[----:B------:R-:W-:Y:S01]  /*36c60*/  ULDC.64 UR4, c[0x0][0x8c8] ;  /* 0x0002320000047ab9 */ /* 0x000fe20000000a00 */
[----:B------:R-:W-:Y:S01]  /*36c70*/  SHF.R.U32.HI R2, RZ, UR7, R3 ;  /* 0x00000007ff027c19 */ /* 0x000fe20008011603 */
[----:B------:R-:W-:Y:S01]  /*36c80*/  ULDC.64 UR6, c[0x0][0x8e8] ;  /* 0x00023a0000067ab9 */ /* 0x000fe20000000a00 */
[----:B------:R-:W-:Y:S02]  /*36c90*/  IADD3 R11, P0, RZ, -R10, RZ ;  /* 0x8000000aff0b7210 */ /* 0x000fe40007f1e0ff */
[----:B------:R-:W-:Y:S02]  /*36ca0*/  MOV R3, R14 ;  /* 0x0000000e00037202 */ /* 0x000fe40000000f00 */
[----:B------:R-:W-:Y:S02]  /*36cb0*/  IADD3.X R2, RZ, ~R2, RZ, P0, !PT ;  /* 0x80000002ff027210 */ /* 0x000fe400007fe4ff */
[----:B------:R-:W-:-:S03]  /*36cc0*/  ISETP.NE.U32.AND P0, PT, RZ, UR6, PT ;  /* 0x00000006ff007c0c */ /* 0x000fc6000bf05070 */
[----:B------:R-:W-:Y:S01]  /*36cd0*/  IMAD R2, R2, UR4, RZ ;  /* 0x0000000402027c24 */ /* 0x000fe2000f8e02ff */
[----:B------:R-:W-:-:S03]  /*36ce0*/  ISETP.NE.AND.EX P0, PT, RZ, UR7, PT, P0 ;  /* 0x00000007ff007c0c */ /* 0x000fc6000bf05300 */
[----:B------:R-:W-:Y:S01]  /*36cf0*/  IMAD R5, R11, UR5, R2 ;  /* 0x000000050b057c24 */ /* 0x000fe2000f8e0202 */
[----:B------:R-:W-:-:S05]  /*36d00*/  MOV R2, R12 ;  /* 0x0000000c00027202 */ /* 0x000fca0000000f00 */
[----:B------:R-:W-:Y:S01]  /*36d10*/  IMAD.WIDE.U32 R2, R11, UR4, R2 ;  /* 0x000000040b027c25 */ /* 0x000fe2000f8e0002 */
[----:B------:R-:W-:-:S04]  /*36d20*/  ULDC UR4, c[0x0][0x8c0] ;  /* 0x0002300000047ab9 */ /* 0x000fc80000000800 */
[----:B------:R-:W-:-:S04]  /*36d30*/  IADD3 R3, R3, R5, RZ ;  /* 0x0000000503037210 */ /* 0x000fc80007ffe0ff */
[--C-:B------:R-:W-:Y:S02]  /*36d40*/  SHF.R.U64 R11, R2, UR4, R3.reuse ;  /* 0x00000004020b7c19 */ /* 0x100fe40008001203 */
[----:B------:R-:W-:Y:S01]  /*36d50*/  SHF.R.U32.HI R2, RZ, UR4, R3 ;  /* 0x00000004ff027c19 */ /* 0x000fe20008011603 */
[----:B------:R-:W-:-:S03]  /*36d60*/  ULDC UR4, c[0x0][0x8b0] ;  /* 0x00022c0000047ab9 */ /* 0x000fc60000000800 */
[--C-:B------:R-:W-:Y:S02]  /*36d70*/  SHF.R.U64 R12, R11, UR4, R2.reuse ;  /* 0x000000040b0c7c19 */ /* 0x100fe40008001202 */
[----:B------:R-:W-:Y:S01]  /*36d80*/  SHF.R.U32.HI R3, RZ, UR4, R2 ;  /* 0x00000004ff037c19 */ /* 0x000fe20008011602 */
[----:B------:R-:W-:-:S03]  /*36d90*/  ULDC UR4, c[0x0][0x900] ;  /* 0x0002400000047ab9 */ /* 0x000fc60000000800 */
[--C-:B------:R-:W-:Y:S02]  /*36da0*/  SHF.R.U64 R13, R12, UR4, R3.reuse ;  /* 0x000000040c0d7c19 */ /* 0x100fe40008001203 */
[----:B------:R-:W-:Y:S02]  /*36db0*/  SHF.R.U32.HI R14, RZ, UR4, R3 ;  /* 0x00000004ff0e7c19 */ /* 0x000fe40008011603 */
[----:B------:R-:W-:Y:S02]  /*36dc0*/  MOV R2, R13 ;  /* 0x0000000d00027202 */ /* 0x000fe40000000f00 */
        /* <DEDUP_REMOVED lines=12> */
.L_x_1133:
[----:B------:R-:W-:Y:S01]  /*36e90*/  ULDC UR4, c[0x0][0x8f0] ;  /* 0x00023c0000047ab9 */ /* 0x000fe20000000800 */
[----:B------:R-:W-:Y:S02]  /*36ea0*/  LOP3.LUT R12, R12, UR16, RZ, 0xc0, !PT ;  /* 0x000000100c0c7c12 */ /* 0x000fe4000f8ec0ff */
[----:B------:R-:W-:Y:S01]  /*36eb0*/  SHF.R.U64 R3, R2, UR4, R3 ;  /* 0x0000000402037c19 */ /* 0x000fe20008001203 */
[----:B------:R-:W-:Y:S01]  /*36ec0*/  ULDC UR4, c[0x0][0x8e0] ;  /* 0x0002380000047ab9 */ /* 0x000fe20000000800 */
[----:B------:R-:W-:Y:S02]  /*36ed0*/  MOV R4, 0x1 ;  /* 0x0000000100047802 */ /* 0x000fe40000000f00 */
[C---:B------:R-:W-:Y:S01]  /*36ee0*/  IADD3 R2, -R3.reuse, RZ, RZ ;  /* 0x000000ff03027210 */ /* 0x040fe20007ffe1ff */
[----:B------:R-:W-:-:S04]  /*36ef0*/  IMAD R5, R3, UR15, R12 ;  /* 0x0000000f03057c24 */ /* 0x000fc8000f8e020c */
[----:B------:R-:W-:Y:S01]  /*36f00*/  IMAD R13, R2, UR4, R13 ;  /* 0x00000004020d7c24 */ /* 0x000fe2000f8e020d */
[----:B------:R-:W-:Y:S01]  /*36f10*/  ULDC UR4, c[0x0][0x8b8] ;  /* 0x00022e0000047ab9 */ /* 0x000fe20000000800 */
[----:B------:R-:W-:Y:S01]  /*36f20*/  LOP3.LUT R2, R11, UR14, RZ, 0xc0, !PT ;  /* 0x0000000e0b027c12 */ /* 0x000fe2000f8ec0ff */
[----:B------:R-:W-:Y:S01]  /*36f30*/  IMAD R8, R5, UR4, R8 ;  /* 0x0000000405087c24 */ /* 0x000fe2000f8e0208 */
[----:B------:R-:W-:-:S03]  /*36f40*/  ULDC UR4, c[0x0][0x8a8] ;  /* 0x00022a0000047ab9 */ /* 0x000fc60000000800 */
[----:B------:R-:W-:-:S05]  /*36f50*/  IMAD R13, R13, UR4, R2 ;  /* 0x000000040d0d7c24 */ /* 0x000fca000f8e0202 */
[----:B------:R-:W-:Y:S02]  /*36f60*/  SEL R3, R13, R8, !P2 ;  /* 0x000000080d037207 */ /* 0x000fe40005000000 */
[----:B------:R-:W-:-:S07]  /*36f70*/  SEL R2, R8, R13, !P2 ;  /* 0x0000000d08027207 */ /* 0x000fce0005000000 */
.L_x_1131:
[----:B------:R-:W-:Y:S05]  /*36f80*/  BSYNC B1 ;  /* 0x0000000000017941 */ /* 0x000fea0003800000 */
.L_x_1130:
[----:B------:R-:W-:-:S13]  /*36f90*/  LOP3.LUT P0, RZ, R4, 0xff, RZ, 0xc0, !PT ;  /* 0x000000ff04ff7812 */ /* 0x000fda000780c0ff */
[----:B------:R-:W-:Y:S05]  /*36fa0*/  @P0 BRA `(.L_x_1134) ;  /* 0xfffffff400280947 */ /* 0x000fea000383ffff */
[----:B------:R-:W-:Y:S05]  /*36fb0*/  BSYNC B0 ;  /* 0x0000000000007941 */ /* 0x000fea0003800000 */
.L_x_1123:
[----:B------:R-:W-:-:S03]  /*36fc0*/  UMOV UR4, 0xffffffff ;  /* 0xffffffff00047882 */ /* 0x000fc60000000000 */
[----:B------:R-:W-:Y:S05]  /*36fd0*/  BRA.DIV UR4, `(.L_x_1135) ;  /* 0x00000012047c7947 */ /* 0x000fea000b800000 */
[----:B------:R-:W-:-:S13]  /*36fe0*/  ELECT P6, URZ, PT ;  /* 0x00000000003f782f */ /* 0x000fda00038c0000 */
.L_x_1186:
[----:B------:R-:W-:Y:S04]  /*36ff0*/  BSSY B0, `(.L_x_1136) ;  /* 0x000003e000007945 */ /* 0x000fe80003800000 */
[----:B------:R-:W-:Y:S05]  /*37000*/  @!P6 BRA `(.L_x_1137) ;  /* 0x0000000000f0e947 */ /* 0x000fea0003800000 */
[----:B------:R-:W-:-:S04]  /*37010*/  ULOP3.LUT UR4, UR45, 0x2, URZ, 0xfc, !UPT ;  /* 0x000000022d047892 */ /* 0x000fc8000f8efc3f */
[----:B------:R-:W-:-:S06]  /*37020*/  UISETP.NE.AND UP0, UPT, UR4, 0x3, UPT ;  /* 0x000000030400788c */ /* 0x000fcc000bf05270 */
[----:B------:R-:W-:-:S13]  /*37030*/  PLOP3.LUT P0, PT, PT, PT, UP0, 0x80, 0x0 ;  /* 0x000000000000781c */ /* 0x000fda0003f0f008 */
[----:B------:R-:W-:Y:S05]  /*37040*/  @!P0 BRA `(.L_x_1138) ;  /* 0x0000000000048947 */ /* 0x000fea0003800000 */
[----:B------:R-:W-:Y:S01]  /*37050*/  BPT.TRAP 0x1 ;  /* 0x000000040000795c */ /* 0x000fe20000300000 */
.L_x_1138:
[----:B------:R-:W1:Y:S01]  /*37060*/  S2R R3, SR_CgaCtaId ;  /* 0x0000000000037919 */ /* 0x000e620000008800 */
[----:B------:R-:W-:-:S04]  /*37070*/  MOV R2, 0x400 ;  /* 0x0000040000027802 */ /* 0x000fc80000000f00 */
[----:B-1----:R-:W-:Y:S02]  /*37080*/  LEA R2, R3, R2, 0x18 ;  /* 0x0000000203027211 */ /* 0x002fe400078ec0ff */
[----:B------:R-:W-:Y:S02]  /*37090*/  SHF.L.U32 R3, R0, 0x1f, RZ ;  /* 0x0000001f00037819 */ /* 0x000fe400000006ff */
[----:B------:R-:W-:-:S04]  /*370a0*/  IADD3 R2, R2, 0x30, RZ ;  /* 0x0000003002027810 */ /* 0x000fc80007ffe0ff */
[----:B------:R-:W-:-:S04]  /*370b0*/  LEA R4, R7, R2, 0x3 ;  /* 0x0000000207047211 */ /* 0x000fc800078e18ff */
[----:B------:R-:W1:Y:S02]  /*370c0*/  SYNCS.PHASECHK.TRANS64.TRYWAIT P0, [R4+URZ], R3 ;  /* 0x00000003040075a7 */ /* 0x000e64000800017f */
[----:B-1----:R-:W-:Y:S05]  /*370d0*/  @!P0 BRA `(.L_x_1139) ;  /* 0x00000010005c8947 */ /* 0x002fea0003800000 */
.L_x_1187:
[----:B------:R-:W-:-:S04]  /*370e0*/  IADD3 R7, R7, 0x1, RZ ;  /* 0x0000000107077810 */ /* 0x000fc80007ffe0ff */
[----:B------:R-:W-:-:S04]  /*370f0*/  ISETP.NE.AND P0, PT, R7, 0x6, PT ;  /* 0x000000060700780c */ /* 0x000fc80003f05270 */
[----:B-1----:R-:W-:Y:S02]  /*37100*/  SEL R3, RZ, 0x1, P0 ;  /* 0x00000001ff037807 */ /* 0x002fe40000000000 */
[----:B------:R-:W-:Y:S02]  /*37110*/  SEL R7, R7, RZ, P0 ;  /* 0x000000ff07077207 */ /* 0x000fe40000000000 */
[----:B------:R-:W-:Y:S02]  /*37120*/  LOP3.LUT R4, R0, R3, RZ, 0x3c, !PT ;  /* 0x0000000300047212 */ /* 0x000fe400078e3cff */
[----:B------:R-:W-:Y:S02]  /*37130*/  LEA R3, R7, R2, 0x3 ;  /* 0x0000000207037211 */ /* 0x000fe400078e18ff */
[----:B------:R-:W-:-:S04]  /*37140*/  SHF.L.U32 R0, R4, 0x1f, RZ ;  /* 0x0000001f04007819 */ /* 0x000fc800000006ff */
[----:B------:R-:W1:Y:S02]  /*37150*/  SYNCS.PHASECHK.TRANS64.TRYWAIT P0, [R3+URZ], R0 ;  /* 0x00000000030075a7 */ /* 0x000e64000800017f */
[----:B-1----:R-:W-:Y:S05]  /*37160*/  @!P0 BRA `(.L_x_1140) ;  /* 0x00000010004c8947 */ /* 0x002fea0003800000 */
.L_x_1188:
[----:B-1----:R-:W-:-:S04]  /*37170*/  IADD3 R0, R7, 0x1, RZ ;  /* 0x0000000107007810 */ /* 0x002fc80007ffe0ff */
[----:B------:R-:W-:-:S04]  /*37180*/  ISETP.NE.AND P0, PT, R0, 0x6, PT ;  /* 0x000000060000780c */ /* 0x000fc80003f05270 */
[----:B------:R-:W-:Y:S02]  /*37190*/  SEL R3, RZ, 0x1, P0 ;  /* 0x00000001ff037807 */ /* 0x000fe40000000000 */
[----:B------:R-:W-:Y:S02]  /*371a0*/  SEL R5, R0, RZ, P0 ;  /* 0x000000ff00057207 */ /* 0x000fe40000000000 */
[----:B------:R-:W-:Y:S02]  /*371b0*/  LOP3.LUT R4, R4, R3, RZ, 0x3c, !PT ;  /* 0x0000000304047212 */ /* 0x000fe400078e3cff */
[----:B------:R-:W-:Y:S02]  /*371c0*/  LEA R3, R5, R2, 0x3 ;  /* 0x0000000205037211 */ /* 0x000fe400078e18ff */
[----:B------:R-:W-:-:S04]  /*371d0*/  SHF.L.U32 R0, R4, 0x1f, RZ ;  /* 0x0000001f04007819 */ /* 0x000fc800000006ff */
[----:B------:R-:W1:Y:S02]  /*371e0*/  SYNCS.PHASECHK.TRANS64.TRYWAIT P0, [R3+URZ], R0 ;  /* 0x00000000030075a7 */ /* 0x000e64000800017f */
[----:B-1----:R-:W-:Y:S05]  /*371f0*/  @!P0 BRA `(.L_x_1141) ;  /* 0x00000010003c8947 */ /* 0x002fea0003800000 */
.L_x_1189:
        /* <DEDUP_REMOVED lines=9> */
.L_x_1190:
        /* <DEDUP_REMOVED lines=9> */
.L_x_1191:
[----:B-1----:R-:W-:-:S04]  /*37320*/  IADD3 R0, R5, 0x1, RZ ;  /* 0x0000000105007810 */ /* 0x002fc80007ffe0ff */
[----:B------:R-:W-:-:S04]  /*37330*/  ISETP.NE.AND P0, PT, R0, 0x6, PT ;  /* 0x000000060000780c */ /* 0x000fc80003f05270 */
[----:B------:R-:W-:Y:S02]  /*37340*/  SEL R4, RZ, 0x1, P0 ;  /* 0x00000001ff047807 */ /* 0x000fe40000000000 */
[----:B------:R-:W-:Y:S02]  /*37350*/  SEL R3, R0, RZ, P0 ;  /* 0x000000ff00037207 */ /* 0x000fe40000000000 */
[----:B------:R-:W-:Y:S02]  /*37360*/  LOP3.LUT R0, R7, R4, RZ, 0x3c, !PT ;  /* 0x0000000407007212 */ /* 0x000fe400078e3cff */
[----:B------:R-:W-:Y:S02]  /*37370*/  LEA R3, R3, R2, 0x3 ;  /* 0x0000000203037211 */ /* 0x000fe400078e18ff */
[----:B------:R-:W-:-:S07]  /*37380*/  SHF.L.U32 R0, R0, 0x1f, RZ ;  /* 0x0000001f00007819 */ /* 0x000fce00000006ff */
.L_x_1144:
[----:B-1----:R1:W2:Y:S02]  /*37390*/  SYNCS.PHASECHK.TRANS64.TRYWAIT P0, [R3+URZ], R0 ;  /* 0x00000000030075a7 */ /* 0x0022a4000800017f */
[----:B--2---:R-:W-:Y:S05]  /*373a0*/  @!P0 NANOSLEEP.SYNCS 0x989680 ;  /* 0x009896800000895d */ /* 0x004fea0003900000 */
[----:B------:R-:W2:Y:S02]  /*373b0*/  @!P0 SYNCS.PHASECHK.TRANS64 P0, [R3+URZ], R0 ;  /* 0x00000000030085a7 */ /* 0x000ea4000800007f */
[----:B--2---:R-:W-:Y:S05]  /*373c0*/  @!P0 BRA `(.L_x_1144) ;  /* 0xfffffffc00f08947 */ /* 0x004fea000383ffff */
.L_x_1137:
[----:B------:R-:W-:Y:S05]  /*373d0*/  BSYNC B0 ;  /* 0x0000000000007941 */ /* 0x000fea0003800000 */
.L_x_1136:
[----:B------:R-:W-:Y:S05]  /*373e0*/  EXIT ;  /* 0x000000000000794d */ /* 0x000fea0003800000 */
.L_x_24:
[----:B---3--:R-:W-:-:S04]  /*373f0*/  MOV R3, UR4 ;  /* 0x0000000400037c02 */ /* 0x008fc80008000f00 */
[----:B------:R3:W4:Y:S03]  /*37400*/  SYNCS.PHASECHK.TRANS64.TRYWAIT P0, [R3+URZ], R0 ;  /* 0x00000000030075a7 */ /* 0x000726000800017f */
[----:B----4-:R-:W-:Y:S05]  /*37410*/  @!P0 NANOSLEEP.SYNCS 0x989680 ;  /* 0x009896800000895d */ /* 0x010fea0003900000 */
[----:B------:R-:W4:Y:S02]  /*37420*/  @!P0 SYNCS.PHASECHK.TRANS64 P0, [R3+URZ], R0 ;  /* 0x00000000030085a7 */ /* 0x000f24000800007f */
[----:B----4-:R-:W-:Y:S05]  /*37430*/  @!P0 BRA `(.L_x_24) ;  /* 0xfffffffc00ec8947 */ /* 0x010fea000383ffff */
[----:B------:R-:W-:Y:S05]  /*37440*/  BRA `(.L_x_23) ;  /* 0xfffffcc0000c7947 */ /* 0x000fea000383ffff */
.L_x_30:
[----:B---3--:R-:W-:-:S04]  /*37450*/  MOV R6, UR6 ;  /* 0x0000000600067c02 */ /* 0x008fc80008000f00 */
[----:B------:R3:W4:Y:S03]  /*37460*/  SYNCS.PHASECHK.TRANS64.TRYWAIT P0, [R6+URZ], R4 ;  /* 0x00000004060075a7 */ /* 0x000726000800017f */
[----:B----4-:R-:W-:Y:S05]  /*37470*/  @!P0 NANOSLEEP.SYNCS 0x989680 ;  /* 0x009896800000895d */ /* 0x010fea0003900000 */
[----:B------:R-:W4:Y:S02]  /*37480*/  @!P0 SYNCS.PHASECHK.TRANS64 P0, [R6+URZ], R4 ;  /* 0x00000004060085a7 */ /* 0x000f24000800007f */
[----:B----4-:R-:W-:Y:S05]  /*37490*/  @!P0 BRA `(.L_x_30) ;  /* 0xfffffffc00ec8947 */ /* 0x010fea000383ffff */
[----:B------:R-:W-:Y:S05]  /*374a0*/  BRA `(.L_x_29) ;  /* 0xfffffd0400747947 */ /* 0x000fea000383ffff */
.L_x_56:
[----:B-1----:R1:W3:Y:S02]  /*374b0*/  SYNCS.PHASECHK.TRANS64.TRYWAIT P2, [R4+URZ+0x60], R0 ;  /* 0x00006000040075a7 */ /* 0x0022e4000804017f */
[----:B---3--:R-:W-:Y:S05]  /*374c0*/  @!P2 NANOSLEEP.SYNCS 0x989680 ;  /* 0x009896800000a95d */ /* 0x008fea0003900000 */
[----:B------:R-:W3:Y:S02]  /*374d0*/  @!P2 SYNCS.PHASECHK.TRANS64 P2, [R4+URZ+0x60], R0 ;  /* 0x000060000400a5a7 */ /* 0x000ee4000804007f */
[----:B---3--:R-:W-:Y:S05]  /*374e0*/  @!P2 BRA `(.L_x_56) ;  /* 0xfffffffc00f0a947 */ /* 0x008fea000383ffff */
[----:B------:R-:W-:Y:S05]  /*374f0*/  BRA `(.L_x_1145) ;  /* 0xfffffda800147947 */ /* 0x000fea000383ffff */
.L_x_115:
[----:B-1----:R1:W3:Y:S02]  /*37500*/  SYNCS.PHASECHK.TRANS64.TRYWAIT P2, [R4+URZ+0x60], R5 ;  /* 0x00006005040075a7 */ /* 0x0022e4000804017f */
[----:B---3--:R-:W-:Y:S05]  /*37510*/  @!P2 NANOSLEEP.SYNCS 0x989680 ;  /* 0x009896800000a95d */ /* 0x008fea0003900000 */
[----:B------:R-:W3:Y:S02]  /*37520*/  @!P2 SYNCS.PHASECHK.TRANS64 P2, [R4+URZ+0x60], R5 ;  /* 0x000060050400a5a7 */ /* 0x000ee4000804007f */
[----:B---3--:R-:W-:Y:S05]  /*37530*/  @!P2 BRA `(.L_x_115) ;  /* 0xfffffffc00f0a947 */ /* 0x008fea000383ffff */
[----:B------:R-:W-:Y:S05]  /*37540*/  BRA `(.L_x_1146) ;  /* 0xfffffdc8003c7947 */ /* 0x000fea000383ffff */
.L_x_174:
[----:B-1----:R1:W2:Y:S02]  /*37550*/  SYNCS.PHASECHK.TRANS64.TRYWAIT P2, [R4+URZ+0x60], R5 ;  /* 0x00006005040075a7 */ /* 0x0022a4000804017f */
[----:B--2---:R-:W-:Y:S05]  /*37560*/  @!P2 NANOSLEEP.SYNCS 0x989680 ;  /* 0x009896800000a95d */ /* 0x004fea0003900000 */
[----:B------:R-:W2:Y:S02]  /*37570*/  @!P2 SYNCS.PHASECHK.TRANS64 P2, [R4+URZ+0x60], R5 ;  /* 0x000060050400a5a7 */ /* 0x000ea4000804007f */
[----:B--2---:R-:W-:Y:S05]  /*37580*/  @!P2 BRA `(.L_x_174) ;  /* 0xfffffffc00f0a947 */ /* 0x004fea000383ffff */
[----:B------:R-:W-:Y:S05]  /*37590*/  BRA `(.L_x_1147) ;  /* 0xfffffde800807947 */ /* 0x000fea000383ffff */
.L_x_233:
[----:B-1----:R1:W2:Y:S02]  /*375a0*/  SYNCS.PHASECHK.TRANS64.TRYWAIT P2, [R4+URZ+0x60], R5 ;  /* 0x00006005040075a7 */ /* 0x0022a4000804017f */
[----:B--2---:R-:W-:Y:S05]  /*375b0*/  @!P2 NANOSLEEP.SYNCS 0x989680 ;  /* 0x009896800000a95d */ /* 0x004fea0003900000 */
[----:B------:R-:W2:Y:S02]  /*375c0*/  @!P2 SYNCS.PHASECHK.TRANS64 P2, [R4+URZ+0x60], R5 ;  /* 0x000060050400a5a7 */ /* 0x000ea4000804007f */
[----:B--2---:R-:W-:Y:S05]  /*375d0*/  @!P2 BRA `(.L_x_233) ;  /* 0xfffffffc00f0a947 */ /* 0x004fea000383ffff */
[----:B------:R-:W-:Y:S05]  /*375e0*/  BRA `(.L_x_1148) ;  /* 0xfffffe0800847947 */ /* 0x000fea000383ffff */
.L_x_292:
[----:B-1----:R1:W2:Y:S02]  /*375f0*/  SYNCS.PHASECHK.TRANS64.TRYWAIT P2, [R4+URZ+0x60], R5 ;  /* 0x00006005040075a7 */ /* 0x0022a4000804017f */
[----:B--2---:R-:W-:Y:S05]  /*37600*/  @!P2 NANOSLEEP.SYNCS 0x989680 ;  /* 0x009896800000a95d */ /* 0x004fea0003900000 */
[----:B------:R-:W2:Y:S02]  /*37610*/  @!P2 SYNCS.PHASECHK.TRANS64 P2, [R4+URZ+0x60], R5 ;  /* 0x000060050400a5a7 */ /* 0x000ea4000804007f */
[----:B--2---:R-:W-:Y:S05]  /*37620*/  @!P2 BRA `(.L_x_292) ;  /* 0xfffffffc00f0a947 */ /* 0x004fea000383ffff */
[----:B------:R-:W-:Y:S05]  /*37630*/  BRA `(.L_x_1149) ;  /* 0xfffffe2800d47947 */ /* 0x000fea000383ffff */
.L_x_351:
[----:B-1----:R1:W2:Y:S02]  /*37640*/  SYNCS.PHASECHK.TRANS64.TRYWAIT P2, [R4+URZ+0x60], R5 ;  /* 0x00006005040075a7 */ /* 0x0022a4000804017f */
[----:B--2---:R-:W-:Y:S05]  /*37650*/  @!P2 NANOSLEEP.SYNCS 0x989680 ;  /* 0x009896800000a95d */ /* 0x004fea0003900000 */
[----:B------:R-:W2:Y:S02]  /*37660*/  @!P2 SYNCS.PHASECHK.TRANS64 P2, [R4+URZ+0x60], R5 ;  /* 0x000060050400a5a7 */ /* 0x000ea4000804007f */
[----:B--2---:R-:W-:Y:S05]  /*37670*/  @!P2 BRA `(.L_x_351) ;  /* 0xfffffffc00f0a947 */ /* 0x004fea000383ffff */
[----:B------:R-:W-:Y:S05]  /*37680*/  BRA `(.L_x_1150) ;  /* 0xfffffe4800e47947 */ /* 0x000fea000383ffff */
.L_x_410:
[----:B-1----:R1:W2:Y:S02]  /*37690*/  SYNCS.PHASECHK.TRANS64.TRYWAIT P2, [R4+URZ+0x60], R5 ;  /* 0x00006005040075a7 */ /* 0x0022a4000804017f */
[----:B--2---:R-:W-:Y:S05]  /*376a0*/  @!P2 NANOSLEEP.SYNCS 0x989680 ;  /* 0x009896800000a95d */ /* 0x004fea0003900000 */
[----:B------:R-:W2:Y:S02]  /*376b0*/  @!P2 SYNCS.PHASECHK.TRANS64 P2, [R4+URZ+0x60], R5 ;  /* 0x000060050400a5a7 */ /* 0x000ea4000804007f */
[----:B--2---:R-:W-:Y:S05]  /*376c0*/  @!P2 BRA `(.L_x_410) ;  /* 0xfffffffc00f0a947 */ /* 0x004fea000383ffff */
[----:B------:R-:W-:Y:S05]  /*376d0*/  BRA `(.L_x_1151) ;  /* 0xfffffe6c00387947 */ /* 0x000fea000383ffff */
.L_x_469:
[----:B-1----:R1:W2:Y:S02]  /*376e0*/  SYNCS.PHASECHK.TRANS64.TRYWAIT P2, [R4+URZ+0x60], R5 ;  /* 0x00006005040075a7 */ /* 0x0022a4000804017f */
[----:B--2---:R-:W-:Y:S05]  /*376f0*/  @!P2 NANOSLEEP.SYNCS 0x989680 ;  /* 0x009896800000a95d */ /* 0x004fea0003900000 */
[----:B------:R-:W2:Y:S02]  /*37700*/  @!P2 SYNCS.PHASECHK.TRANS64 P2, [R4+URZ+0x60], R5 ;  /* 0x000060050400a5a7 */ /* 0x000ea4000804007f */
[----:B--2---:R-:W-:Y:S05]  /*37710*/  @!P2 BRA `(.L_x_469) ;  /* 0xfffffffc00f0a947 */ /* 0x004fea000383ffff */
[----:B------:R-:W-:Y:S05]  /*37720*/  BRA `(.L_x_1152) ;  /* 0xfffffe8c004c7947 */ /* 0x000fea000383ffff */
.L_x_528:
[----:B-1----:R1:W2:Y:S02]  /*37730*/  SYNCS.PHASECHK.TRANS64.TRYWAIT P2, [R4+URZ+0x60], R5 ;  /* 0x00006005040075a7 */ /* 0x0022a4000804017f */
[----:B--2---:R-:W-:Y:S05]  /*37740*/  @!P2 NANOSLEEP.SYNCS 0x989680 ;  /* 0x009896800000a95d */ /* 0x004fea0003900000 */
[----:B------:R-:W2:Y:S02]  /*37750*/  @!P2 SYNCS.PHASECHK.TRANS64 P2, [R4+URZ+0x60], R5 ;  /* 0x000060050400a5a7 */ /* 0x000ea4000804007f */
[----:B--2---:R-:W-:Y:S05]  /*37760*/  @!P2 BRA `(.L_x_528) ;  /* 0xfffffffc00f0a947 */ /* 0x004fea000383ffff */
[----:B------:R-:W-:Y:S05]  /*37770*/  BRA `(.L_x_1153) ;  /* 0xfffffeac00a07947 */ /* 0x000fea000383ffff */
.L_x_587:
[----:B-1----:R1:W2:Y:S02]  /*37780*/  SYNCS.PHASECHK.TRANS64.TRYWAIT P2, [R4+URZ+0x60], R5 ;  /* 0x00006005040075a7 */ /* 0x0022a4000804017f */
[----:B--2---:R-:W-:Y:S05]  /*37790*/  @!P2 NANOSLEEP.SYNCS 0x989680 ;  /* 0x009896800000a95d */ /* 0x004fea0003900000 */
[----:B------:R-:W2:Y:S02]  /*377a0*/  @!P2 SYNCS.PHASECHK.TRANS64 P2, [R4+URZ+0x60], R5 ;  /* 0x000060050400a5a7 */ /* 0x000ea4000804007f */
[----:B--2---:R-:W-:Y:S05]  /*377b0*/  @!P2 BRA `(.L_x_587) ;  /* 0xfffffffc00f0a947 */ /* 0x004fea000383ffff */
[----:B------:R-:W-:Y:S05]  /*377c0*/  BRA `(.L_x_1154) ;  /* 0xfffffecc00b47947 */ /* 0x000fea000383ffff */
.L_x_646:
[----:B-1----:R1:W2:Y:S02]  /*377d0*/  SYNCS.PHASECHK.TRANS64.TRYWAIT P2, [R4+URZ+0x60], R5 ;  /* 0x00006005040075a7 */ /* 0x0022a4000804017f */
[----:B--2---:R-:W-:Y:S05]  /*377e0*/  @!P2 NANOSLEEP.SYNCS 0x989680 ;  /* 0x009896800000a95d */ /* 0x004fea0003900000 */
[----:B------:R-:W2:Y:S02]  /*377f0*/  @!P2 SYNCS.PHASECHK.TRANS64 P2, [R4+URZ+0x60], R5 ;  /* 0x000060050400a5a7 */ /* 0x000ea4000804007f */
[----:B--2---:R-:W-:Y:S05]  /*37800*/  @!P2 BRA `(.L_x_646) ;  /* 0xfffffffc00f0a947 */ /* 0x004fea000383ffff */
[----:B------:R-:W-:Y:S05]  /*37810*/  BRA `(.L_x_1155) ;  /* 0xfffffef000087947 */ /* 0x000fea000383ffff */
.L_x_705:
[----:B-1----:R1:W2:Y:S02]  /*37820*/  SYNCS.PHASECHK.TRANS64.TRYWAIT P2, [R4+URZ+0x60], R5 ;  /* 0x00006005040075a7 */ /* 0x0022a4000804017f */
[----:B--2---:R-:W-:Y:S05]  /*37830*/  @!P2 NANOSLEEP.SYNCS 0x989680 ;  /* 0x009896800000a95d */ /* 0x004fea0003900000 */
[----:B------:R-:W2:Y:S02]  /*37840*/  @!P2 SYNCS.PHASECHK.TRANS64 P2, [R4+URZ+0x60], R5 ;  /* 0x000060050400a5a7 */ /* 0x000ea4000804007f */
[----:B--2---:R-:W-:Y:S05]  /*37850*/  @!P2 BRA `(.L_x_705) ;  /* 0xfffffffc00f0a947 */ /* 0x004fea000383ffff */
[----:B------:R-:W-:Y:S05]  /*37860*/  BRA `(.L_x_1156) ;  /* 0xffffff10003c7947 */ /* 0x000fea000383ffff */
.L_x_764:
[----:B-1----:R1:W2:Y:S02]  /*37870*/  SYNCS.PHASECHK.TRANS64.TRYWAIT P2, [R4+URZ+0x60], R5 ;  /* 0x00006005040075a7 */ /* 0x0022a4000804017f */
[----:B--2---:R-:W-:Y:S05]  /*37880*/  @!P2 NANOSLEEP.SYNCS 0x989680 ;  /* 0x009896800000a95d */ /* 0x004fea0003900000 */
[----:B------:R-:W2:Y:S02]  /*37890*/  @!P2 SYNCS.PHASECHK.TRANS64 P2, [R4+URZ+0x60], R5 ;  /* 0x000060050400a5a7 */ /* 0x000ea4000804007f */
[----:B--2---:R-:W-:Y:S05]  /*378a0*/  @!P2 BRA `(.L_x_764) ;  /* 0xfffffffc00f0a947 */ /* 0x004fea000383ffff */
[----:B------:R-:W-:Y:S05]  /*378b0*/  BRA `(.L_x_1157) ;  /* 0xffffff3000907947 */ /* 0x000fea000383ffff */
.L_x_823:
[----:B-1----:R1:W2:Y:S02]  /*378c0*/  SYNCS.PHASECHK.TRANS64.TRYWAIT P2, [R4+URZ+0x60], R5 ;  /* 0x00006005040075a7 */ /* 0x0022a4000804017f */
[----:B--2---:R-:W-:Y:S05]  /*378d0*/  @!P2 NANOSLEEP.SYNCS 0x989680 ;  /* 0x009896800000a95d */ /* 0x004fea0003900000 */
[----:B------:R-:W2:Y:S02]  /*378e0*/  @!P2 SYNCS.PHASECHK.TRANS64 P2, [R4+URZ+0x60], R5 ;  /* 0x000060050400a5a7 */ /* 0x000ea4000804007f */
[----:B--2---:R-:W-:Y:S05]  /*378f0*/  @!P2 BRA `(.L_x_823) ;  /* 0xfffffffc00f0a947 */ /* 0x004fea000383ffff */
[----:B------:R-:W-:Y:S05]  /*37900*/  BRA `(.L_x_1158) ;  /* 0xffffff5000e47947 */ /* 0x000fea000383ffff */
.L_x_882:
[----:B-1----:R1:W2:Y:S02]  /*37910*/  SYNCS.PHASECHK.TRANS64.TRYWAIT P2, [R4+URZ+0x60], R5 ;  /* 0x00006005040075a7 */ /* 0x0022a4000804017f */
[----:B--2---:R-:W-:Y:S05]  /*37920*/  @!P2 NANOSLEEP.SYNCS 0x989680 ;  /* 0x009896800000a95d */ /* 0x004fea0003900000 */
[----:B------:R-:W2:Y:S02]  /*37930*/  @!P2 SYNCS.PHASECHK.TRANS64 P2, [R4+URZ+0x60], R5 ;  /* 0x000060050400a5a7 */ /* 0x000ea4000804007f */
[----:B--2---:R-:W-:Y:S05]  /*37940*/  @!P2 BRA `(.L_x_882) ;  /* 0xfffffffc00f0a947 */ /* 0x004fea000383ffff */
[----:B------:R-:W-:Y:S05]  /*37950*/  BRA `(.L_x_1159) ;  /* 0xffffff7400387947 */ /* 0x000fea000383ffff */
.L_x_941:
[----:B-1----:R1:W2:Y:S02]  /*37960*/  SYNCS.PHASECHK.TRANS64.TRYWAIT P0, [R5+URZ+0x60], R4 ;  /* 0x00006004050075a7 */ /* 0x0022a4000800017f */
[----:B--2---:R-:W-:Y:S05]  /*37970*/  @!P0 NANOSLEEP.SYNCS 0x989680 ;  /* 0x009896800000895d */ /* 0x004fea0003900000 */
[----:B------:R-:W2:Y:S02]  /*37980*/  @!P0 SYNCS.PHASECHK.TRANS64 P0, [R5+URZ+0x60], R4 ;  /* 0x00006004050085a7 */ /* 0x000ea4000800007f */
[----:B--2---:R-:W-:Y:S05]  /*37990*/  @!P0 BRA `(.L_x_941) ;  /* 0xfffffffc00f08947 */ /* 0x004fea000383ffff */
[----:B------:R-:W-:Y:S05]  /*379a0*/  BRA `(.L_x_1160) ;  /* 0xffffff94008c7947 */ /* 0x000fea000383ffff */
.L_x_1005:
[----:B-1----:R-:W-:-:S04]  /*379b0*/  MOV R5, UR4 ;  /* 0x0000000400057c02 */ /* 0x002fc80008000f00 */
[----:B------:R1:W2:Y:S03]  /*379c0*/  SYNCS.PHASECHK.TRANS64.TRYWAIT P0, [R5+URZ+0xa8], R0 ;  /* 0x0000a800050075a7 */ /* 0x0002a6000800017f */
[----:B--2---:R-:W-:Y:S05]  /*379d0*/  @!P0 NANOSLEEP.SYNCS 0x989680 ;  /* 0x009896800000895d */ /* 0x004fea0003900000 */
[----:B------:R-:W2:Y:S02]  /*379e0*/  @!P0 SYNCS.PHASECHK.TRANS64 P0, [R5+URZ+0xa8], R0 ;  /* 0x0000a800050085a7 */ /* 0x000ea4000800007f */
[----:B--2---:R-:W-:Y:S05]  /*379f0*/  @!P0 BRA `(.L_x_1005) ;  /* 0xfffffffc00ec8947 */ /* 0x004fea000383ffff */
[----:B------:R-:W-:Y:S05]  /*37a00*/  BRA `(.L_x_1004) ;  /* 0xffffffc4001c7947 */ /* 0x000fea000383ffff */
.L_x_1014:
[----:B-1----:R-:W-:-:S04]  /*37a10*/  MOV R3, UR13 ;  /* 0x0000000d00037c02 */ /* 0x002fc80008000f00 */
[----:B------:R1:W2:Y:S03]  /*37a20*/  SYNCS.PHASECHK.TRANS64.TRYWAIT P2, [R3+URZ+0x80], R2 ;  /* 0x00008002030075a7 */ /* 0x0002a6000804017f */
[----:B--2---:R-:W-:Y:S05]  /*37a30*/  @!P2 NANOSLEEP.SYNCS 0x989680 ;  /* 0x009896800000a95d */ /* 0x004fea0003900000 */
[----:B------:R-:W2:Y:S02]  /*37a40*/  @!P2 SYNCS.PHASECHK.TRANS64 P2, [R3+URZ+0x80], R2 ;  /* 0x000080020300a5a7 */ /* 0x000ea4000804007f */
[----:B--2---:R-:W-:Y:S05]  /*37a50*/  @!P2 BRA `(.L_x_1014) ;  /* 0xfffffffc00eca947 */ /* 0x004fea000383ffff */
[----:B------:R-:W-:Y:S05]  /*37a60*/  BRA `(.L_x_1161) ;  /* 0xffffffc8000c7947 */ /* 0x000fea000383ffff */
.L_x_1020:
[----:B-12---:R-:W-:-:S04]  /*37a70*/  MOV R3, UR13 ;  /* 0x0000000d00037c02 */ /* 0x006fc80008000f00 */
[----:B------:R1:W2:Y:S03]  /*37a80*/  SYNCS.PHASECHK.TRANS64.TRYWAIT P2, [R3+URZ+0x88], R2 ;  /* 0x00008802030075a7 */ /* 0x0002a6000804017f */
[----:B--2---:R-:W-:Y:S05]  /*37a90*/  @!P2 NANOSLEEP.SYNCS 0x989680 ;  /* 0x009896800000a95d */ /* 0x004fea0003900000 */
[----:B------:R-:W2:Y:S02]  /*37aa0*/  @!P2 SYNCS.PHASECHK.TRANS64 P2, [R3+URZ+0x88], R2 ;  /* 0x000088020300a5a7 */ /* 0x000ea4000804007f */
[----:B--2---:R-:W-:Y:S05]  /*37ab0*/  @!P2 BRA `(.L_x_1020) ;  /* 0xfffffffc00eca947 */ /* 0x004fea000383ffff */
[----:B------:R-:W-:Y:S05]  /*37ac0*/  BRA `(.L_x_1162) ;  /* 0xffffffc800547947 */ /* 0x000fea000383ffff */
.L_x_1026:
[----:B-123--:R-:W-:-:S04]  /*37ad0*/  MOV R3, UR13 ;  /* 0x0000000d00037c02 */ /* 0x00efc80008000f00 */
[----:B------:R1:W2:Y:S03]  /*37ae0*/  SYNCS.PHASECHK.TRANS64.TRYWAIT P2, [R3+URZ+0x90], R2 ;  /* 0x00009002030075a7 */ /* 0x0002a6000804017f */
[----:B--2---:R-:W-:Y:S05]  /*37af0*/  @!P2 NANOSLEEP.SYNCS 0x989680 ;  /* 0x009896800000a95d */ /* 0x004fea0003900000 */
[----:B------:R-:W2:Y:S02]  /*37b00*/  @!P2 SYNCS.PHASECHK.TRANS64 P2, [R3+URZ+0x90], R2 ;  /* 0x000090020300a5a7 */ /* 0x000ea4000804007f */
[----:B--2---:R-:W-:Y:S05]  /*37b10*/  @!P2 BRA `(.L_x_1026) ;  /* 0xfffffffc00eca947 */ /* 0x004fea000383ffff */
[----:B------:R-:W-:Y:S05]  /*37b20*/  BRA `(.L_x_1163) ;  /* 0xffffffc800a87947 */ /* 0x000fea000383ffff */
.L_x_1032:
[----:B-1234-:R-:W-:-:S04]  /*37b30*/  MOV R3, UR13 ;  /* 0x0000000d00037c02 */ /* 0x01efc80008000f00 */
[----:B------:R1:W2:Y:S03]  /*37b40*/  SYNCS.PHASECHK.TRANS64.TRYWAIT P2, [R3+URZ+0x98], R2 ;  /* 0x00009802030075a7 */ /* 0x0002a6000804017f */
[----:B--2---:R-:W-:Y:S05]  /*37b50*/  @!P2 NANOSLEEP.SYNCS 0x989680 ;  /* 0x009896800000a95d */ /* 0x004fea0003900000 */
[----:B------:R-:W2:Y:S02]  /*37b60*/  @!P2 SYNCS.PHASECHK.TRANS64 P2, [R3+URZ+0x98], R2 ;  /* 0x000098020300a5a7 */ /* 0x000ea4000804007f */
[----:B--2---:R-:W-:Y:S05]  /*37b70*/  @!P2 BRA `(.L_x_1032) ;  /* 0xfffffffc00eca947 */ /* 0x004fea000383ffff */
[----:B------:R-:W-:Y:S05]  /*37b80*/  BRA `(.L_x_1164) ;  /* 0xffffffc800f47947 */ /* 0x000fea000383ffff */
.L_x_1038:
[----:B-1----:R-:W-:-:S04]  /*37b90*/  MOV R4, UR13 ;  /* 0x0000000d00047c02 */ /* 0x002fc80008000f00 */
[----:B------:R1:W2:Y:S03]  /*37ba0*/  SYNCS.PHASECHK.TRANS64.TRYWAIT P2, [R4+URZ+0x80], R3 ;  /* 0x00008003040075a7 */ /* 0x0002a6000804017f */
[----:B--2---:R-:W-:Y:S05]  /*37bb0*/  @!P2 NANOSLEEP.SYNCS 0x989680 ;  /* 0x009896800000a95d */ /* 0x004fea0003900000 */
[----:B------:R-:W2:Y:S02]  /*37bc0*/  @!P2 SYNCS.PHASECHK.TRANS64 P2, [R4+URZ+0x80], R3 ;  /* 0x000080030400a5a7 */ /* 0x000ea4000804007f */
[----:B--2---:R-:W-:Y:S05]  /*37bd0*/  @!P2 BRA `(.L_x_1038) ;  /* 0xfffffffc00eca947 */ /* 0x004fea000383ffff */
[----:B------:R-:W-:Y:S05]  /*37be0*/  BRA `(.L_x_1165) ;  /* 0xffffffcc00487947 */ /* 0x000fea000383ffff */
.L_x_1044:
[----:B-12---:R-:W-:-:S04]  /*37bf0*/  MOV R4, UR13 ;  /* 0x0000000d00047c02 */ /* 0x006fc80008000f00 */
[----:B------:R1:W2:Y:S03]  /*37c00*/  SYNCS.PHASECHK.TRANS64.TRYWAIT P2, [R4+URZ+0x88], R3 ;  /* 0x00008803040075a7 */ /* 0x0002a6000804017f */
[----:B--2---:R-:W-:Y:S05]  /*37c10*/  @!P2 NANOSLEEP.SYNCS 0x989680 ;  /* 0x009896800000a95d */ /* 0x004fea0003900000 */
[----:B------:R-:W2:Y:S02]  /*37c20*/  @!P2 SYNCS.PHASECHK.TRANS64 P2, [R4+URZ+0x88], R3 ;  /* 0x000088030400a5a7 */ /* 0x000ea4000804007f */
[----:B--2---:R-:W-:Y:S05]  /*37c30*/  @!P2 BRA `(.L_x_1044) ;  /* 0xfffffffc00eca947 */ /* 0x004fea000383ffff */
[----:B------:R-:W-:Y:S05]  /*37c40*/  BRA `(.L_x_1166) ;  /* 0xffffffcc00887947 */ /* 0x000fea000383ffff */
.L_x_1050:
[----:B-123--:R-:W-:-:S04]  /*37c50*/  MOV R4, UR13 ;  /* 0x0000000d00047c02 */ /* 0x00efc80008000f00 */
[----:B------:R1:W2:Y:S03]  /*37c60*/  SYNCS.PHASECHK.TRANS64.TRYWAIT P2, [R4+URZ+0x90], R3 ;  /* 0x00009003040075a7 */ /* 0x0002a6000804017f */
[----:B--2---:R-:W-:Y:S05]  /*37c70*/  @!P2 NANOSLEEP.SYNCS 0x989680 ;  /* 0x009896800000a95d */ /* 0x004fea0003900000 */
[----:B------:R-:W2:Y:S02]  /*37c80*/  @!P2 SYNCS.PHASECHK.TRANS64 P2, [R4+URZ+0x90], R3 ;  /* 0x000090030400a5a7 */ /* 0x000ea4000804007f */
[----:B--2---:R-:W-:Y:S05]  /*37c90*/  @!P2 BRA `(.L_x_1050) ;  /* 0xfffffffc00eca947 */ /* 0x004fea000383ffff */
[----:B------:R-:W-:Y:S05]  /*37ca0*/  BRA `(.L_x_1167) ;  /* 0xffffffcc00d07947 */ /* 0x000fea000383ffff */
.L_x_1056:
[----:B-1234-:R-:W-:-:S04]  /*37cb0*/  MOV R4, UR13 ;  /* 0x0000000d00047c02 */ /* 0x01efc80008000f00 */
[----:B------:R1:W2:Y:S03]  /*37cc0*/  SYNCS.PHASECHK.TRANS64.TRYWAIT P2, [R4+URZ+0x98], R3 ;  /* 0x00009803040075a7 */ /* 0x0002a6000804017f */
[----:B--2---:R-:W-:Y:S05]  /*37cd0*/  @!P2 NANOSLEEP.SYNCS 0x989680 ;  /* 0x009896800000a95d */ /* 0x004fea0003900000 */
[----:B------:R-:W2:Y:S02]  /*37ce0*/  @!P2 SYNCS.PHASECHK.TRANS64 P2, [R4+URZ+0x98], R3 ;  /* 0x000098030400a5a7 */ /* 0x000ea4000804007f */
[----:B--2---:R-:W-:Y:S05]  /*37cf0*/  @!P2 BRA `(.L_x_1056) ;  /* 0xfffffffc00eca947 */ /* 0x004fea000383ffff */
[----:B------:R-:W-:Y:S05]  /*37d00*/  BRA `(.L_x_1168) ;  /* 0xffffffd000107947 */ /* 0x000fea000383ffff */
.L_x_1062:
[----:B------:R-:W-:-:S04]  /*37d10*/  MOV R5, UR13 ;  /* 0x0000000d00057c02 */ /* 0x000fc80008000f00 */
[----:B------:R1:W1:Y:S03]  /*37d20*/  SYNCS.PHASECHK.TRANS64.TRYWAIT P2, [R5+URZ+0x80], R2 ;  /* 0x00008002050075a7 */ /* 0x000266000804017f */
[----:B-1----:R-:W-:Y:S05]  /*37d30*/  @!P2 NANOSLEEP.SYNCS 0x989680 ;  /* 0x009896800000a95d */ /* 0x002fea0003900000 */
[----:B------:R-:W1:Y:S02]  /*37d40*/  @!P2 SYNCS.PHASECHK.TRANS64 P2, [R5+URZ+0x80], R2 ;  /* 0x000080020500a5a7 */ /* 0x000e64000804007f */
[----:B-1----:R-:W-:Y:S05]  /*37d50*/  @!P2 BRA `(.L_x_1062) ;  /* 0xfffffffc00eca947 */ /* 0x002fea000383ffff */
[----:B------:R-:W-:Y:S05]  /*37d60*/  BRA `(.L_x_1169) ;  /* 0xffffffd000587947 */ /* 0x000fea000383ffff */
.L_x_1068:
[----:B------:R-:W-:-:S04]  /*37d70*/  MOV R5, UR13 ;  /* 0x0000000d00057c02 */ /* 0x000fc80008000f00 */
[----:B------:R1:W1:Y:S03]  /*37d80*/  SYNCS.PHASECHK.TRANS64.TRYWAIT P2, [R5+URZ+0x88], R2 ;  /* 0x00008802050075a7 */ /* 0x000266000804017f */
[----:B-1----:R-:W-:Y:S05]  /*37d90*/  @!P2 NANOSLEEP.SYNCS 0x989680 ;  /* 0x009896800000a95d */ /* 0x002fea0003900000 */
[----:B------:R-:W1:Y:S02]  /*37da0*/  @!P2 SYNCS.PHASECHK.TRANS64 P2, [R5+URZ+0x88], R2 ;  /* 0x000088020500a5a7 */ /* 0x000e64000804007f */
[----:B-1----:R-:W-:Y:S05]  /*37db0*/  @!P2 BRA `(.L_x_1068) ;  /* 0xfffffffc00eca947 */ /* 0x002fea000383ffff */
[----:B------:R-:W-:Y:S05]  /*37dc0*/  BRA `(.L_x_1170) ;  /* 0xffffffd0009c7947 */ /* 0x000fea000383ffff */
.L_x_1074:
[----:B------:R-:W-:-:S04]  /*37dd0*/  MOV R5, UR13 ;  /* 0x0000000d00057c02 */ /* 0x000fc80008000f00 */
[----:B------:R1:W1:Y:S03]  /*37de0*/  SYNCS.PHASECHK.TRANS64.TRYWAIT P2, [R5+URZ+0x90], R2 ;  /* 0x00009002050075a7 */ /* 0x000266000804017f */
[----:B-1----:R-:W-:Y:S05]  /*37df0*/  @!P2 NANOSLEEP.SYNCS 0x989680 ;  /* 0x009896800000a95d */ /* 0x002fea0003900000 */
[----:B------:R-:W1:Y:S02]  /*37e00*/  @!P2 SYNCS.PHASECHK.TRANS64 P2, [R5+URZ+0x90], R2 ;  /* 0x000090020500a5a7 */ /* 0x000e64000804007f */
[----:B-1----:R-:W-:Y:S05]  /*37e10*/  @!P2 BRA `(.L_x_1074) ;  /* 0xfffffffc00eca947 */ /* 0x002fea000383ffff */
[----:B------:R-:W-:Y:S05]  /*37e20*/  BRA `(.L_x_1171) ;  /* 0xffffffd000e47947 */ /* 0x000fea000383ffff */
.L_x_1080:
[----:B------:R-:W-:-:S04]  /*37e30*/  MOV R5, UR13 ;  /* 0x0000000d00057c02 */ /* 0x000fc80008000f00 */
[----:B------:R1:W1:Y:S03]  /*37e40*/  SYNCS.PHASECHK.TRANS64.TRYWAIT P2, [R5+URZ+0x98], R2 ;  /* 0x00009802050075a7 */ /* 0x000266000804017f */
[----:B-1----:R-:W-:Y:S05]  /*37e50*/  @!P2 NANOSLEEP.SYNCS 0x989680 ;  /* 0x009896800000a95d */ /* 0x002fea0003900000 */
[----:B------:R-:W1:Y:S02]  /*37e60*/  @!P2 SYNCS.PHASECHK.TRANS64 P2, [R5+URZ+0x98], R2 ;  /* 0x000098020500a5a7 */ /* 0x000e64000804007f */
[----:B-1----:R-:W-:Y:S05]  /*37e70*/  @!P2 BRA `(.L_x_1080) ;  /* 0xfffffffc00eca947 */ /* 0x002fea000383ffff */
[----:B------:R-:W-:Y:S05]  /*37e80*/  BRA `(.L_x_1172) ;  /* 0xffffffd400287947 */ /* 0x000fea000383ffff */
.L_x_1086:
[----:B-1----:R-:W-:-:S04]  /*37e90*/  MOV R2, UR13 ;  /* 0x0000000d00027c02 */ /* 0x002fc80008000f00 */
[----:B------:R1:W1:Y:S03]  /*37ea0*/  SYNCS.PHASECHK.TRANS64.TRYWAIT P2, [R2+URZ+0x80], R3 ;  /* 0x00008003020075a7 */ /* 0x000266000804017f */
[----:B-1----:R-:W-:Y:S05]  /*37eb0*/  @!P2 NANOSLEEP.SYNCS 0x989680 ;  /* 0x009896800000a95d */ /* 0x002fea0003900000 */
[----:B------:R-:W1:Y:S02]  /*37ec0*/  @!P2 SYNCS.PHASECHK.TRANS64 P2, [R2+URZ+0x80], R3 ;  /* 0x000080030200a5a7 */ /* 0x000e64000804007f */
[----:B-1----:R-:W-:Y:S05]  /*37ed0*/  @!P2 BRA `(.L_x_1086) ;  /* 0xfffffffc00eca947 */ /* 0x002fea000383ffff */
[----:B------:R-:W-:Y:S05]  /*37ee0*/  BRA `(.L_x_1173) ;  /* 0xffffffd400707947 */ /* 0x000fea000383ffff */
.L_x_1092:
[----:B-1----:R-:W-:-:S04]  /*37ef0*/  MOV R2, UR13 ;  /* 0x0000000d00027c02 */ /* 0x002fc80008000f00 */
[----:B------:R1:W1:Y:S03]  /*37f00*/  SYNCS.PHASECHK.TRANS64.TRYWAIT P2, [R2+URZ+0x88], R3 ;  /* 0x00008803020075a7 */ /* 0x000266000804017f */
[----:B-1----:R-:W-:Y:S05]  /*37f10*/  @!P2 NANOSLEEP.SYNCS 0x989680 ;  /* 0x009896800000a95d */ /* 0x002fea0003900000 */
[----:B------:R-:W1:Y:S02]  /*37f20*/  @!P2 SYNCS.PHASECHK.TRANS64 P2, [R2+URZ+0x88], R3 ;  /* 0x000088030200a5a7 */ /* 0x000e64000804007f */
[----:B-1----:R-:W-:Y:S05]  /*37f30*/  @!P2 BRA `(.L_x_1092) ;  /* 0xfffffffc00eca947 */ /* 0x002fea000383ffff */
[----:B------:R-:W-:Y:S05]  /*37f40*/  BRA `(.L_x_1174) ;  /* 0xffffffd400b47947 */ /* 0x000fea000383ffff */
.L_x_1098:
[----:B-1----:R-:W-:-:S04]  /*37f50*/  MOV R2, UR13 ;  /* 0x0000000d00027c02 */ /* 0x002fc80008000f00 */
[----:B------:R1:W1:Y:S03]  /*37f60*/  SYNCS.PHASECHK.TRANS64.TRYWAIT P2, [R2+URZ+0x90], R3 ;  /* 0x00009003020075a7 */ /* 0x000266000804017f */
[----:B-1----:R-:W-:Y:S05]  /*37f70*/  @!P2 NANOSLEEP.SYNCS 0x989680 ;  /* 0x009896800000a95d */ /* 0x002fea0003900000 */
[----:B------:R-:W1:Y:S02]  /*37f80*/  @!P2 SYNCS.PHASECHK.TRANS64 P2, [R2+URZ+0x90], R3 ;  /* 0x000090030200a5a7 */ /* 0x000e64000804007f */
[----:B-1----:R-:W-:Y:S05]  /*37f90*/  @!P2 BRA `(.L_x_1098) ;  /* 0xfffffffc00eca947 */ /* 0x002fea000383ffff */
[----:B------:R-:W-:Y:S05]  /*37fa0*/  BRA `(.L_x_1175) ;  /* 0xffffffd400fc7947 */ /* 0x000fea000383ffff */
.L_x_1104:
[----:B-1----:R-:W-:-:S04]  /*37fb0*/  MOV R2, UR13 ;  /* 0x0000000d00027c02 */ /* 0x002fc80008000f00 */
[----:B------:R1:W1:Y:S03]  /*37fc0*/  SYNCS.PHASECHK.TRANS64.TRYWAIT P2, [R2+URZ+0x98], R3 ;  /* 0x00009803020075a7 */ /* 0x000266000804017f */
[----:B-1----:R-:W-:Y:S05]  /*37fd0*/  @!P2 NANOSLEEP.SYNCS 0x989680 ;  /* 0x009896800000a95d */ /* 0x002fea0003900000 */
[----:B------:R-:W1:Y:S02]  /*37fe0*/  @!P2 SYNCS.PHASECHK.TRANS64 P2, [R2+URZ+0x98], R3 ;  /* 0x000098030200a5a7 */ /* 0x000e64000804007f */
[----:B-1----:R-:W-:Y:S05]  /*37ff0*/  @!P2 BRA `(.L_x_1104) ;  /* 0xfffffffc00eca947 */ /* 0x002fea000383ffff */
[----:B------:R-:W-:Y:S05]  /*38000*/  BRA `(.L_x_1176) ;  /* 0xffffffd800407947 */ /* 0x000fea000383ffff */
.L_x_1116:
[----:B---3--:R3:W4:Y:S02]  /*38010*/  SYNCS.PHASECHK.TRANS64.TRYWAIT P0, [R0+URZ+0x80], R3 ;  /* 0x00008003000075a7 */ /* 0x008724000800017f */
[----:B----4-:R-:W-:Y:S05]  /*38020*/  @!P0 NANOSLEEP.SYNCS 0x989680 ;  /* 0x009896800000895d */ /* 0x010fea0003900000 */
[----:B------:R-:W4:Y:S02]  /*38030*/  @!P0 SYNCS.PHASECHK.TRANS64 P0, [R0+URZ+0x80], R3 ;  /* 0x00008003000085a7 */ /* 0x000f24000800007f */
[----:B----4-:R-:W-:Y:S05]  /*38040*/  @!P0 BRA `(.L_x_1116) ;  /* 0xfffffffc00f08947 */ /* 0x010fea000383ffff */
[----:B------:R-:W-:Y:S05]  /*38050*/  BRA `(.L_x_1177) ;  /* 0xffffffe000487947 */ /* 0x000fea000383ffff */
.L_x_1118:
[----:B----4-:R4:W1:Y:S02]  /*38060*/  SYNCS.PHASECHK.TRANS64.TRYWAIT P0, [R0+URZ+0x88], R3 ;  /* 0x00008803000075a7 */ /* 0x010864000800017f */
[----:B-1----:R-:W-:Y:S05]  /*38070*/  @!P0 NANOSLEEP.SYNCS 0x989680 ;  /* 0x009896800000895d */ /* 0x002fea0003900000 */
[----:B------:R-:W1:Y:S02]  /*38080*/  @!P0 SYNCS.PHASECHK.TRANS64 P0, [R0+URZ+0x88], R3 ;  /* 0x00008803000085a7 */ /* 0x000e64000800007f */
[----:B-1----:R-:W-:Y:S05]  /*38090*/  @!P0 BRA `(.L_x_1118) ;  /* 0xfffffffc00f08947 */ /* 0x002fea000383ffff */
[----:B------:R-:W-:Y:S05]  /*380a0*/  BRA `(.L_x_1178) ;  /* 0xffffffe000447947 */ /* 0x000fea000383ffff */
.L_x_1120:
[----:B------:R1:W1:Y:S02]  /*380b0*/  SYNCS.PHASECHK.TRANS64.TRYWAIT P0, [R0+URZ+0x90], R3 ;  /* 0x00009003000075a7 */ /* 0x000264000800017f */
[----:B-1----:R-:W-:Y:S05]  /*380c0*/  @!P0 NANOSLEEP.SYNCS 0x989680 ;  /* 0x009896800000895d */ /* 0x002fea0003900000 */
[----:B------:R-:W1:Y:S02]  /*380d0*/  @!P0 SYNCS.PHASECHK.TRANS64 P0, [R0+URZ+0x90], R3 ;  /* 0x00009003000085a7 */ /* 0x000e64000800007f */
[----:B-1----:R-:W-:Y:S05]  /*380e0*/  @!P0 BRA `(.L_x_1120) ;  /* 0xfffffffc00f08947 */ /* 0x002fea000383ffff */
[----:B------:R-:W-:Y:S05]  /*380f0*/  BRA `(.L_x_1179) ;  /* 0xffffffe000407947 */ /* 0x000fea000383ffff */
.L_x_1124:
[----:B------:R-:W-:Y:S01]  /*38100*/  BSSY B1, `(.L_x_1180) ;  /* 0x0000006000017945 */ /* 0x000fe20003800000 */
[----:B------:R-:W-:-:S07]  /*38110*/  MOV R15, 0xffffffff ;  /* 0xffffffff000f7802 */ /* 0x000fce0000000f00 */
[----:B------:R-:W-:Y:S05]  /*38120*/  WARPSYNC.COLLECTIVE R15, `(.L_x_1181) ;  /* 0x000000000f0c7348 */ /* 0x000fea0003c00000 */
[----:B------:R-:W-:Y:S02]  /*38130*/  ELECT P6, UR62, PT ;  /* 0x00000000003e782f */ /* 0x000fe400038c0000 */
[----:B------:R-:W-:Y:S01]  /*38140*/  MOV R14, UR62 ;  /* 0x0000003e000e7c02 */ /* 0x000fe20008000f00 */
[----:B------:R-:W-:Y:S10]  /*38150*/  ENDCOLLECTIVE ;  /* 0x000000000000791b */ /* 0x000ff40003800000 */
.L_x_1181:
[----:B------:R-:W-:Y:S05]  /*38160*/  BSYNC B1 ;  /* 0x0000000000017941 */ /* 0x000fea0003800000 */
.L_x_1180:
[----:B------:R-:W-:Y:S05]  /*38170*/  BRA `(.L_x_1182) ;  /* 0xffffffe000c07947 */ /* 0x000fea000383ffff */
.L_x_1127:
[----:B-1----:R1:W2:Y:S02]  /*38180*/  SYNCS.PHASECHK.TRANS64.TRYWAIT P0, [R12+URZ+0x30], R11 ;  /* 0x0000300b0c0075a7 */ /* 0x0022a4000800017f */
[----:B--2---:R-:W-:Y:S05]  /*38190*/  @!P0 NANOSLEEP.SYNCS 0x989680 ;  /* 0x009896800000895d */ /* 0x004fea0003900000 */
[----:B------:R-:W2:Y:S02]  /*381a0*/  @!P0 SYNCS.PHASECHK.TRANS64 P0, [R12+URZ+0x30], R11 ;  /* 0x0000300b0c0085a7 */ /* 0x000ea4000800007f */
[----:B--2---:R-:W-:Y:S05]  /*381b0*/  @!P0 BRA `(.L_x_1127) ;  /* 0xfffffffc00f08947 */ /* 0x004fea000383ffff */
[----:B------:R-:W-:Y:S05]  /*381c0*/  BRA `(.L_x_1183) ;  /* 0xffffffe000f87947 */ /* 0x000fea000383ffff */
.L_x_1135:
[----:B------:R-:W-:Y:S01]  /*381d0*/  BSSY B0, `(.L_x_1184) ;  /* 0x0000006000007945 */ /* 0x000fe20003800000 */
[----:B------:R-:W-:-:S07]  /*381e0*/  MOV R15, 0xffffffff ;  /* 0xffffffff000f7802 */ /* 0x000fce0000000f00 */
[----:B------:R-:W-:Y:S05]  /*381f0*/  WARPSYNC.COLLECTIVE R15, `(.L_x_1185) ;  /* 0x000000000f0c7348 */ /* 0x000fea0003c00000 */
[----:B------:R-:W-:Y:S02]  /*38200*/  ELECT P6, UR62, PT ;  /* 0x00000000003e782f */ /* 0x000fe400038c0000 */
[----:B------:R-:W-:Y:S01]  /*38210*/  MOV R14, UR62 ;  /* 0x0000003e000e7c02 */ /* 0x000fe20008000f00 */
[----:B------:R-:W-:Y:S10]  /*38220*/  ENDCOLLECTIVE ;  /* 0x000000000000791b */ /* 0x000ff40003800000 */
.L_x_1185:
[----:B------:R-:W-:Y:S05]  /*38230*/  BSYNC B0 ;  /* 0x0000000000007941 */ /* 0x000fea0003800000 */
.L_x_1184:
[----:B------:R-:W-:Y:S05]  /*38240*/  BRA `(.L_x_1186) ;  /* 0xffffffec00687947 */ /* 0x000fea000383ffff */
.L_x_1139:
[----:B-1----:R1:W2:Y:S02]  /*38250*/  SYNCS.PHASECHK.TRANS64.TRYWAIT P0, [R4+URZ], R3 ;  /* 0x00000003040075a7 */ /* 0x0022a4000800017f */
[----:B--2---:R-:W-:Y:S05]  /*38260*/  @!P0 NANOSLEEP.SYNCS 0x989680 ;  /* 0x009896800000895d */ /* 0x004fea0003900000 */
[----:B------:R-:W2:Y:S02]  /*38270*/  @!P0 SYNCS.PHASECHK.TRANS64 P0, [R4+URZ], R3 ;  /* 0x00000003040085a7 */ /* 0x000ea4000800007f */
[----:B--2---:R-:W-:Y:S05]  /*38280*/  @!P0 BRA `(.L_x_1139) ;  /* 0xfffffffc00f08947 */ /* 0x004fea000383ffff */
[----:B------:R-:W-:Y:S05]  /*38290*/  BRA `(.L_x_1187) ;  /* 0xffffffec00907947 */ /* 0x000fea000383ffff */
.L_x_1140:
[----:B-1----:R1:W2:Y:S02]  /*382a0*/  SYNCS.PHASECHK.TRANS64.TRYWAIT P0, [R3+URZ], R0 ;  /* 0x00000000030075a7 */ /* 0x0022a4000800017f */
[----:B--2---:R-:W-:Y:S05]  /*382b0*/  @!P0 NANOSLEEP.SYNCS 0x989680 ;  /* 0x009896800000895d */ /* 0x004fea0003900000 */
[----:B------:R-:W2:Y:S02]  /*382c0*/  @!P0 SYNCS.PHASECHK.TRANS64 P0, [R3+URZ], R0 ;  /* 0x00000000030085a7 */ /* 0x000ea4000800007f */
[----:B--2---:R-:W-:Y:S05]  /*382d0*/  @!P0 BRA `(.L_x_1140) ;  /* 0xfffffffc00f08947 */ /* 0x004fea000383ffff */
[----:B------:R-:W-:Y:S05]  /*382e0*/  BRA `(.L_x_1188) ;  /* 0xffffffec00a07947 */ /* 0x000fea000383ffff */
.L_x_1141:
[----:B-1----:R1:W2:Y:S02]  /*382f0*/  SYNCS.PHASECHK.TRANS64.TRYWAIT P0, [R3+URZ], R0 ;  /* 0x00000000030075a7 */ /* 0x0022a4000800017f */
[----:B--2---:R-:W-:Y:S05]  /*38300*/  @!P0 NANOSLEEP.SYNCS 0x989680 ;  /* 0x009896800000895d */ /* 0x004fea0003900000 */
[----:B------:R-:W2:Y:S02]  /*38310*/  @!P0 SYNCS.PHASECHK.TRANS64 P0, [R3+URZ], R0 ;  /* 0x00000000030085a7 */ /* 0x000ea4000800007f */
[----:B--2---:R-:W-:Y:S05]  /*38320*/  @!P0 BRA `(.L_x_1141) ;  /* 0xfffffffc00f08947 */ /* 0x004fea000383ffff */
[----:B------:R-:W-:Y:S05]  /*38330*/  BRA `(.L_x_1189) ;  /* 0xffffffec00b07947 */ /* 0x000fea000383ffff */
.L_x_1142:
[----:B-1----:R1:W2:Y:S02]  /*38340*/  SYNCS.PHASECHK.TRANS64.TRYWAIT P0, [R3+URZ], R0 ;  /* 0x00000000030075a7 */ /* 0x0022a4000800017f */
[----:B--2---:R-:W-:Y:S05]  /*38350*/  @!P0 NANOSLEEP.SYNCS 0x989680 ;  /* 0x009896800000895d */ /* 0x004fea0003900000 */
[----:B------:R-:W2:Y:S02]  /*38360*/  @!P0 SYNCS.PHASECHK.TRANS64 P0, [R3+URZ], R0 ;  /* 0x00000000030085a7 */ /* 0x000ea4000800007f */
[----:B--2---:R-:W-:Y:S05]  /*38370*/  @!P0 BRA `(.L_x_1142) ;  /* 0xfffffffc00f08947 */ /* 0x004fea000383ffff */
[----:B------:R-:W-:Y:S05]  /*38380*/  BRA `(.L_x_1190) ;  /* 0xffffffec00c07947 */ /* 0x000fea000383ffff */
.L_x_1143:
[----:B-1----:R1:W2:Y:S02]  /*38390*/  SYNCS.PHASECHK.TRANS64.TRYWAIT P0, [R3+URZ], R0 ;  /* 0x00000000030075a7 */ /* 0x0022a4000800017f */
[----:B--2---:R-:W-:Y:S05]  /*383a0*/  @!P0 NANOSLEEP.SYNCS 0x989680 ;  /* 0x009896800000895d */ /* 0x004fea0003900000 */
[----:B------:R-:W2:Y:S02]  /*383b0*/  @!P0 SYNCS.PHASECHK.TRANS64 P0, [R3+URZ], R0 ;  /* 0x00000000030085a7 */ /* 0x000ea4000800007f */
[----:B--2---:R-:W-:Y:S05]  /*383c0*/  @!P0 BRA `(.L_x_1143) ;  /* 0xfffffffc00f08947 */ /* 0x004fea000383ffff */
[----:B------:R-:W-:Y:S05]  /*383d0*/  BRA `(.L_x_1191) ;  /* 0xffffffec00d07947 */ /* 0x000fea000383ffff */
        .weak           $__internal_0_$__cuda_sm20_rcp_rn_f32_slowpath
        .type           $__internal_0_$__cuda_sm20_rcp_rn_f32_slowpath,@function
        .size           $__internal_0_$__cuda_sm20_rcp_rn_f32_slowpath,(.L_x_1197 - $__internal_0_$__cuda_sm20_rcp_rn_f32_slowpath)
$__internal_0_$__cuda_sm20_rcp_rn_f32_slowpath:
[----:B------:R-:W-:Y:S01]  /*383e0*/  SHF.L.U32 R8, R5, 0x1, RZ ;  /* 0x0000000105087819 */ /* 0x000fe200000006ff */
[----:B------:R-:W-:Y:S03]  /*383f0*/  BSSY B0, `(.L_x_1192) ;  /* 0x0000030000007945 */ /* 0x000fe60003800000 */
[----:B------:R-:W-:-:S04]  /*38400*/  SHF.R.U32.HI R8, RZ, 0x18, R8 ;  /* 0x00000018ff087819 */ /* 0x000fc80000011608 */
[----:B------:R-:W-:-:S13]  /*38410*/  ISETP.NE.U32.AND P2, PT, R8, RZ, PT ;  /* 0x000000ff0800720c */ /* 0x000fda0003f45070 */
[----:B------:R-:W-:Y:S05]  /*38420*/  @P2 BRA `(.L_x_1193) ;  /* 0x0000000000282947 */ /* 0x000fea0003800000 */
[----:B------:R-:W-:-:S04]  /*38430*/  SHF.L.U32 R8, R5, 0x1, RZ ;  /* 0x0000000105087819 */ /* 0x000fc800000006ff */
[----:B------:R-:W-:-:S13]  /*38440*/  ISETP.NE.AND P2, PT, R8, RZ, PT ;  /* 0x000000ff0800720c */ /* 0x000fda0003f45270 */
[----:B------:R-:W-:Y:S01]  /*38450*/  @P2 FFMA R35, R5, 1.84467440737095516160e+19, RZ ;  /* 0x5f80000005232823 */ /* 0x000fe200000000ff */
[----:B------:R-:W-:Y:S08]  /*38460*/  @!P2 MUFU.RCP R8, R5 ;  /* 0x000000050008a308 */ /* 0x000ff00000001000 */
[----:B------:R-:W1:Y:S02]  /*38470*/  @P2 MUFU.RCP R31, R35 ;  /* 0x00000023001f2308 */ /* 0x000e640000001000 */
[----:B-1----:R-:W-:-:S04]  /*38480*/  @P2 FFMA R5, R35, R31, -1 ;  /* 0xbf80000023052423 */ /* 0x002fc8000000001f */
[----:B------:R-:W-:-:S04]  /*38490*/  @P2 FADD.FTZ R5, -R5, -RZ ;  /* 0x800000ff05052221 */ /* 0x000fc80000010100 */
[----:B------:R-:W-:-:S04]  /*384a0*/  @P2 FFMA R31, R31, R5, R31 ;  /* 0x000000051f1f2223 */ /* 0x000fc8000000001f */
[----:B------:R-:W-:Y:S01]  /*384b0*/  @P2 FFMA R8, R31, 1.84467440737095516160e+19, RZ ;  /* 0x5f8000001f082823 */ /* 0x000fe200000000ff */
[----:B------:R-:W-:Y:S06]  /*384c0*/  BRA `(.L_x_1194) ;  /* 0x0000000000887947 */ /* 0x000fec0003800000 */
.L_x_1193:
[----:B------:R-:W-:-:S04]  /*384d0*/  IADD3 R37, R8, -0xfd, RZ ;  /* 0xffffff0308257810 */ /* 0x000fc80007ffe0ff */
[----:B------:R-:W-:-:S13]  /*384e0*/  ISETP.GT.U32.AND P2, PT, R37, 0x1, PT ;  /* 0x000000012500780c */ /* 0x000fda0003f44070 */
[----:B------:R-:W-:Y:S05]  /*384f0*/  @P2 BRA `(.L_x_1195) ;  /* 0x0000000000782947 */ /* 0x000fea0003800000 */
[----:B------:R-:W-:Y:S02]  /*38500*/  LOP3.LUT R35, R5, 0x7fffff, RZ, 0xc0, !PT ;  /* 0x007fffff05237812 */ /* 0x000fe400078ec0ff */
[----:B------:R-:W-:Y:S02]  /*38510*/  MOV R38, 0x3 ;  /* 0x0000000300267802 */ /* 0x000fe40000000f00 */
[----:B------:R-:W-:Y:S02]  /*38520*/  LOP3.LUT R35, R35, 0x3f800000, RZ, 0xfc, !PT ;  /* 0x3f80000023237812 */ /* 0x000fe400078efcff */
[----:B------:R-:W-:Y:S02]  /*38530*/  SHF.L.U32 R38, R38, R37, RZ ;  /* 0x0000002526267219 */ /* 0x000fe400000006ff */
[----:B------:R-:W1:Y:S01]  /*38540*/  MUFU.RCP R31, R35 ;  /* 0x00000023001f7308 */ /* 0x000e620000001000 */
[----:B------:R-:W-:Y:S01]  /*38550*/  IADD3 R8, R8, -0xfc, RZ ;  /* 0xffffff0408087810 */ /* 0x000fe20007ffe0ff */
[----:B-1----:R-:W-:-:S04]  /*38560*/  FFMA R36, R35, R31, -1 ;  /* 0xbf80000023247423 */ /* 0x002fc8000000001f */
[----:B------:R-:W-:-:S04]  /*38570*/  FADD.FTZ R36, -R36, -RZ ;  /* 0x800000ff24247221 */ /* 0x000fc80000010100 */
[CCC-:B------:R-:W-:Y:S01]  /*38580*/  FFMA.RM R35, R31.reuse, R36.reuse, R31.reuse ;  /* 0x000000241f237223 */ /* 0x1c0fe2000000401f */
[----:B------:R-:W-:-:S05]  /*38590*/  FFMA.RP R31, R31, R36, R31 ;  /* 0x000000241f1f7223 */ /* 0x000fca000000801f */
[C---:B------:R-:W-:Y:S02]  /*385a0*/  FSETP.NEU.FTZ.AND P2, PT, R35.reuse, R31, PT ;  /* 0x0000001f2300720b */ /* 0x040fe40003f5d000 */
[----:B------:R-:W-:Y:S02]  /*385b0*/  LOP3.LUT R31, R35, 0x7fffff, RZ, 0xc0, !PT ;  /* 0x007fffff231f7812 */ /* 0x000fe400078ec0ff */
[----:B------:R-:W-:Y:S02]  /*385c0*/  SEL R35, RZ, 0xffffffff, !P2 ;  /* 0xffffffffff237807 */ /* 0x000fe40005000000 */
[----:B------:R-:W-:Y:S02]  /*385d0*/  LOP3.LUT R31, R31, 0x800000, RZ, 0xfc, !PT ;  /* 0x008000001f1f7812 */ /* 0x000fe400078efcff */
[----:B------:R-:W-:Y:S02]  /*385e0*/  IADD3 R36, -R35, RZ, RZ ;  /* 0x000000ff23247210 */ /* 0x000fe40007ffe1ff */
[----:B------:R-:W-:-:S02]  /*385f0*/  LOP3.LUT R38, R38, R31, RZ, 0xc0, !PT ;  /* 0x0000001f26267212 */ /* 0x000fc400078ec0ff */
[-CC-:B------:R-:W-:Y:S02]  /*38600*/  LOP3.LUT P3, RZ, R36, R37.reuse, R31.reuse, 0xf8, !PT ;  /* 0x0000002524ff7212 */ /* 0x180fe4000786f81f */
[----:B------:R-:W-:Y:S02]  /*38610*/  SHF.R.U32.HI R35, RZ, R37, R38 ;  /* 0x00000025ff237219 */ /* 0x000fe40000011626 */
[----:B------:R-:W-:Y:S02]  /*38620*/  SHF.R.U32.HI R8, RZ, R8, R31 ;  /* 0x00000008ff087219 */ /* 0x000fe4000001161f */
[C---:B------:R-:W-:Y:S02]  /*38630*/  LOP3.LUT P2, RZ, R35.reuse, 0x1, RZ, 0xc0, !PT ;  /* 0x0000000123ff7812 */ /* 0x040fe4000784c0ff */
[----:B------:R-:W-:-:S04]  /*38640*/  LOP3.LUT P4, RZ, R35, 0x2, RZ, 0xc0, !PT ;  /* 0x0000000223ff7812 */ /* 0x000fc8000788c0ff */
[----:B------:R-:W-:Y:S02]  /*38650*/  PLOP3.LUT P2, PT, P2, P3, P4, 0xe0, 0x0 ;  /* 0x000000000000781c */ /* 0x000fe40001747c40 */
[----:B------:R-:W-:Y:S02]  /*38660*/  LOP3.LUT P3, RZ, R5, 0x7fffff, RZ, 0xc0, !PT ;  /* 0x007fffff05ff7812 */ /* 0x000fe4000786c0ff */
[----:B------:R-:W-:-:S04]  /*38670*/  SEL R31, RZ, 0x1, !P2 ;  /* 0x00000001ff1f7807 */ /* 0x000fc80005000000 */
[----:B------:R-:W-:-:S04]  /*38680*/  IADD3 R31, -R31, RZ, RZ ;  /* 0x000000ff1f1f7210 */ /* 0x000fc80007ffe1ff */
[----:B------:R-:W-:-:S13]  /*38690*/  ISETP.GE.AND P2, PT, R31, RZ, PT ;  /* 0x000000ff1f00720c */ /* 0x000fda0003f46270 */
[----:B------:R-:W-:-:S04]  /*386a0*/  @!P2 IADD3 R8, R8, 0x1, RZ ;  /* 0x000000010808a810 */ /* 0x000fc80007ffe0ff */
[----:B------:R-:W-:-:S04]  /*386b0*/  @!P3 SHF.L.U32 R8, R8, 0x1, RZ ;  /* 0x000000010808b819 */ /* 0x000fc800000006ff */
[----:B------:R-:W-:Y:S01]  /*386c0*/  LOP3.LUT R8, R8, 0x80000000, R5, 0xf8, !PT ;  /* 0x8000000008087812 */ /* 0x000fe200078ef805 */
[----:B------:R-:W-:Y:S06]  /*386d0*/  BRA `(.L_x_1194) ;  /* 0x0000000000047947 */ /* 0x000fec0003800000 */
.L_x_1195:
[----:B------:R1:W2:Y:S02]  /*386e0*/  MUFU.RCP R8, R5 ;  /* 0x0000000500087308 */ /* 0x0002a40000001000 */
.L_x_1194:
[----:B------:R-:W-:Y:S05]  /*386f0*/  BSYNC B0 ;  /* 0x0000000000007941 */ /* 0x000fea0003800000 */
.L_x_1192:
[----:B-1----:R-:W-:-:S04]  /*38700*/  MOV R5, 0x0 ;  /* 0x0000000000057802 */ /* 0x002fc80000000f00 */
[----:B--2---:R-:W-:Y:S05]  /*38710*/  RET.REL.NODEC R4 `(_ZN7cutlass13device_kernelINS_4gemm6kernel13GemmUniversalIN4cute5tupleIJiiiiEEENS1_10collective13CollectiveMmaINS1_37MainloopSm90TmaGmmaWarpSpecializedFP8ILi6ENS5_IJNS4_1CILi2EEENSA_ILi1EEESC_EEENS1_35KernelTmaWarpSpecializedCooperativeEEENS5_IJNSA_ILi256EEESG_NSA_ILi64EEEEEENS_12float_e4m3_tENS5_IJlSC_lEEESJ_SK_NS4_8TiledMMAINS4_8MMA_AtomIJNS4_4SM904GMMA31MMA_64x256x32_F32E4M3E4M3_SS_TNILNSO_7ScaleInE1ELSQ_1EEEEEENS4_6LayoutISD_NS5_IJSC_NSA_ILi0EEESU_EEEEENS5_IJNS4_10UnderscoreESX_SX_EEEEENS4_13SM90_TMA_LOADENS4_14ComposedLayoutINS4_7SwizzleILi2ELi4ELi3EEENS4_18smem_ptr_flag_bitsILi8EEENST_INS5_IJNSA_ILi8EEESH_EEENS5_IJSH_SC_EEEEEEEvNS4_8identityENS4_23SM90_TMA_LOAD_MULTICASTES1A_vS1B_EENS_8epilogue10collective18CollectiveEpilogueINS1E_22Sm90TmaWarpSpecializedILi4ELi2ELi16ELb0ELb0EEEJSI_NS5_IJNSA_ILi128EEENSA_ILi32EEEEEESJ_SK_SJ_SK_NS1E_6fusion15FusionCallbacksIS1I_NS1M_13LinCombEltActINS1E_6thread7SigmoidESJ_fSJ_fLNS_15FloatRoundStyleE2EEESI_S1L_JEEES10_NS11_INS12_ILi1ELi4ELi3EEES15_NST_INS5_IJS16_S1K_EEENS5_IJS1K_SC_EEEEEEENS4_39AutoVectorizingCopyWithAssumedAlignmentILi128EEENS4_14SM90_TMA_STOREES1Y_S20_NS4_9Copy_AtomIJNS4_17SM90_U32x4_STSM_NENS_6half_tEEEEvEEEvvEEEEvNT_6ParamsE) ;  /* 0xfffffc7804387950 */ /* 0x004fea0003c3ffff */
.L_x_1196:
[----:B------:R-:W-:-:S00]  /*38720*/  BRA `(.L_x_1196) ;  /* 0xfffffffc00fc7947 */ /* 0x000fc0000383ffff */
[----:B------:R-:W-:-:S00]  /*38730*/  NOP ;  /* 0x0000000000007918 */ /* 0x000fc00000000000 */
        /* <DEDUP_REMOVED lines=12> */
.L_x_1197:


//--------------------- .nv.global.init           --------------------------
	.section	.nv.global.init,"aw",@progbits
.nv.global.init:
	.type		$str$24,@object
	.size		$str$24,($str$25 - $str$24)
$str$24:
        /*0000*/ 	.byte	0x28, 0x61, 0x64, 0x64, 0x72, 0x65, 0x73, 0x73, 0x20, 0x26, 0x20, 0x6d, 0x61, 0x73, 0x6b, 0x29
        /*0010*/ 	.byte	0x20, 0x3d, 0x3d, 0x20, 0x30, 0x00
	.type		$str$25,@object
	.size		$str$25,(__unnamed_1 - $str$25)
$str$25:
        /*0016*/ 	.byte	0x2f, 0x74, 0x6d, 0x70, 0x2f, 0x63, 0x75, 0x74, 0x6c, 0x61, 0x73, 0x73, 0x5f, 0x73, 0x77, 0x65
        /*0026*/ 	.byte	0x65, 0x70, 0x5f, 0x73, 0x72, 0x63, 0x2f, 0x69, 0x6e, 0x63, 0x6c, 0x75, 0x64, 0x65, 0x2f, 0x63
        /*0036*/ 	.byte	0x75, 0x74, 0x65, 0x2f, 0x70, 0x6f, 0x69, 0x6e, 0x74, 0x65, 0x72, 0x5f, 0x66, 0x6c, 0x61, 0x67
        /*0046*/ 	.byte	0x67, 0x65, 0x64, 0x2e, 0x68, 0x70, 0x70, 0x00
	.type		__unnamed_1,@object
	.size		__unnamed_1,(__unnamed_2 - __unnamed_1)
__unnamed_1:
        /* <DEDUP_REMOVED lines=28> */
        /*020e*/ 	.byte	0x3a, 0x43, 0x3c, 0x34, 0x30, 0x39, 0x36, 0x3e, 0x3e, 0x3e, 0x3e, 0x3e, 0x5d, 0x00
	.type		__unnamed_2,@object
	.size		__unnamed_2,(.L_1 - __unnamed_2)
__unnamed_2:
        /* <DEDUP_REMOVED lines=29> */
.L_1:


//--------------------- .nv.shared._ZN7cutlass13device_kernelINS_4gemm6kernel13GemmUniversalIN4cute5tupleIJiiiiEEENS1_10collective13CollectiveMmaINS1_37MainloopSm90TmaGmmaWarpSpecializedFP8ILi6ENS5_IJNS4_1CILi2EEENSA_ILi1EEESC_EEENS1_35KernelTmaWarpSpecializedCooperativeEEENS5_IJNSA_ILi256EEESG_NSA_ILi64EEEEEENS_12float_e4m3_tENS5_IJlSC_lEEESJ_SK_NS4_8TiledMMAINS4_8MMA_AtomIJNS4_4SM904GMMA31MMA_64x256x32_F32E4M3E4M3_SS_TNILNSO_7ScaleInE1ELSQ_1EEEEEENS4_6LayoutISD_NS5_IJSC_NSA_ILi0EEESU_EEEEENS5_IJNS4_10UnderscoreESX_SX_EEEEENS4_13SM90_TMA_LOADENS4_14ComposedLayoutINS4_7SwizzleILi2ELi4ELi3EEENS4_18smem_ptr_flag_bitsILi8EEENST_INS5_IJNSA_ILi8EEESH_EEENS5_IJSH_SC_EEEEEEEvNS4_8identityENS4_23SM90_TMA_LOAD_MULTICASTES1A_vS1B_EENS_8epilogue10collective18CollectiveEpilogueINS1E_22Sm90TmaWarpSpecializedILi4ELi2ELi16ELb0ELb0EEEJSI_NS5_IJNSA_ILi128EEENSA_ILi32EEEEEESJ_SK_SJ_SK_NS1E_6fusion15FusionCallbacksIS1I_NS1M_13LinCombEltActINS1E_6thread7SigmoidESJ_fSJ_fLNS_15FloatRoundStyleE2EEESI_S1L_JEEES10_NS11_INS12_ILi1ELi4ELi3EEES15_NST_INS5_IJS16_S1K_EEENS5_IJS1K_SC_EEEEEEENS4_39AutoVectorizingCopyWithAssumedAlignmentILi128EEENS4_14SM90_TMA_STOREES1Y_S20_NS4_9Copy_AtomIJNS4_17SM90_U32x4_STSM_NENS_6half_tEEEEvEEEvvEEEEvNT_6ParamsE --------------------------
	.section	.nv.shared._ZN7cutlass13device_kernelINS_4gemm6kernel13GemmUniversalIN4cute5tupleIJiiiiEEENS1_10collective13CollectiveMmaINS1_37MainloopSm90TmaGmmaWarpSpecializedFP8ILi6ENS5_IJNS4_1CILi2EEENSA_ILi1EEESC_EEENS1_35KernelTmaWarpSpecializedCooperativeEEENS5_IJNSA_ILi256EEESG_NSA_ILi64EEEEEENS_12float_e4m3_tENS5_IJlSC_lEEESJ_SK_NS4_8TiledMMAINS4_8MMA_AtomIJNS4_4SM904GMMA31MMA_64x256x32_F32E4M3E4M3_SS_TNILNSO_7ScaleInE1ELSQ_1EEEEEENS4_6LayoutISD_NS5_IJSC_NSA_ILi0EEESU_EEEEENS5_IJNS4_10UnderscoreESX_SX_EEEEENS4_13SM90_TMA_LOADENS4_14ComposedLayoutINS4_7SwizzleILi2ELi4ELi3EEENS4_18smem_ptr_flag_bitsILi8EEENST_INS5_IJNSA_ILi8EEESH_EEENS5_IJSH_SC_EEEEEEEvNS4_8identityENS4_23SM90_TMA_LOAD_MULTICASTES1A_vS1B_EENS_8epilogue10collective18CollectiveEpilogueINS1E_22Sm90TmaWarpSpecializedILi4ELi2ELi16ELb0ELb0EEEJSI_NS5_IJNSA_ILi128EEENSA_ILi32EEEEEESJ_SK_SJ_SK_NS1E_6fusion15FusionCallbacksIS1I_NS1M_13LinCombEltActINS1E_6thread7SigmoidESJ_fSJ_fLNS_15FloatRoundStyleE2EEESI_S1L_JEEES10_NS11_INS12_ILi1ELi4ELi3EEES15_NST_INS5_IJS16_S1K_EEENS5_IJS1K_SC_EEEEEEENS4_39AutoVectorizingCopyWithAssumedAlignmentILi128EEENS4_14SM90_TMA_STOREES1Y_S20_NS4_9Copy_AtomIJNS4_17SM90_U32x4_STSM_NENS_6half_tEEEEvEEEvvEEEEvNT_6ParamsE,"aw",@nobits
	.sectionflags	@""
	.align	16
	.zero		1024


//--------------------- .nv.shared.reserved.0     --------------------------
	.section	.nv.shared.reserved.0,"aw",@nobits
	.weak		__nv_reservedSMEM_offset_0_alias
	.size		__nv_reservedSMEM_offset_0_alias, 0, 0
	.other		__nv_reservedSMEM_offset_0_alias,@"STO_CUDA_RESERVED_SHARED STV_DEFAULT"
__nv_reservedSMEM_offset_0_alias:
	.zero		0


//--------------------- .nv.global                --------------------------
	.section	.nv.global,"aw",@nobits
.nv.global:
	.type		_ZN39_INTERNAL_139c0bf5_4_k_cu_b2277814_31494cute1_E,@object
	.size		_ZN39_INTERNAL_139c0bf5_4_k_cu_b2277814_31494cute1_E,(_ZN39_INTERNAL_139c0bf5_4_k_cu_b2277814_31494cuda3std3__45__cpo6cbeginE - _ZN39_INTERNAL_139c0bf5_4_k_cu_b2277814_31494cute1_E)
_ZN39_INTERNAL_139c0bf5_4_k_cu_b2277814_31494cute1_E:
	.zero		1
	.type		_ZN39_INTERNAL_139c0bf5_4_k_cu_b2277814_31494cuda3std3__45__cpo6cbeginE,@object
	.size		_ZN39_INTERNAL_139c0bf5_4_k_cu_b2277814_31494cuda3std3__45__cpo6cbeginE,(_ZN39_INTERNAL_139c0bf5_4_k_cu_b2277814_31494cuda3std3__48in_placeE - _ZN39_INTERNAL_139c0bf5_4_k_cu_b2277814_31494cuda3std3__45__cpo6cbeginE)
_ZN39_INTERNAL_139c0bf5_4_k_cu_b2277814_31494cuda3std3__45__cpo6cbeginE:
	.zero		1
	.type		_ZN39_INTERNAL_139c0bf5_4_k_cu_b2277814_31494cuda3std3__48in_placeE,@object
	.size		_ZN39_INTERNAL_139c0bf5_4_k_cu_b2277814_31494cuda3std3__48in_placeE,(_ZN39_INTERNAL_139c0bf5_4_k_cu_b2277814_31494cuda3std6ranges3__45__cpo9iter_moveE - _ZN39_INTERNAL_139c0bf5_4_k_cu_b2277814_31494cuda3std3__48in_placeE)
_ZN39_INTERNAL_139c0bf5_4_k_cu_b2277814_31494cuda3std3__48in_placeE:
	.zero		1
	.type		_ZN39_INTERNAL_139c0bf5_4_k_cu_b2277814_31494cuda3std6ranges3__45__cpo9iter_moveE,@object
	.size		_ZN39_INTERNAL_139c0bf5_4_k_cu_b2277814_31494cuda3std6ranges3__45__cpo9iter_moveE,(_ZN39_INTERNAL_139c0bf5_4_k_cu_b2277814_31494cuda3std3__45__cpo5beginE - _ZN39_INTERNAL_139c0bf5_4_k_cu_b2277814_31494cuda3std6ranges3__45__cpo9iter_moveE)
_ZN39_INTERNAL_139c0bf5_4_k_cu_b2277814_31494cuda3std6ranges3__45__cpo9iter_moveE:
	.zero		1
	.type		_ZN39_INTERNAL_139c0bf5_4_k_cu_b2277814_31494cuda3std3__45__cpo5beginE,@object
	.size		_ZN39_INTERNAL_139c0bf5_4_k_cu_b2277814_31494cuda3std3__45__cpo5beginE,(_ZN39_INTERNAL_139c0bf5_4_k_cu_b2277814_31494cuda3std3__441_GLOBAL__N__139c0bf5_4_k_cu_b2277814_31496ignoreE - _ZN39_INTERNAL_139c0bf5_4_k_cu_b2277814_31494cuda3std3__45__cpo5beginE)
_ZN39_INTERNAL_139c0bf5_4_k_cu_b2277814_31494cuda3std3__45__cpo5beginE:
	.zero		1
	.type		_ZN39_INTERNAL_139c0bf5_4_k_cu_b2277814_31494cuda3std3__441_GLOBAL__N__139c0bf5_4_k_cu_b2277814_31496ignoreE,@object
	.size		_ZN39_INTERNAL_139c0bf5_4_k_cu_b2277814_31494cuda3std3__441_GLOBAL__N__139c0bf5_4_k_cu_b2277814_31496ignoreE,(_ZN39_INTERNAL_139c0bf5_4_k_cu_b2277814_31494cute7productE - _ZN39_INTERNAL_139c0bf5_4_k_cu_b2277814_31494cuda3std3__441_GLOBAL__N__139c0bf5_4_k_cu_b2277814_31496ignoreE)
_ZN39_INTERNAL_139c0bf5_4_k_cu_b2277814_31494cuda3std3__441_GLOBAL__N__139c0bf5_4_k_cu_b2277814_31496ignoreE:
	.zero		1
	.type		_ZN39_INTERNAL_139c0bf5_4_k_cu_b2277814_31494cute7productE,@object
	.size		_ZN39_INTERNAL_139c0bf5_4_k_cu_b2277814_31494cute7productE,(_ZN39_INTERNAL_139c0bf5_4_k_cu_b2277814_31494cuda3std3__45__cpo3endE - _ZN39_INTERNAL_139c0bf5_4_k_cu_b2277814_31494cute7productE)
_ZN39_INTERNAL_139c0bf5_4_k_cu_b2277814_31494cute7productE:
	.zero		1
	.type		_ZN39_INTERNAL_139c0bf5_4_k_cu_b2277814_31494cuda3std3__45__cpo3endE,@object
	.size		_ZN39_INTERNAL_139c0bf5_4_k_cu_b2277814_31494cuda3std3__45__cpo3endE,(_ZN39_INTERNAL_139c0bf5_4_k_cu_b2277814_31494cuda3std3__419piecewise_constructE - _ZN39_INTERNAL_139c0bf5_4_k_cu_b2277814_31494cuda3std3__45__cpo3endE)
_ZN39_INTERNAL_139c0bf5_4_k_cu_b2277814_31494cuda3std3__45__cpo3endE:
	.zero		1
	.type		_ZN39_INTERNAL_139c0bf5_4_k_cu_b2277814_31494cuda3std3__419piecewise_constructE,@object
	.size		_ZN39_INTERNAL_139c0bf5_4_k_cu_b2277814_31494cuda3std3__419piecewise_constructE,(_ZN39_INTERNAL_139c0bf5_4_k_cu_b2277814_31494cuda3std3__45__cpo4cendE - _ZN39_INTERNAL_139c0bf5_4_k_cu_b2277814_31494cuda3std3__419piecewise_constructE)
_ZN39_INTERNAL_139c0bf5_4_k_cu_b2277814_31494cuda3std3__419piecewise_constructE:
	.zero		1
	.type		_ZN39_INTERNAL_139c0bf5_4_k_cu_b2277814_31494cuda3std3__45__cpo4cendE,@object
	.size		_ZN39_INTERNAL_139c0bf5_4_k_cu_b2277814_31494cuda3std3__45__cpo4cendE,(_ZN39_INTERNAL_139c0bf5_4_k_cu_b2277814_31494cuda3std6ranges3__45__cpo4swapE - _ZN39_INTERNAL_139c0bf5_4_k_cu_b2277814_31494cuda3std3__45__cpo4cendE)
_ZN39_INTERNAL_139c0bf5_4_k_cu_b2277814_31494cuda3std3__45__cpo4cendE:
	.zero		1
	.type		_ZN39_INTERNAL_139c0bf5_4_k_cu_b2277814_31494cuda3std6ranges3__45__cpo4swapE,@object
	.size		_ZN39_INTERNAL_139c0bf5_4_k_cu_b2277814_31494cuda3std6ranges3__45__cpo4swapE,(.L_9 - _ZN39_INTERNAL_139c0bf5_4_k_cu_b2277814_31494cuda3std6ranges3__45__cpo4swapE)
_ZN39_INTERNAL_139c0bf5_4_k_cu_b2277814_31494cuda3std6ranges3__45__cpo4swapE:
	.zero		1
.L_9:


//--------------------- .nv.constant0._ZN7cutlass13device_kernelINS_4gemm6kernel13GemmUniversalIN4cute5tupleIJiiiiEEENS1_10collective13CollectiveMmaINS1_37MainloopSm90TmaGmmaWarpSpecializedFP8ILi6ENS5_IJNS4_1CILi2EEENSA_ILi1EEESC_EEENS1_35KernelTmaWarpSpecializedCooperativeEEENS5_IJNSA_ILi256EEESG_NSA_ILi64EEEEEENS_12float_e4m3_tENS5_IJlSC_lEEESJ_SK_NS4_8TiledMMAINS4_8MMA_AtomIJNS4_4SM904GMMA31MMA_64x256x32_F32E4M3E4M3_SS_TNILNSO_7ScaleInE1ELSQ_1EEEEEENS4_6LayoutISD_NS5_IJSC_NSA_ILi0EEESU_EEEEENS5_IJNS4_10UnderscoreESX_SX_EEEEENS4_13SM90_TMA_LOADENS4_14ComposedLayoutINS4_7SwizzleILi2ELi4ELi3EEENS4_18smem_ptr_flag_bitsILi8EEENST_INS5_IJNSA_ILi8EEESH_EEENS5_IJSH_SC_EEEEEEEvNS4_8identityENS4_23SM90_TMA_LOAD_MULTICASTES1A_vS1B_EENS_8epilogue10collective18CollectiveEpilogueINS1E_22Sm90TmaWarpSpecializedILi4ELi2ELi16ELb0ELb0EEEJSI_NS5_IJNSA_ILi128EEENSA_ILi32EEEEEESJ_SK_SJ_SK_NS1E_6fusion15FusionCallbacksIS1I_NS1M_13LinCombEltActINS1E_6thread7SigmoidESJ_fSJ_fLNS_15FloatRoundStyleE2EEESI_S1L_JEEES10_NS11_INS12_ILi1ELi4ELi3EEES15_NST_INS5_IJS16_S1K_EEENS5_IJS1K_SC_EEEEEEENS4_39AutoVectorizingCopyWithAssumedAlignmentILi128EEENS4_14SM90_TMA_STOREES1Y_S20_NS4_9Copy_AtomIJNS4_17SM90_U32x4_STSM_NENS_6half_tEEEEvEEEvvEEEEvNT_6ParamsE --------------------------
	.section	.nv.constant0._ZN7cutlass13device_kernelINS_4gemm6kernel13GemmUniversalIN4cute5tupleIJiiiiEEENS1_10collective13CollectiveMmaINS1_37MainloopSm90TmaGmmaWarpSpecializedFP8ILi6ENS5_IJNS4_1CILi2EEENSA_ILi1EEESC_EEENS1_35KernelTmaWarpSpecializedCooperativeEEENS5_IJNSA_ILi256EEESG_NSA_ILi64EEEEEENS_12float_e4m3_tENS5_IJlSC_lEEESJ_SK_NS4_8TiledMMAINS4_8MMA_AtomIJNS4_4SM904GMMA31MMA_64x256x32_F32E4M3E4M3_SS_TNILNSO_7ScaleInE1ELSQ_1EEEEEENS4_6LayoutISD_NS5_IJSC_NSA_ILi0EEESU_EEEEENS5_IJNS4_10UnderscoreESX_SX_EEEEENS4_13SM90_TMA_LOADENS4_14ComposedLayoutINS4_7SwizzleILi2ELi4ELi3EEENS4_18smem_ptr_flag_bitsILi8EEENST_INS5_IJNSA_ILi8EEESH_EEENS5_IJSH_SC_EEEEEEEvNS4_8identityENS4_23SM90_TMA_LOAD_MULTICASTES1A_vS1B_EENS_8epilogue10collective18CollectiveEpilogueINS1E_22Sm90TmaWarpSpecializedILi4ELi2ELi16ELb0ELb0EEEJSI_NS5_IJNSA_ILi128EEENSA_ILi32EEEEEESJ_SK_SJ_SK_NS1E_6fusion15FusionCallbacksIS1I_NS1M_13LinCombEltActINS1E_6thread7SigmoidESJ_fSJ_fLNS_15FloatRoundStyleE2EEESI_S1L_JEEES10_NS11_INS12_ILi1ELi4ELi3EEES15_NST_INS5_IJS16_S1K_EEENS5_IJS1K_SC_EEEEEEENS4_39AutoVectorizingCopyWithAssumedAlignmentILi128EEENS4_14SM90_TMA_STOREES1Y_S20_NS4_9Copy_AtomIJNS4_17SM90_U32x4_STSM_NENS_6half_tEEEEvEEEvvEEEEvNT_6ParamsE,"a",@progbits
	.sectionflags	@""
	.align	4
.nv.constant0._ZN7cutlass13device_kernelINS_4gemm6kernel13GemmUniversalIN4cute5tupleIJiiiiEEENS1_10collective13CollectiveMmaINS1_37MainloopSm90TmaGmmaWarpSpecializedFP8ILi6ENS5_IJNS4_1CILi2EEENSA_ILi1EEESC_EEENS1_35KernelTmaWarpSpecializedCooperativeEEENS5_IJNSA_ILi256EEESG_NSA_ILi64EEEEEENS_12float_e4m3_tENS5_IJlSC_lEEESJ_SK_NS4_8TiledMMAINS4_8MMA_AtomIJNS4_4SM904GMMA31MMA_64x256x32_F32E4M3E4M3_SS_TNILNSO_7ScaleInE1ELSQ_1EEEEEENS4_6LayoutISD_NS5_IJSC_NSA_ILi0EEESU_EEEEENS5_IJNS4_10UnderscoreESX_SX_EEEEENS4_13SM90_TMA_LOADENS4_14ComposedLayoutINS4_7SwizzleILi2ELi4ELi3EEENS4_18smem_ptr_flag_bitsILi8EEENST_INS5_IJNSA_ILi8EEESH_EEENS5_IJSH_SC_EEEEEEEvNS4_8identityENS4_23SM90_TMA_LOAD_MULTICASTES1A_vS1B_EENS_8epilogue10collective18CollectiveEpilogueINS1E_22Sm90TmaWarpSpecializedILi4ELi2ELi16ELb0ELb0EEEJSI_NS5_IJNSA_ILi128EEENSA_ILi32EEEEEESJ_SK_SJ_SK_NS1E_6fusion15FusionCallbacksIS1I_NS1M_13LinCombEltActINS1E_6thread7SigmoidESJ_fSJ_fLNS_15FloatRoundStyleE2EEESI_S1L_JEEES10_NS11_INS12_ILi1ELi4ELi3EEES15_NST_INS5_IJS16_S1K_EEENS5_IJS1K_SC_EEEEEEENS4_39AutoVectorizingCopyWithAssumedAlignmentILi128EEENS4_14SM90_TMA_STOREES1Y_S20_NS4_9Copy_AtomIJNS4_17SM90_U32x4_STSM_NENS_6half_tEEEEvEEEvvEEEEvNT_6ParamsE:
	.zero		2432


//--------------------- SYMBOLS --------------------------

	.type		.nv.reservedSmem.offset0,@object
	.size		.nv.reservedSmem.offset0,0x4
	.type		__assertfail,@function
